def matmul_kernel(
    a_ptr,
    b_ptr,
    c_ptr,
    M,
    N,
    K,
    stride_am,
    stride_ak,
    stride_bk,
    stride_bn,
    stride_cm,
    stride_cn,
    BLOCK_M: tl.constexpr,
    BLOCK_N: tl.constexpr,
    BLOCK_K: tl.constexpr,
    GROUP_M: tl.constexpr,
):
    pid = tl.program_id(axis=0)
    num_pid_m = tl.cdiv(M, BLOCK_M)
    num_pid_n = tl.cdiv(N, BLOCK_N)
    num_pid_in_group = GROUP_M * num_pid_n
    group_id = pid // num_pid_in_group
    first_pid_m = group_id * GROUP_M
    group_size_m = min(num_pid_m - first_pid_m, GROUP_M)
    pid_m = first_pid_m + ((pid % num_pid_in_group) % group_size_m)
    pid_n = (pid % num_pid_in_group) // group_size_m

    offs_am = (pid_m * BLOCK_M + tl.arange(0, BLOCK_M)) % M
    offs_bn = (pid_n * BLOCK_N + tl.arange(0, BLOCK_N)) % N
    offs_k = tl.arange(0, BLOCK_K)
    a_ptrs = a_ptr + offs_am[:, None] * stride_am + offs_k[None, :] * stride_ak
    b_ptrs = b_ptr + offs_k[:, None] * stride_bk + offs_bn[None, :] * stride_bn

    acc = tl.zeros((BLOCK_M, BLOCK_N), dtype=tl.float32)
    for kk in range(0, tl.cdiv(K, BLOCK_K)):
        a = tl.load(a_ptrs, mask=offs_k[None, :] < K - kk * BLOCK_K, other=0.0)
        b = tl.load(b_ptrs, mask=offs_k[:, None] < K - kk * BLOCK_K, other=0.0)
        acc = tl.dot(a, b, acc)
        a_ptrs += BLOCK_K * stride_ak
        b_ptrs += BLOCK_K * stride_bk

    c = acc.to(c_ptr.dtype.element_ty)
    offs_cm = pid_m * BLOCK_M + tl.arange(0, BLOCK_M)
    offs_cn = pid_n * BLOCK_N + tl.arange(0, BLOCK_N)
    c_ptrs = c_ptr + offs_cm[:, None] * stride_cm + offs_cn[None, :] * stride_cn
    mask = (offs_cm[:, None] < M) & (offs_cn[None, :] < N)
    tl.store(c_ptrs, c, mask=mask)

# config = {"BLOCK_K": 64, "BLOCK_M": 16, "BLOCK_N": 512, "GROUP_M": 8, "arch": "sm_100", "dtype": "bf16", "num_ctas": 1, "num_stages": 2, "num_warps": 2}
# arch = sm_100


// ===== COMPILED SASS (sm_100a) =====

	.target	sm_100a

	.elftype	@"ET_EXEC"


//--------------------- .note.nv.tkinfo           --------------------------
	.section	.note.nv.tkinfo,"",@"SHT_NOTE"
	.sectionflags	@"SHF_NOTE_NV_TKINFO"
	.tkinfo
        /*0018*/ 	.word	0x00000081
        /*0030*/ 	.string	""
        /*0030*/ 	.string	"ptxas-blackwell"
        /*0030*/ 	.string	"Cuda compilation tools, release 12.9, V12.9.86"
        /*0030*/ 	.string	"Build cuda_12.9.r12.9/compiler.36037853_0"
        /*0030*/ 	.string	"-v  -suppress-debug-info  -lineinfo  -arch sm_100a "



//--------------------- .note.nv.cuver            --------------------------
	.section	.note.nv.cuver,"",@"SHT_NOTE"
	.sectionflags	@"SHF_NOTE_NV_CUVER"
        /*0018*/ 	.short	0x0001
        /*001a*/ 	.short	0x0064
        /*001c*/ 	.short	0x0001
        /*001e*/ 	.short	0x0000
        /*0020*/ 	.short	0x0001
        /*0022*/ 	.short	0x0000


//--------------------- .nv.info                  --------------------------
	.section	.nv.info,"",@"SHT_CUDA_INFO"
	.align	4


	//----- nvinfo : EIATTR_REGCOUNT
	.align		4
        /*0000*/ 	.byte	0x04, 0x2f
        /*0002*/ 	.short	(.L_1 - .L_0)
	.align		4
.L_0:
        /*0004*/ 	.word	index@(matmul_kernel)
        /*0008*/ 	.word	0x00000020


	//----- nvinfo : EIATTR_FRAME_SIZE
	.align		4
.L_1:
        /*000c*/ 	.byte	0x04, 0x11
        /*000e*/ 	.short	(.L_3 - .L_2)
	.align		4
.L_2:
        /*0010*/ 	.word	index@(matmul_kernel)
        /*0014*/ 	.word	0x00002a18


	//----- nvinfo : EIATTR_MIN_STACK_SIZE
	.align		4
.L_3:
        /*0018*/ 	.byte	0x04, 0x12
        /*001a*/ 	.short	(.L_5 - .L_4)
	.align		4
.L_4:
        /*001c*/ 	.word	index@(matmul_kernel)
        /*0020*/ 	.word	0x00002a18
.L_5:


//--------------------- .nv.info.matmul_kernel    --------------------------
	.section	.nv.info.matmul_kernel,"",@"SHT_CUDA_INFO"
	.sectionflags	@""
	.align	4


	//----- nvinfo : EIATTR_CUDA_API_VERSION
	.align		4
        /*0000*/ 	.byte	0x04, 0x37
        /*0002*/ 	.short	(.L_7 - .L_6)
.L_6:
        /*0004*/ 	.word	0x00000081


	//----- nvinfo : EIATTR_KPARAM_INFO
	.align		4
.L_7:
        /*0008*/ 	.byte	0x04, 0x17
        /*000a*/ 	.short	(.L_9 - .L_8)
.L_8:
        /*000c*/ 	.word	0x00000000
        /*0010*/ 	.short	0x000d
        /*0012*/ 	.short	0x0048
        /*0014*/ 	.byte	0x00, 0xf4, 0x21, 0x00


	//----- nvinfo : EIATTR_KPARAM_INFO
	.align		4
.L_9:
        /*0018*/ 	.byte	0x04, 0x17
        /*001a*/ 	.short	(.L_11 - .L_10)
.L_10:
        /*001c*/ 	.word	0x00000000
        /*0020*/ 	.short	0x000c
        /*0022*/ 	.short	0x0040
        /*0024*/ 	.byte	0x00, 0xf4, 0x21, 0x00


	//----- nvinfo : EIATTR_KPARAM_INFO
	.align		4
.L_11:
        /*0028*/ 	.byte	0x04, 0x17
        /*002a*/ 	.short	(.L_13 - .L_12)
.L_12:
        /*002c*/ 	.word	0x00000000
        /*0030*/ 	.short	0x000b
        /*0032*/ 	.short	0x0038
        /*0034*/ 	.byte	0x00, 0xf0, 0x11, 0x00


	//----- nvinfo : EIATTR_KPARAM_INFO
	.align		4
.L_13:
        /*0038*/ 	.byte	0x04, 0x17
        /*003a*/ 	.short	(.L_15 - .L_14)
.L_14:
        /*003c*/ 	.word	0x00000000
        /*0040*/ 	.short	0x000a
        /*0042*/ 	.short	0x0034
        /*0044*/ 	.byte	0x00, 0xf0, 0x11, 0x00


	//----- nvinfo : EIATTR_KPARAM_INFO
	.align		4
.L_15:
        /*0048*/ 	.byte	0x04, 0x17
        /*004a*/ 	.short	(.L_17 - .L_16)
.L_16:
        /*004c*/ 	.word	0x00000000
        /*0050*/ 	.short	0x0009
        /*0052*/ 	.short	0x0030
        /*0054*/ 	.byte	0x00, 0xf0, 0x11, 0x00


	//----- nvinfo : EIATTR_KPARAM_INFO
	.align		4
.L_17:
        /*0058*/ 	.byte	0x04, 0x17
        /*005a*/ 	.short	(.L_19 - .L_18)
.L_18:
        /*005c*/ 	.word	0x00000000
        /*0060*/ 	.short	0x0008
        /*0062*/ 	.short	0x002c
        /*0064*/ 	.byte	0x00, 0xf0, 0x11, 0x00


	//----- nvinfo : EIATTR_KPARAM_INFO
	.align		4
.L_19:
        /*0068*/ 	.byte	0x04, 0x17
        /*006a*/ 	.short	(.L_21 - .L_20)
.L_20:
        /*006c*/ 	.word	0x00000000
        /*0070*/ 	.short	0x0007
        /*0072*/ 	.short	0x0028
        /*0074*/ 	.byte	0x00, 0xf0, 0x11, 0x00


	//----- nvinfo : EIATTR_KPARAM_INFO
	.align		4
.L_21:
        /*0078*/ 	.byte	0x04, 0x17
        /*007a*/ 	.short	(.L_23 - .L_22)
.L_22:
        /*007c*/ 	.word	0x00000000
        /*0080*/ 	.short	0x0006
        /*0082*/ 	.short	0x0024
        /*0084*/ 	.byte	0x00, 0xf0, 0x11, 0x00


	//----- nvinfo : EIATTR_KPARAM_INFO
	.align		4
.L_23:
        /*0088*/ 	.byte	0x04, 0x17
        /*008a*/ 	.short	(.L_25 - .L_24)
.L_24:
        /*008c*/ 	.word	0x00000000
        /*0090*/ 	.short	0x0005
        /*0092*/ 	.short	0x0020
        /*0094*/ 	.byte	0x00, 0xf0, 0x11, 0x00


	//----- nvinfo : EIATTR_KPARAM_INFO
	.align		4
.L_25:
        /*0098*/ 	.byte	0x04, 0x17
        /*009a*/ 	.short	(.L_27 - .L_26)
.L_26:
        /*009c*/ 	.word	0x00000000
        /*00a0*/ 	.short	0x0004
        /*00a2*/ 	.short	0x001c
        /*00a4*/ 	.byte	0x00, 0xf0, 0x11, 0x00


	//----- nvinfo : EIATTR_KPARAM_INFO
	.align		4
.L_27:
        /*00a8*/ 	.byte	0x04, 0x17
        /*00aa*/ 	.short	(.L_29 - .L_28)
.L_28:
        /*00ac*/ 	.word	0x00000000
        /*00b0*/ 	.short	0x0003
        /*00b2*/ 	.short	0x0018
        /*00b4*/ 	.byte	0x00, 0xf0, 0x11, 0x00


	//----- nvinfo : EIATTR_KPARAM_INFO
	.align		4
.L_29:
        /*00b8*/ 	.byte	0x04, 0x17
        /*00ba*/ 	.short	(.L_31 - .L_30)
.L_30:
        /*00bc*/ 	.word	0x00000000
        /*00c0*/ 	.short	0x0002
        /*00c2*/ 	.short	0x0010
        /*00c4*/ 	.byte	0x00, 0xf4, 0x21, 0x00


	//----- nvinfo : EIATTR_KPARAM_INFO
	.align		4
.L_31:
        /*00c8*/ 	.byte	0x04, 0x17
        /*00ca*/ 	.short	(.L_33 - .L_32)
.L_32:
        /*00cc*/ 	.word	0x00000000
        /*00d0*/ 	.short	0x0001
        /*00d2*/ 	.short	0x0008
        /*00d4*/ 	.byte	0x00, 0xf4, 0x21, 0x00


	//----- nvinfo : EIATTR_KPARAM_INFO
	.align		4
.L_33:
        /*00d8*/ 	.byte	0x04, 0x17
        /*00da*/ 	.short	(.L_35 - .L_34)
.L_34:
        /*00dc*/ 	.word	0x00000000
        /*00e0*/ 	.short	0x0000
        /*00e2*/ 	.short	0x0000
        /*00e4*/ 	.byte	0x00, 0xf4, 0x21, 0x00


	//----- nvinfo : EIATTR_SPARSE_MMA_MASK
	.align		4
.L_35:
        /*00e8*/ 	.byte	0x03, 0x50
        /*00ea*/ 	.short	0x0000


	//----- nvinfo : EIATTR_MAXREG_COUNT
	.align		4
        /*00ec*/ 	.byte	0x03, 0x1b
        /*00ee*/ 	.short	0x00ff


	//----- nvinfo : EIATTR_NUM_BARRIERS
	.align		4
        /*00f0*/ 	.byte	0x02, 0x4c
        /*00f2*/ 	.byte	0x01
	.zero		1


	//----- nvinfo : EIATTR_ANNOTATIONS
	.align		4
        /*00f4*/ 	.byte	0x04, 0x55
        /*00f6*/ 	.short	(.L_37 - .L_36)


	//   ....[0]....
.L_36:
        /*00f8*/ 	.word	0x00000001
        /*00fc*/ 	.byte	0xa0, 0x05, 0x00, 0x00, 0x01, 0x00, 0x00, 0x00, 0x90, 0x06, 0x00, 0x00, 0x01, 0x00, 0x00, 0x00
        /* <DEDUP_REMOVED lines=1819> */
        /*72bc*/ 	.byte	0xa0, 0xd4, 0x02, 0x00, 0x01, 0x00, 0x00, 0x00, 0xc0, 0xd4, 0x02, 0x00


	//----- nvinfo : EIATTR_VRC_CTA_INIT_COUNT
	.align		4
.L_37:
        /*72c8*/ 	.byte	0x02, 0x4a
	.zero		1
	.zero		1


	//----- nvinfo : EIATTR_EXIT_INSTR_OFFSETS
	.align		4
        /*72cc*/ 	.byte	0x04, 0x1c
        /*72ce*/ 	.short	(.L_39 - .L_38)


	//   ....[0]....
.L_38:
        /*72d0*/ 	.word	0x00066980


	//   ....[1]....
        /*72d4*/ 	.word	0x000669b0


	//----- nvinfo : EIATTR_REQNTID
	.align		4
.L_39:
        /*72d8*/ 	.byte	0x04, 0x10
        /*72da*/ 	.short	(.L_41 - .L_40)
.L_40:
        /*72dc*/ 	.word	0x00000040
        /*72e0*/ 	.word	0x00000001
        /*72e4*/ 	.word	0x00000001


	//----- nvinfo : EIATTR_CBANK_PARAM_SIZE
	.align		4
.L_41:
        /*72e8*/ 	.byte	0x03, 0x19
        /*72ea*/ 	.short	0x0050


	//----- nvinfo : EIATTR_PARAM_CBANK
	.align		4
        /*72ec*/ 	.byte	0x04, 0x0a
        /*72ee*/ 	.short	(.L_43 - .L_42)
	.align		4
.L_42:
        /*72f0*/ 	.word	index@(.nv.constant0.matmul_kernel)
        /*72f4*/ 	.short	0x0380
        /*72f6*/ 	.short	0x0050


	//----- nvinfo : EIATTR_SW_WAR
	.align		4
.L_43:
        /*72f8*/ 	.byte	0x04, 0x36
        /*72fa*/ 	.short	(.L_45 - .L_44)
.L_44:
        /*72fc*/ 	.word	0x00000008
.L_45:


//--------------------- .nv.compat                --------------------------
	.section	.nv.compat,"",@"SHT_CUDA_COMPAT_INFO"
	.align	4
        /*0000*/ 	.byte	0x02, 0x02, 0x01, 0x00, 0x02, 0x05, 0x05, 0x00, 0x02, 0x03, 0x00, 0x00, 0x02, 0x06, 0x01, 0x00


//--------------------- .nv.callgraph             --------------------------
	.section	.nv.callgraph,"",@"SHT_CUDA_CALLGRAPH"
	.align	4
	.sectionentsize	8
	.align		4
        /*0000*/ 	.word	0x00000000
	.align		4
        /*0004*/ 	.word	0xffffffff
	.align		4
        /*0008*/ 	.word	0x00000000
	.align		4
        /*000c*/ 	.word	0xfffffffe
	.align		4
        /*0010*/ 	.word	0x00000000
	.align		4
        /*0014*/ 	.word	0xfffffffd
	.align		4
        /*0018*/ 	.word	0x00000000
	.align		4
        /*001c*/ 	.word	0xfffffffc


//--------------------- .text.matmul_kernel       --------------------------
	.section	.text.matmul_kernel,"ax",@progbits
	.align	128
        .global         matmul_kernel
        .type           matmul_kernel,@function
        .size           matmul_kernel,(.L_x_4 - matmul_kernel)
        .other          matmul_kernel,@"STO_CUDA_ENTRY STV_DEFAULT"
matmul_kernel:
.text.matmul_kernel:
[----:B------:R-:W0:Y:S08]  /*0000*/  LDC R1, c[0x0][0x37c] ;  /* 0x0000df00ff017b82 */ /* 0x000e300000000800 */
[----:B------:R-:W1:Y:S01]  /*0010*/  LDC.64 R6, c[0x0][0x398] ;  /* 0x0000e600ff067b82 */ /* 0x000e620000000a00 */
[----:B------:R-:W2:Y:S01]  /*0020*/  S2R R14, SR_TID.X ;  /* 0x00000000000e7919 */ /* 0x000ea20000002100 */
[----:B------:R-:W3:Y:S01]  /*0030*/  LDCU UR4, c[0x0][0x3a0] ;  /* 0x00007400ff0477ac */ /* 0x000ee20008000800 */
[----:B0-----:R-:W-:Y:S01]  /*0040*/  VIADD R1, R1, 0xffffd5e8 ;  /* 0xffffd5e801017836 */ /* 0x001fe20000000000 */
[----:B------:R-:W-:Y:S01]  /*0050*/  UMOV UR5, 0x400 ;  /* 0x0000040000057882 */ /* 0x000fe20000000000 */
[----:B------:R-:W0:Y:S03]  /*0060*/  LDCU.64 UR10, c[0x0][0x358] ;  /* 0x00006b00ff0a77ac */ /* 0x000e260008000a00 */
[----:B------:R-:W4:Y:S01]  /*0070*/  S2UR UR6, SR_CgaCtaId ;  /* 0x00000000000679c3 */ /* 0x000f220000008800 */
[----:B---3--:R-:W-:Y:S01]  /*0080*/  UIADD3 UR4, UPT, UPT, UR4, 0x3f, URZ ;  /* 0x0000003f04047890 */ /* 0x008fe2000fffe0ff */
[----:B-1----:R-:W-:-:S03]  /*0090*/  VIADD R0, R7, 0x1ff ;  /* 0x000001ff07007836 */ /* 0x002fc60000000000 */
[----:B------:R-:W-:Y:S02]  /*00a0*/  UISETP.GT.AND UP0, UPT, UR4, 0x3f, UPT ;  /* 0x0000003f0400788c */ /* 0x000fe4000bf04270 */
[----:B------:R-:W-:Y:S01]  /*00b0*/  SHF.R.S32.HI R3, RZ, 0x1f, R0 ;  /* 0x0000001fff037819 */ /* 0x000fe20000011400 */
[----:B----4-:R-:W-:-:S03]  /*00c0*/  ULEA UR5, UR6, UR5, 0x18 ;  /* 0x0000000506057291 */ /* 0x010fc6000f8ec0ff */
[----:B------:R-:W-:-:S04]  /*00d0*/  LEA.HI R3, R3, R0, RZ, 0x9 ;  /* 0x0000000003037211 */ /* 0x000fc800078f48ff */
[----:B------:R-:W-:Y:S02]  /*00e0*/  SHF.R.S32.HI R0, RZ, 0x9, R3 ;  /* 0x00000009ff007819 */ /* 0x000fe40000011403 */
[----:B------:R-:W1:Y:S03]  /*00f0*/  S2R R3, SR_CTAID.X ;  /* 0x0000000000037919 */ /* 0x000e660000002500 */
[----:B------:R-:W-:-:S05]  /*0100*/  IMAD.SHL.U32 R0, R0, 0x8, RZ ;  /* 0x0000000800007824 */ /* 0x000fca00078e00ff */
[-C--:B------:R-:W-:Y:S02]  /*0110*/  IABS R9, R0.reuse ;  /* 0x0000000000097213 */ /* 0x080fe40000000000 */
[----:B------:R-:W-:Y:S02]  /*0120*/  IABS R12, R0 ;  /* 0x00000000000c7213 */ /* 0x000fe40000000000 */
[----:B------:R-:W3:Y:S08]  /*0130*/  I2F.RP R2, R9 ;  /* 0x0000000900027306 */ /* 0x000ef00000209400 */
[----:B---3--:R-:W3:Y:S01]  /*0140*/  MUFU.RCP R2, R2 ;  /* 0x0000000200027308 */ /* 0x008ee20000001000 */
[----:B-1----:R-:W-:Y:S01]  /*0150*/  IABS R10, R3 ;  /* 0x00000003000a7213 */ /* 0x002fe20000000000 */
[----:B---3--:R-:W-:-:S02]  /*0160*/  VIADD R4, R2, 0xffffffe ;  /* 0x0ffffffe02047836 */ /* 0x008fc40000000000 */
[----:B------:R-:W-:-:S04]  /*0170*/  IMAD.MOV R2, RZ, RZ, -R12 ;  /* 0x000000ffff027224 */ /* 0x000fc800078e0a0c */
[----:B------:R1:W3:Y:S02]  /*0180*/  F2I.FTZ.U32.TRUNC.NTZ R5, R4 ;  /* 0x0000000400057305 */ /* 0x0002e4000021f000 */
[----:B-1----:R-:W-:Y:S02]  /*0190*/  IMAD.MOV.U32 R4, RZ, RZ, RZ ;  /* 0x000000ffff047224 */ /* 0x002fe400078e00ff */
[----:B---3--:R-:W-:-:S04]  /*01a0*/  IMAD.MOV R8, RZ, RZ, -R5 ;  /* 0x000000ffff087224 */ /* 0x008fc800078e0a05 */
[----:B------:R-:W-:Y:S02]  /*01b0*/  IMAD R11, R8, R9, RZ ;  /* 0x00000009080b7224 */ /* 0x000fe400078e02ff */
[----:B------:R-:W-:Y:S02]  /*01c0*/  IMAD.MOV.U32 R8, RZ, RZ, R10 ;  /* 0x000000ffff087224 */ /* 0x000fe400078e000a */
[----:B------:R-:W-:-:S06]  /*01d0*/  IMAD.HI.U32 R5, R5, R11, R4 ;  /* 0x0000000b05057227 */ /* 0x000fcc00078e0004 */
[----:B------:R-:W-:-:S04]  /*01e0*/  IMAD.HI.U32 R5, R5, R8, RZ ;  /* 0x0000000805057227 */ /* 0x000fc800078e00ff */
[----:B------:R-:W-:-:S05]  /*01f0*/  IMAD R2, R5, R2, R8 ;  /* 0x0000000205027224 */ /* 0x000fca00078e0208 */
[----:B------:R-:W-:-:S13]  /*0200*/  ISETP.GT.U32.AND P1, PT, R9, R2, PT ;  /* 0x000000020900720c */ /* 0x000fda0003f24070 */
[----:B------:R-:W-:Y:S02]  /*0210*/  @!P1 IMAD.IADD R2, R2, 0x1, -R9 ;  /* 0x0000000102029824 */ /* 0x000fe400078e0a09 */
[----:B------:R-:W-:Y:S01]  /*0220*/  @!P1 VIADD R5, R5, 0x1 ;  /* 0x0000000105059836 */ /* 0x000fe20000000000 */
[----:B------:R-:W-:Y:S02]  /*0230*/  ISETP.NE.AND P1, PT, R0, RZ, PT ;  /* 0x000000ff0000720c */ /* 0x000fe40003f25270 */
[----:B------:R-:W-:Y:S02]  /*0240*/  ISETP.GE.U32.AND P0, PT, R2, R9, PT ;  /* 0x000000090200720c */ /* 0x000fe40003f06070 */
[----:B------:R-:W-:-:S04]  /*0250*/  LOP3.LUT R2, R3, R0, RZ, 0x3c, !PT ;  /* 0x0000000003027212 */ /* 0x000fc800078e3cff */
[----:B------:R-:W-:Y:S01]  /*0260*/  ISETP.GE.AND P2, PT, R2, RZ, PT ;  /* 0x000000ff0200720c */ /* 0x000fe20003f46270 */
[----:B------:R-:W-:-:S06]  /*0270*/  VIADD R2, R6, 0xf ;  /* 0x0000000f06027836 */ /* 0x000fcc0000000000 */
[----:B------:R-:W-:-:S04]  /*0280*/  @P0 VIADD R5, R5, 0x1 ;  /* 0x0000000105050836 */ /* 0x000fc80000000000 */
[----:B------:R-:W-:Y:S01]  /*0290*/  IMAD.MOV.U32 R4, RZ, RZ, R5 ;  /* 0x000000ffff047224 */ /* 0x000fe200078e0005 */
[----:B------:R-:W-:-:S03]  /*02a0*/  SHF.R.S32.HI R5, RZ, 0x1f, R2 ;  /* 0x0000001fff057819 */ /* 0x000fc60000011402 */
[----:B------:R-:W-:Y:S01]  /*02b0*/  @!P2 IMAD.MOV R4, RZ, RZ, -R4 ;  /* 0x000000ffff04a224 */ /* 0x000fe200078e0a04 */
[----:B------:R-:W-:Y:S02]  /*02c0*/  @!P1 LOP3.LUT R4, RZ, R0, RZ, 0x33, !PT ;  /* 0x00000000ff049212 */ /* 0x000fe400078e33ff */
[----:B------:R-:W-:-:S03]  /*02d0*/  LEA.HI R5, R5, R2, RZ, 0x4 ;  /* 0x0000000205057211 */ /* 0x000fc600078f20ff */
[----:B------:R-:W-:Y:S02]  /*02e0*/  IMAD.SHL.U32 R2, R4, 0x8, RZ ;  /* 0x0000000804027824 */ /* 0x000fe400078e00ff */
[----:B------:R-:W-:-:S03]  /*02f0*/  IMAD.MOV R4, RZ, RZ, -R4 ;  /* 0x000000ffff047224 */ /* 0x000fc600078e0a04 */
[----:B------:R-:W-:Y:S01]  /*0300*/  LEA.HI.SX32 R5, R5, -R2, 0x1c ;  /* 0x8000000205057211 */ /* 0x000fe200078fe2ff */
[----:B------:R-:W-:Y:S02]  /*0310*/  IMAD R13, R0, R4, R3 ;  /* 0x00000004000d7224 */ /* 0x000fe400078e0203 */
[----:B------:R-:W-:Y:S01]  /*0320*/  IMAD.MOV.U32 R4, RZ, RZ, RZ ;  /* 0x000000ffff047224 */ /* 0x000fe200078e00ff */
[----:B------:R-:W-:-:S04]  /*0330*/  VIMNMX R8, PT, PT, R5, 0x8, PT ;  /* 0x0000000805087848 */ /* 0x000fc80003fe0100 */
[-C--:B------:R-:W-:Y:S02]  /*0340*/  IABS R10, R8.reuse ;  /* 0x00000008000a7213 */ /* 0x080fe40000000000 */
[----:B------:R-:W-:Y:S02]  /*0350*/  IABS R0, R8 ;  /* 0x0000000800007213 */ /* 0x000fe40000000000 */
[----:B------:R-:W1:Y:S08]  /*0360*/  I2F.RP R9, R10 ;  /* 0x0000000a00097306 */ /* 0x000e700000209400 */
[----:B-1----:R-:W1:Y:S02]  /*0370*/  MUFU.RCP R9, R9 ;  /* 0x0000000900097308 */ /* 0x002e640000001000 */
[----:B-1----:R-:W-:-:S06]  /*0380*/  VIADD R5, R9, 0xffffffe ;  /* 0x0ffffffe09057836 */ /* 0x002fcc0000000000 */
[----:B------:R-:W1:Y:S02]  /*0390*/  F2I.FTZ.U32.TRUNC.NTZ R5, R5 ;  /* 0x0000000500057305 */ /* 0x000e64000021f000 */
[----:B-1----:R-:W-:-:S04]  /*03a0*/  IMAD.MOV R11, RZ, RZ, -R5 ;  /* 0x000000ffff0b7224 */ /* 0x002fc800078e0a05 */
[----:B------:R-:W-:Y:S01]  /*03b0*/  IMAD.MOV.U32 R3, RZ, RZ, R11 ;  /* 0x000000ffff037224 */ /* 0x000fe200078e000b */
[----:B------:R-:W-:-:S03]  /*03c0*/  IABS R11, R13 ;  /* 0x0000000d000b7213 */ /* 0x000fc60000000000 */
[----:B------:R-:W-:-:S04]  /*03d0*/  IMAD R3, R3, R10, RZ ;  /* 0x0000000a03037224 */ /* 0x000fc800078e02ff */
[----:B------:R-:W-:Y:S01]  /*03e0*/  IMAD.HI.U32 R4, R5, R3, R4 ;  /* 0x0000000305047227 */ /* 0x000fe200078e0004 */
[----:B--2---:R-:W-:-:S03]  /*03f0*/  SHF.R.U32.HI R5, RZ, 0x4, R14 ;  /* 0x00000004ff057819 */ /* 0x004fc6000001160e */
[----:B------:R-:W-:Y:S01]  /*0400*/  IMAD.MOV R3, RZ, RZ, -R0 ;  /* 0x000000ffff037224 */ /* 0x000fe200078e0a00 */
[----:B------:R-:W-:Y:S01]  /*0410*/  SGXT.U32 R15, R5, 0x2 ;  /* 0x00000002050f781a */ /* 0x000fe20000000000 */
[----:B------:R-:W-:-:S03]  /*0420*/  IMAD.HI.U32 R0, R4, R11, RZ ;  /* 0x0000000b04007227 */ /* 0x000fc600078e00ff */
[C---:B------:R-:W-:Y:S01]  /*0430*/  LOP3.LUT R4, R15.reuse, 0xc, RZ, 0xfc, !PT ;  /* 0x0000000c0f047812 */ /* 0x040fe200078efcff */
[----:B------:R-:W-:Y:S01]  /*0440*/  IMAD R3, R0, R3, R11 ;  /* 0x0000000300037224 */ /* 0x000fe200078e020b */
[C---:B------:R-:W-:Y:S02]  /*0450*/  LOP3.LUT R4, R15.reuse, 0x18, RZ, 0xfc, !PT ;  /* 0x000000180f047812 */ /* 0x040fe400078efcff */
[C---:B------:R-:W-:Y:S02]  /*0460*/  LOP3.LUT R4, R15.reuse, 0x24, RZ, 0xfc, !PT ;  /* 0x000000240f047812 */ /* 0x040fe400078efcff */
[----:B------:R-:W-:Y:S02]  /*0470*/  ISETP.GT.U32.AND P1, PT, R10, R3, PT ;  /* 0x000000030a00720c */ /* 0x000fe40003f24070 */
[----:B------:R-:W-:-:S11]  /*0480*/  LOP3.LUT R4, R15, 0x30, RZ, 0xfc, !PT ;  /* 0x000000300f047812 */ /* 0x000fd600078efcff */
[----:B------:R-:W-:Y:S02]  /*0490*/  @!P1 IMAD.IADD R3, R3, 0x1, -R10 ;  /* 0x0000000103039824 */ /* 0x000fe400078e0a0a */
[----:B------:R-:W-:Y:S01]  /*04a0*/  @!P1 VIADD R0, R0, 0x1 ;  /* 0x0000000100009836 */ /* 0x000fe20000000000 */
[----:B------:R-:W-:Y:S02]  /*04b0*/  ISETP.NE.AND P1, PT, R8, RZ, PT ;  /* 0x000000ff0800720c */ /* 0x000fe40003f25270 */
[----:B------:R-:W-:Y:S02]  /*04c0*/  ISETP.GE.U32.AND P0, PT, R3, R10, PT ;  /* 0x0000000a0300720c */ /* 0x000fe40003f06070 */
[----:B------:R-:W-:-:S04]  /*04d0*/  LOP3.LUT R3, R13, R8, RZ, 0x3c, !PT ;  /* 0x000000080d037212 */ /* 0x000fc800078e3cff */
[----:B------:R-:W-:-:S07]  /*04e0*/  ISETP.GE.AND P2, PT, R3, RZ, PT ;  /* 0x000000ff0300720c */ /* 0x000fce0003f46270 */
[----:B------:R-:W-:-:S06]  /*04f0*/  @P0 VIADD R0, R0, 0x1 ;  /* 0x0000000100000836 */ /* 0x000fcc0000000000 */
[----:B------:R-:W-:Y:S01]  /*0500*/  @!P2 IMAD.MOV R0, RZ, RZ, -R0 ;  /* 0x000000ffff00a224 */ /* 0x000fe200078e0a00 */
[----:B------:R-:W-:-:S05]  /*0510*/  @!P1 LOP3.LUT R0, RZ, R8, RZ, 0x33, !PT ;  /* 0x00000008ff009212 */ /* 0x000fca00078e33ff */
[----:B------:R-:W-:Y:S02]  /*0520*/  IMAD.MOV R3, RZ, RZ, -R0 ;  /* 0x000000ffff037224 */ /* 0x000fe400078e0a00 */
[----:B------:R-:W-:Y:S02]  /*0530*/  IMAD.SHL.U32 R0, R0, 0x200, RZ ;  /* 0x0000020000007824 */ /* 0x000fe400078e00ff */
[----:B------:R-:W-:-:S04]  /*0540*/  IMAD R3, R8, R3, R13 ;  /* 0x0000000308037224 */ /* 0x000fc800078e020d */
[----:B------:R-:W-:Y:S01]  /*0550*/  IMAD.IADD R3, R2, 0x1, R3 ;  /* 0x0000000102037824 */ /* 0x000fe200078e0203 */
[----:B------:R-:W-:-:S05]  /*0560*/  LOP3.LUT R2, R14, 0xf, RZ, 0xc0, !PT ;  /* 0x0000000f0e027812 */ /* 0x000fca00078ec0ff */
[----:B------:R-:W-:Y:S01]  /*0570*/  IMAD R28, R3, 0x10, R2 ;  /* 0x00000010031c7824 */ /* 0x000fe200078e0202 */
[C---:B------:R-:W-:Y:S02]  /*0580*/  LOP3.LUT R3, R15.reuse, 0x4, RZ, 0xfc, !PT ;  /* 0x000000040f037812 */ /* 0x040fe400078efcff */
[C---:B------:R-:W-:Y:S02]  /*0590*/  LOP3.LUT R2, R15.reuse, 0x8, RZ, 0xfc, !PT ;  /* 0x000000080f027812 */ /* 0x040fe400078efcff */
[----:B------:R1:W-:Y:S01]  /*05a0*/  STL [R1+0x17b4], R28 ;  /* 0x0017b41c01007387 */ /* 0x0003e20000100800 */
[C---:B------:R-:W-:Y:S02]  /*05b0*/  LOP3.LUT R3, R15.reuse, 0x10, RZ, 0xfc, !PT ;  /* 0x000000100f037812 */ /* 0x040fe400078efcff */
[C---:B------:R-:W-:Y:S02]  /*05c0*/  LOP3.LUT R2, R15.reuse, 0x14, RZ, 0xfc, !PT ;  /* 0x000000140f027812 */ /* 0x040fe400078efcff */
[----:B------:R-:W-:-:S02]  /*05d0*/  LOP3.LUT R3, R15, 0x1c, RZ, 0xfc, !PT ;  /* 0x0000001c0f037812 */ /* 0x000fc400078efcff */
[C---:B------:R-:W-:Y:S02]  /*05e0*/  LOP3.LUT R2, R15.reuse, 0x20, RZ, 0xfc, !PT ;  /* 0x000000200f027812 */ /* 0x040fe400078efcff */
[C---:B------:R-:W-:Y:S02]  /*05f0*/  LOP3.LUT R3, R15.reuse, 0x28, RZ, 0xfc, !PT ;  /* 0x000000280f037812 */ /* 0x040fe400078efcff */
[C---:B------:R-:W-:Y:S02]  /*0600*/  LOP3.LUT R2, R15.reuse, 0x2c, RZ, 0xfc, !PT ;  /* 0x0000002c0f027812 */ /* 0x040fe400078efcff */
[C---:B------:R-:W-:Y:S02]  /*0610*/  LOP3.LUT R3, R15.reuse, 0x34, RZ, 0xfc, !PT ;  /* 0x000000340f037812 */ /* 0x040fe400078efcff */
[----:B------:R-:W-:Y:S01]  /*0620*/  LOP3.LUT R2, R15, 0x38, RZ, 0xfc, !PT ;  /* 0x000000380f027812 */ /* 0x000fe200078efcff */
[----:B01----:R-:W-:Y:S06]  /*0630*/  BRA.U UP0, `(.L_x_0) ;  /* 0x0000000100e87547 */ /* 0x003fec000b800000 */
[C---:B------:R-:W-:Y:S01]  /*0640*/  IMAD.SHL.U32 R3, R14.reuse, 0x10, RZ ;  /* 0x000000100e037824 */ /* 0x040fe200078e00ff */
[----:B------:R-:W-:Y:S01]  /*0650*/  CS2R R20, SRZ ;  /* 0x0000000000147805 */ /* 0x000fe2000001ff00 */
[----:B------:R-:W-:Y:S01]  /*0660*/  IMAD.SHL.U32 R2, R14, 0x20, RZ ;  /* 0x000000200e027824 */ /* 0x000fe200078e00ff */
[----:B------:R-:W-:Y:S02]  /*0670*/  CS2R R22, SRZ ;  /* 0x0000000000167805 */ /* 0x000fe4000001ff00 */
[----:B------:R-:W-:Y:S01]  /*0680*/  CS2R R16, SRZ ;  /* 0x0000000000107805 */ /* 0x000fe2000001ff00 */
[----:B------:R0:W-:Y:S01]  /*0690*/  STL [R1+0x17ac], R3 ;  /* 0x0017ac0301007387 */ /* 0x0001e20000100800 */
[----:B------:R-:W-:Y:S02]  /*06a0*/  CS2R R18, SRZ ;  /* 0x0000000000127805 */ /* 0x000fe4000001ff00 */
[----:B------:R-:W-:Y:S02]  /*06b0*/  LOP3.LUT R2, R2, 0x60, RZ, 0xc0, !PT ;  /* 0x0000006002027812 */ /* 0x000fe400078ec0ff */
[----:B------:R-:W-:Y:S01]  /*06c0*/  CS2R R12, SRZ ;  /* 0x00000000000c7805 */ /* 0x000fe2000001ff00 */
[----:B------:R0:W-:Y:S01]  /*06d0*/  STL [R1], RZ ;  /* 0x000000ff01007387 */ /* 0x0001e20000100800 */
[----:B------:R-:W-:-:S02]  /*06e0*/  CS2R R14, SRZ ;  /* 0x00000000000e7805 */ /* 0x000fc4000001ff00 */
[----:B------:R-:W-:Y:S02]  /*06f0*/  CS2R R8, SRZ ;  /* 0x0000000000087805 */ /* 0x000fe4000001ff00 */
[----:B------:R-:W-:Y:S01]  /*0700*/  CS2R R10, SRZ ;  /* 0x00000000000a7805 */ /* 0x000fe2000001ff00 */
[----:B------:R0:W-:Y:S01]  /*0710*/  STL [R1+0x4], RZ ;  /* 0x000004ff01007387 */ /* 0x0001e20000100800 */
[----:B------:R-:W-:Y:S02]  /*0720*/  CS2R R4, SRZ ;  /* 0x0000000000047805 */ /* 0x000fe4000001ff00 */
[----:B------:R-:W-:Y:S02]  /*0730*/  CS2R R6, SRZ ;  /* 0x0000000000067805 */ /* 0x000fe4000001ff00 */
[----:B------:R-:W-:Y:S01]  /*0740*/  CS2R R24, SRZ ;  /* 0x0000000000187805 */ /* 0x000fe2000001ff00 */
[----:B------:R0:W-:Y:S01]  /*0750*/  STL [R1+0x8], RZ ;  /* 0x000008ff01007387 */ /* 0x0001e20000100800 */
[----:B------:R-:W-:-:S03]  /*0760*/  CS2R R26, SRZ ;  /* 0x00000000001a7805 */ /* 0x000fc6000001ff00 */
[----:B------:R0:W-:Y:S04]  /*0770*/  STL [R1+0xc], RZ ;  /* 0x00000cff01007387 */ /* 0x0001e80000100800 */
        /* <DEDUP_REMOVED lines=36> */
[----:B------:R0:W-:Y:S01]  /*09c0*/  STL [R1+0x17a0], R2 ;  /* 0x0017a00201007387 */ /* 0x0001e20000100800 */
[----:B------:R-:W-:Y:S05]  /*09d0*/  BRA `(.L_x_1) ;  /* 0x0000060000e47947 */ /* 0x000fea0003800000 */
.L_x_0:
[----:B------:R-:W-:Y:S01]  /*09e0*/  IABS R4, R7 ;  /* 0x0000000700047213 */ /* 0x000fe20000000000 */
[C---:B------:R-:W-:Y:S01]  /*09f0*/  VIADD R8, R0.reuse, 0x1ff ;  /* 0x000001ff00087836 */ /* 0x040fe20000000000 */
[----:B------:R0:W-:Y:S01]  /*0a00*/  STL [R1+0x1958], R7 ;  /* 0x0019580701007387 */ /* 0x0001e20000100800 */
[----:B------:R-:W-:Y:S01]  /*0a10*/  IMAD.MOV.U32 R2, RZ, RZ, RZ ;  /* 0x000000ffff027224 */ /* 0x000fe200078e00ff */
[----:B------:R-:W1:Y:S01]  /*0a20*/  I2F.RP R9, R4 ;  /* 0x0000000400097306 */ /* 0x000e620000209400 */
[----:B------:R-:W-:Y:S01]  /*0a30*/  VIADD R5, R0, 0x1fe ;  /* 0x000001fe00057836 */ /* 0x000fe20000000000 */
[----:B------:R-:W-:Y:S01]  /*0a40*/  ISETP.GE.AND P2, PT, R8, RZ, PT ;  /* 0x000000ff0800720c */ /* 0x000fe20003f46270 */
[----:B------:R-:W-:Y:S01]  /*0a50*/  VIADD R14, R0, 0x1fb ;  /* 0x000001fb000e7836 */ /* 0x000fe20000000000 */
[----:B------:R-:W2:Y:S02]  /*0a60*/  LDCU UR6, c[0x0][0x3a8] ;  /* 0x00007500ff0677ac */ /* 0x000ea40008000800 */
[----:B------:R-:W-:-:S02]  /*0a70*/  ISETP.GE.AND P1, PT, R5, RZ, PT ;  /* 0x000000ff0500720c */ /* 0x000fc40003f26270 */
[----:B------:R-:W-:Y:S01]  /*0a80*/  IABS R17, R14 ;  /* 0x0000000e00117213 */ /* 0x000fe20000000000 */
[----:B------:R-:W3:Y:S01]  /*0a90*/  LDCU UR7, c[0x0][0x3ac] ;  /* 0x00007580ff0777ac */ /* 0x000ee20008000800 */
[----:B------:R-:W4:Y:S01]  /*0aa0*/  LDCU.64 UR8, c[0x0][0x388] ;  /* 0x00007100ff0877ac */ /* 0x000f220008000a00 */
[----:B-1----:R-:W1:Y:S01]  /*0ab0*/  MUFU.RCP R9, R9 ;  /* 0x0000000900097308 */ /* 0x002e620000001000 */
[----:B------:R-:W0:Y:S01]  /*0ac0*/  LDCU UR12, c[0x0][0x3b0] ;  /* 0x00007600ff0c77ac */ /* 0x000e220008000800 */
[----:B------:R-:W0:Y:S01]  /*0ad0*/  LDCU UR13, c[0x0][0x3a4] ;  /* 0x00007480ff0d77ac */ /* 0x000e220008000800 */
[----:B------:R-:W0:Y:S01]  /*0ae0*/  LDCU UR14, c[0x0][0x3a0] ;  /* 0x00007400ff0e77ac */ /* 0x000e220008000800 */
[----:B-1----:R-:W-:Y:S01]  /*0af0*/  VIADD R3, R9, 0xffffffe ;  /* 0x0ffffffe09037836 */ /* 0x002fe20000000000 */
[----:B------:R-:W-:-:S05]  /*0b00*/  IABS R9, R8 ;  /* 0x0000000800097213 */ /* 0x000fca0000000000 */
[----:B------:R-:W1:Y:S02]  /*0b10*/  F2I.FTZ.U32.TRUNC.NTZ R3, R3 ;  /* 0x0000000300037305 */ /* 0x000e64000021f000 */
[----:B-1----:R-:W-:-:S04]  /*0b20*/  IMAD.MOV R11, RZ, RZ, -R3 ;  /* 0x000000ffff0b7224 */ /* 0x002fc800078e0a03 */
[----:B------:R-:W-:-:S04]  /*0b30*/  IMAD R11, R11, R4, RZ ;  /* 0x000000040b0b7224 */ /* 0x000fc800078e02ff */
[----:B------:R-:W-:Y:S01]  /*0b40*/  IMAD.HI.U32 R2, R3, R11, R2 ;  /* 0x0000000b03027227 */ /* 0x000fe200078e0002 */
[----:B------:R-:W-:-:S03]  /*0b50*/  IABS R3, R5 ;  /* 0x0000000500037213 */ /* 0x000fc60000000000 */
[----:B------:R-:W-:Y:S02]  /*0b60*/  VIADD R11, R0, 0x1fd ;  /* 0x000001fd000b7836 */ /* 0x000fe40000000000 */
[----:B------:R-:W-:-:S03]  /*0b70*/  IMAD.HI.U32 R13, R2, R9, RZ ;  /* 0x00000009020d7227 */ /* 0x000fc600078e00ff */
[----:B------:R-:W-:Y:S01]  /*0b80*/  IABS R12, R11 ;  /* 0x0000000b000c7213 */ /* 0x000fe20000000000 */
[----:B------:R-:W-:Y:S01]  /*0b90*/  IMAD.MOV R13, RZ, RZ, -R13 ;  /* 0x000000ffff0d7224 */ /* 0x000fe200078e0a0d */
[----:B------:R-:W-:Y:S01]  /*0ba0*/  ISETP.GE.AND P6, PT, R11, RZ, PT ;  /* 0x000000ff0b00720c */ /* 0x000fe20003fc6270 */
[----:B------:R-:W-:-:S04]  /*0bb0*/  IMAD.HI.U32 R10, R2, R3, RZ ;  /* 0x00000003020a7227 */ /* 0x000fc800078e00ff */
[----:B------:R-:W-:Y:S02]  /*0bc0*/  IMAD R9, R4, R13, R9 ;  /* 0x0000000d04097224 */ /* 0x000fe400078e0209 */
[----:B------:R-:W-:Y:S02]  /*0bd0*/  IMAD.MOV R10, RZ, RZ, -R10 ;  /* 0x000000ffff0a7224 */ /* 0x000fe400078e0a0a */
[----:B------:R-:W-:Y:S01]  /*0be0*/  IMAD.HI.U32 R13, R2, R12, RZ ;  /* 0x0000000c020d7227 */ /* 0x000fe200078e00ff */
[----:B------:R-:W-:-:S03]  /*0bf0*/  ISETP.GT.U32.AND P0, PT, R4, R9, PT ;  /* 0x000000090400720c */ /* 0x000fc60003f04070 */
[----:B------:R-:W-:Y:S02]  /*0c00*/  IMAD R3, R4, R10, R3 ;  /* 0x0000000a04037224 */ /* 0x000fe400078e0203 */
[----:B------:R-:W-:Y:S02]  /*0c10*/  VIADD R10, R0, 0x1fc ;  /* 0x000001fc000a7836 */ /* 0x000fe40000000000 */
[----:B------:R-:W-:Y:S01]  /*0c20*/  IMAD.MOV R13, RZ, RZ, -R13 ;  /* 0x000000ffff0d7224 */ /* 0x000fe200078e0a0d */
[----:B------:R-:W-:Y:S01]  /*0c30*/  ISETP.GT.U32.AND P3, PT, R4, R3, PT ;  /* 0x000000030400720c */ /* 0x000fe20003f64070 */
[----:B------:R-:W-:Y:S01]  /*0c40*/  VIADD R11, R0, 0x1fa ;  /* 0x000001fa000b7836 */ /* 0x000fe20000000000 */
[----:B------:R-:W-:Y:S01]  /*0c50*/  IABS R8, R10 ;  /* 0x0000000a00087213 */ /* 0x000fe20000000000 */
[----:B------:R-:W-:Y:S02]  /*0c60*/  IMAD R5, R4, R13, R12 ;  /* 0x0000000d04057224 */ /* 0x000fe400078e020c */
[----:B------:R-:W-:Y:S01]  /*0c70*/  @!P0 IMAD.IADD R9, R9, 0x1, -R4 ;  /* 0x0000000109098824 */ /* 0x000fe200078e0a04 */
[----:B------:R-:W-:Y:S01]  /*0c80*/  IABS R15, R11 ;  /* 0x0000000b000f7213 */ /* 0x000fe20000000000 */
[----:B------:R-:W-:Y:S01]  /*0c90*/  IMAD.HI.U32 R16, R2, R8, RZ ;  /* 0x0000000802107227 */ /* 0x000fe200078e00ff */
[----:B------:R-:W-:-:S02]  /*0ca0*/  ISETP.GT.U32.AND P0, PT, R4, R5, PT ;  /* 0x000000050400720c */ /* 0x000fc40003f04070 */
[----:B------:R-:W-:Y:S01]  /*0cb0*/  ISETP.GT.U32.AND P4, PT, R4, R9, PT ;  /* 0x000000090400720c */ /* 0x000fe20003f84070 */
[----:B------:R-:W-:Y:S02]  /*0cc0*/  IMAD.MOV R16, RZ, RZ, -R16 ;  /* 0x000000ffff107224 */ /* 0x000fe400078e0a10 */
[----:B------:R-:W-:Y:S01]  /*0cd0*/  @!P3 IMAD.IADD R3, R3, 0x1, -R4 ;  /* 0x000000010303b824 */ /* 0x000fe200078e0a04 */
[----:B------:R-:W-:Y:S01]  /*0ce0*/  ISETP.GE.AND P3, PT, R10, RZ, PT ;  /* 0x000000ff0a00720c */ /* 0x000fe20003f66270 */
[----:B------:R-:W-:Y:S02]  /*0cf0*/  IMAD R8, R4, R16, R8 ;  /* 0x0000001004087224 */ /* 0x000fe400078e0208 */
[----:B------:R-:W-:Y:S01]  /*0d00*/  VIADD R12, R0, 0x1f9 ;  /* 0x000001f9000c7836 */ /* 0x000fe20000000000 */
[----:B------:R-:W-:Y:S01]  /*0d10*/  ISETP.GT.U32.AND P5, PT, R4, R3, PT ;  /* 0x000000030400720c */ /* 0x000fe20003fa4070 */
[----:B------:R-:W-:-:S03]  /*0d20*/  IMAD.HI.U32 R18, R2, R17, RZ ;  /* 0x0000001102127227 */ /* 0x000fc600078e00ff */
[----:B------:R-:W-:Y:S01]  /*0d30*/  IABS R13, R12 ;  /* 0x0000000c000d7213 */ /* 0x000fe20000000000 */
[--C-:B------:R-:W-:Y:S01]  /*0d40*/  @!P4 IMAD.IADD R9, R9, 0x1, -R4.reuse ;  /* 0x000000010909c824 */ /* 0x100fe200078e0a04 */
[----:B------:R-:W-:Y:S01]  /*0d50*/  ISETP.GT.U32.AND P4, PT, R4, R8, PT ;  /* 0x000000080400720c */ /* 0x000fe20003f84070 */
[----:B------:R-:W-:Y:S02]  /*0d60*/  @!P0 IMAD.IADD R5, R5, 0x1, -R4 ;  /* 0x0000000105058824 */ /* 0x000fe400078e0a04 */
[----:B------:R-:W-:-:S03]  /*0d70*/  IMAD.HI.U32 R16, R2, R15, RZ ;  /* 0x0000000f02107227 */ /* 0x000fc600078e00ff */
[----:B------:R-:W-:Y:S01]  /*0d80*/  ISETP.GT.U32.AND P0, PT, R4, R5, PT ;  /* 0x000000050400720c */ /* 0x000fe20003f04070 */
[----:B------:R-:W-:Y:S02]  /*0d90*/  IMAD.MOV R18, RZ, RZ, -R18 ;  /* 0x000000ffff127224 */ /* 0x000fe400078e0a12 */
[----:B------:R-:W-:-:S04]  /*0da0*/  IMAD.HI.U32 R10, R2, R13, RZ ;  /* 0x0000000d020a7227 */ /* 0x000fc800078e00ff */
[----:B------:R-:W-:Y:S02]  /*0db0*/  @!P4 IMAD.IADD R8, R8, 0x1, -R4 ;  /* 0x000000010808c824 */ /* 0x000fe400078e0a04 */
[----:B------:R-:W-:Y:S02]  /*0dc0*/  IMAD.MOV R16, RZ, RZ, -R16 ;  /* 0x000000ffff107224 */ /* 0x000fe400078e0a10 */
[----:B------:R-:W-:Y:S01]  /*0dd0*/  @!P5 IMAD.IADD R3, R3, 0x1, -R4 ;  /* 0x000000010303d824 */ /* 0x000fe200078e0a04 */
[----:B------:R-:W-:Y:S01]  /*0de0*/  ISETP.GE.AND P5, PT, R14, RZ, PT ;  /* 0x000000ff0e00720c */ /* 0x000fe20003fa6270 */
[C---:B------:R-:W-:Y:S01]  /*0df0*/  IMAD R14, R4.reuse, R18, R17 ;  /* 0x00000012040e7224 */ /* 0x040fe200078e0211 */
[C---:B------:R-:W-:Y:S01]  /*0e00*/  ISETP.GT.U32.AND P4, PT, R4.reuse, R8, PT ;  /* 0x000000080400720c */ /* 0x040fe20003f84070 */
[----:B------:R-:W-:Y:S02]  /*0e10*/  IMAD.MOV R17, RZ, RZ, -R10 ;  /* 0x000000ffff117224 */ /* 0x000fe400078e0a0a */
[----:B------:R-:W-:-:S02]  /*0e20*/  IMAD R10, R4, R16, R15 ;  /* 0x00000010040a7224 */ /* 0x000fc400078e020f */
[----:B------:R-:W-:Y:S02]  /*0e30*/  IMAD.MOV.U32 R19, RZ, RZ, R9 ;  /* 0x000000ffff137224 */ /* 0x000fe400078e0009 */
[----:B------:R-:W-:Y:S01]  /*0e40*/  @!P0 IMAD.IADD R5, R5, 0x1, -R4 ;  /* 0x0000000105058824 */ /* 0x000fe200078e0a04 */
[C---:B------:R-:W-:Y:S01]  /*0e50*/  ISETP.GT.U32.AND P0, PT, R4.reuse, R10, PT ;  /* 0x0000000a0400720c */ /* 0x040fe20003f04070 */
[C---:B------:R-:W-:Y:S02]  /*0e60*/  IMAD R9, R4.reuse, R17, R13 ;  /* 0x0000001104097224 */ /* 0x040fe400078e020d */
[----:B------:R-:W-:Y:S01]  /*0e70*/  @!P2 IMAD.MOV R19, RZ, RZ, -R19 ;  /* 0x000000ffff13a224 */ /* 0x000fe200078e0a13 */
[C---:B------:R-:W-:Y:S01]  /*0e80*/  ISETP.GT.U32.AND P2, PT, R4.reuse, R14, PT ;  /* 0x0000000e0400720c */ /* 0x040fe20003f44070 */
[----:B------:R-:W-:Y:S02]  /*0e90*/  IMAD.MOV.U32 R16, RZ, RZ, R3 ;  /* 0x000000ffff107224 */ /* 0x000fe400078e0003 */
[----:B0-----:R-:W-:Y:S01]  /*0ea0*/  IMAD.MOV.U32 R7, RZ, RZ, R5 ;  /* 0x000000ffff077224 */ /* 0x001fe200078e0005 */
[----:B------:R-:W-:Y:S01]  /*0eb0*/  STL [R1+0x7bc], R19 ;  /* 0x0007bc1301007387 */ /* 0x000fe20000100800 */
[----:B------:R-:W-:Y:S01]  /*0ec0*/  @!P1 IMAD.MOV R16, RZ, RZ, -R16 ;  /* 0x000000ffff109224 */ /* 0x000fe200078e0a10 */
[----:B------:R-:W-:Y:S01]  /*0ed0*/  ISETP.GE.AND P1, PT, R11, RZ, PT ;  /* 0x000000ff0b00720c */ /* 0x000fe20003f26270 */
[----:B------:R-:W-:Y:S01]  /*0ee0*/  @!P6 IMAD.MOV R7, RZ, RZ, -R7 ;  /* 0x000000ffff07e224 */ /* 0x000fe200078e0a07 */
[----:B------:R-:W-:Y:S01]  /*0ef0*/  ISETP.GT.U32.AND P6, PT, R4, R9, PT ;  /* 0x000000090400720c */ /* 0x000fe20003fc4070 */
[C---:B------:R-:W-:Y:S01]  /*0f00*/  VIADD R15, R0.reuse, 0x1f8 ;  /* 0x000001f8000f7836 */ /* 0x040fe20000000000 */
[----:B------:R-:W-:Y:S01]  /*0f10*/  STL [R1+0x7b8], R16 ;  /* 0x0007b81001007387 */ /* 0x000fe20000100800 */
[----:B------:R-:W-:-:S02]  /*0f20*/  VIADD R11, R0, 0x1f7 ;  /* 0x000001f7000b7836 */ /* 0x000fc40000000000 */
[--C-:B------:R-:W-:Y:S01]  /*0f30*/  @!P4 IMAD.IADD R8, R8, 0x1, -R4.reuse ;  /* 0x000000010808c824 */ /* 0x100fe200078e0a04 */
[----:B------:R-:W-:Y:S01]  /*0f40*/  ISETP.GE.AND P4, PT, R12, RZ, PT ;  /* 0x000000ff0c00720c */ /* 0x000fe20003f86270 */
[--C-:B------:R-:W-:Y:S01]  /*0f50*/  @!P2 IMAD.IADD R14, R14, 0x1, -R4.reuse ;  /* 0x000000010e0ea824 */ /* 0x100fe200078e0a04 */
[----:B------:R-:W-:Y:S01]  /*0f60*/  IABS R13, R15 ;  /* 0x0000000f000d7213 */ /* 0x000fe20000000000 */
[----:B------:R-:W-:Y:S01]  /*0f70*/  @!P0 IMAD.IADD R10, R10, 0x1, -R4 ;  /* 0x000000010a0a8824 */ /* 0x000fe200078e0a04 */
[----:B------:R-:W-:Y:S01]  /*0f80*/  IABS R12, R11 ;  /* 0x0000000b000c7213 */ /* 0x000fe20000000000 */
[----:B------:R0:W-:Y:S01]  /*0f90*/  STL [R1+0x7b4], R7 ;  /* 0x0007b40701007387 */ /* 0x0001e20000100800 */
[----:B------:R-:W-:Y:S01]  /*0fa0*/  ISETP.GE.AND P2, PT, R15, RZ, PT ;  /* 0x000000ff0f00720c */ /* 0x000fe20003f46270 */
[----:B------:R-:W-:Y:S01]  /*0fb0*/  IMAD.MOV.U32 R3, RZ, RZ, R13 ;  /* 0x000000ffff037224 */ /* 0x000fe200078e000d */
[----:B------:R-:W-:Y:S01]  /*0fc0*/  ISETP.GT.U32.AND P0, PT, R4, R14, PT ;  /* 0x0000000e0400720c */ /* 0x000fe20003f04070 */
[----:B------:R-:W-:-:S02]  /*0fd0*/  IMAD.MOV.U32 R15, RZ, RZ, R12 ;  /* 0x000000ffff0f7224 */ /* 0x000fc400078e000c */
[----:B------:R-:W-:Y:S01]  /*0fe0*/  @!P6 IMAD.IADD R9, R9, 0x1, -R4 ;  /* 0x000000010909e824 */ /* 0x000fe200078e0a04 */
[----:B------:R-:W-:Y:S01]  /*0ff0*/  ISETP.GT.U32.AND P6, PT, R4, R10, PT ;  /* 0x0000000a0400720c */ /* 0x000fe20003fc4070 */
[----:B------:R-:W-:-:S04]  /*1000*/  IMAD.HI.U32 R5, R2, R3, RZ ;  /* 0x0000000302057227 */ /* 0x000fc800078e00ff */
[----:B------:R-:W-:-:S04]  /*1010*/  IMAD.HI.U32 R12, R2, R15, RZ ;  /* 0x0000000f020c7227 */ /* 0x000fc800078e00ff */
[----:B0-----:R-:W-:Y:S02]  /*1020*/  IMAD.MOV.U32 R7, RZ, RZ, R8 ;  /* 0x000000ffff077224 */ /* 0x001fe400078e0008 */
[----:B------:R-:W-:Y:S02]  /*1030*/  IMAD.MOV R5, RZ, RZ, -R5 ;  /* 0x000000ffff057224 */ /* 0x000fe400078e0a05 */
[----:B------:R-:W-:Y:S02]  /*1040*/  IMAD.MOV R12, RZ, RZ, -R12 ;  /* 0x000000ffff0c7224 */ /* 0x000fe400078e0a0c */
[----:B------:R-:W-:Y:S01]  /*1050*/  @!P3 IMAD.MOV R7, RZ, RZ, -R7 ;  /* 0x000000ffff07b224 */ /* 0x000fe200078e0a07 */
[C---:B------:R-:W-:Y:S01]  /*1060*/  ISETP.GT.U32.AND P3, PT, R4.reuse, R9, PT ;  /* 0x000000090400720c */ /* 0x040fe20003f64070 */
[C---:B------:R-:W-:Y:S02]  /*1070*/  IMAD R3, R4.reuse, R5, R3 ;  /* 0x0000000504037224 */ /* 0x040fe400078e0203 */
[----:B------:R-:W-:Y:S01]  /*1080*/  IMAD R15, R4, R12, R15 ;  /* 0x0000000c040f7224 */ /* 0x000fe200078e020f */
[----:B------:R0:W-:Y:S01]  /*1090*/  STL [R1+0x7b0], R7 ;  /* 0x0007b00701007387 */ /* 0x0001e20000100800 */
[--C-:B------:R-:W-:Y:S01]  /*10a0*/  @!P0 IMAD.IADD R14, R14, 0x1, -R4.reuse ;  /* 0x000000010e0e8824 */ /* 0x100fe200078e0a04 */
[----:B------:R-:W-:Y:S01]  /*10b0*/  ISETP.GT.U32.AND P0, PT, R4, R3, PT ;  /* 0x000000030400720c */ /* 0x000fe20003f04070 */
[----:B------:R-:W-:Y:S01]  /*10c0*/  @!P6 IMAD.IADD R10, R10, 0x1, -R4 ;  /* 0x000000010a0ae824 */ /* 0x000fe200078e0a04 */
[----:B------:R-:W-:Y:S01]  /*10d0*/  ISETP.GT.U32.AND P6, PT, R4, R15, PT ;  /* 0x0000000f0400720c */ /* 0x000fe20003fc4070 */
[----:B------:R-:W-:-:S02]  /*10e0*/  VIADD R5, R0, 0x1f4 ;  /* 0x000001f400057836 */ /* 0x000fc40000000000 */
[C---:B------:R-:W-:Y:S02]  /*10f0*/  VIADD R13, R0.reuse, 0x1f6 ;  /* 0x000001f6000d7836 */ /* 0x040fe40000000000 */
[----:B------:R-:W-:Y:S01]  /*1100*/  VIADD R8, R0, 0x1f5 ;  /* 0x000001f500087836 */ /* 0x000fe20000000000 */
[----:B------:R-:W-:Y:S01]  /*1110*/  IABS R17, R5 ;  /* 0x0000000500117213 */ /* 0x000fe20000000000 */
[----:B------:R-:W-:Y:S01]  /*1120*/  @!P3 IMAD.IADD R9, R9, 0x1, -R4 ;  /* 0x000000010909b824 */ /* 0x000fe200078e0a04 */
[----:B------:R-:W-:Y:S01]  /*1130*/  IABS R16, R13 ;  /* 0x0000000d00107213 */ /* 0x000fe20000000000 */
[----:B0-----:R-:W-:Y:S01]  /*1140*/  IMAD.MOV.U32 R7, RZ, RZ, R14 ;  /* 0x000000ffff077224 */ /* 0x001fe200078e000e */
[----:B------:R-:W-:Y:S01]  /*1150*/  ISETP.GE.AND P3, PT, R11, RZ, PT ;  /* 0x000000ff0b00720c */ /* 0x000fe20003f66270 */
[----:B------:R-:W-:Y:S01]  /*1160*/  IMAD.MOV.U32 R11, RZ, RZ, R17 ;  /* 0x000000ffff0b7224 */ /* 0x000fe200078e0011 */
[----:B------:R-:W-:Y:S01]  /*1170*/  IABS R12, R8 ;  /* 0x00000008000c7213 */ /* 0x000fe20000000000 */
[----:B------:R-:W-:-:S04]  /*1180*/  IMAD.HI.U32 R17, R2, R16, RZ ;  /* 0x0000001002117227 */ /* 0x000fc800078e00ff */
[--C-:B------:R-:W-:Y:S01]  /*1190*/  @!P0 IMAD.IADD R3, R3, 0x1, -R4.reuse ;  /* 0x0000000103038824 */ /* 0x100fe200078e0a04 */
[----:B------:R-:W-:Y:S01]  /*11a0*/  ISETP.GE.AND P0, PT, R13, RZ, PT ;  /* 0x000000ff0d00720c */ /* 0x000fe20003f06270 */
[----:B------:R-:W-:Y:S02]  /*11b0*/  @!P6 IMAD.IADD R15, R15, 0x1, -R4 ;  /* 0x000000010f0fe824 */ /* 0x000fe400078e0a04 */
[----:B------:R-:W-:-:S03]  /*11c0*/  IMAD.HI.U32 R18, R2, R12, RZ ;  /* 0x0000000c02127227 */ /* 0x000fc600078e00ff */
[C---:B------:R-:W-:Y:S01]  /*11d0*/  ISETP.GT.U32.AND P6, PT, R4.reuse, R15, PT ;  /* 0x0000000f0400720c */ /* 0x040fe20003fc4070 */
[----:B------:R-:W-:Y:S02]  /*11e0*/  IMAD.MOV R17, RZ, RZ, -R17 ;  /* 0x000000ffff117224 */ /* 0x000fe400078e0a11 */
[----:B------:R-:W-:Y:S01]  /*11f0*/  @!P5 IMAD.MOV R7, RZ, RZ, -R7 ;  /* 0x000000ffff07d224 */ /* 0x000fe200078e0a07 */
[----:B------:R-:W-:Y:S01]  /*1200*/  ISETP.GT.U32.AND P5, PT, R4, R3, PT ;  /* 0x000000030400720c */ /* 0x000fe20003fa4070 */
[----:B------:R-:W-:-:S03]  /*1210*/  IMAD.HI.U32 R13, R2, R11, RZ ;  /* 0x0000000b020d7227 */ /* 0x000fc600078e00ff */
[----:B------:R0:W-:Y:S01]  /*1220*/  STL [R1+0x7ac], R7 ;  /* 0x0007ac0701007387 */ /* 0x0001e20000100800 */
[----:B------:R-:W-:Y:S02]  /*1230*/  IMAD.MOV R18, RZ, RZ, -R18 ;  /* 0x000000ffff127224 */ /* 0x000fe400078e0a12 */
[C---:B------:R-:W-:Y:S02]  /*1240*/  IMAD R16, R4.reuse, R17, R16 ;  /* 0x0000001104107224 */ /* 0x040fe400078e0210 */
[----:B------:R-:W-:Y:S02]  /*1250*/  IMAD.MOV R13, RZ, RZ, -R13 ;  /* 0x000000ffff0d7224 */ /* 0x000fe400078e0a0d */
[C---:B------:R-:W-:Y:S02]  /*1260*/  IMAD R12, R4.reuse, R18, R12 ;  /* 0x00000012040c7224 */ /* 0x040fe400078e020c */
[----:B------:R-:W-:Y:S01]  /*1270*/  @!P1 IMAD.MOV R10, RZ, RZ, -R10 ;  /* 0x000000ffff0a9224 */ /* 0x000fe200078e0a0a */
[----:B------:R-:W-:Y:S01]  /*1280*/  ISETP.GT.U32.AND P1, PT, R4, R16, PT ;  /* 0x000000100400720c */ /* 0x000fe20003f24070 */
[----:B0-----:R-:W-:-:S02]  /*1290*/  IMAD.MOV.U32 R7, RZ, RZ, R9 ;  /* 0x000000ffff077224 */ /* 0x001fc400078e0009 */
[C---:B------:R-:W-:Y:S01]  /*12a0*/  IMAD R11, R4.reuse, R13, R11 ;  /* 0x0000000d040b7224 */ /* 0x040fe200078e020b */
[----:B------:R0:W-:Y:S01]  /*12b0*/  STL [R1+0x7a8], R10 ;  /* 0x0007a80a01007387 */ /* 0x0001e20000100800 */
[----:B------:R-:W-:Y:S01]  /*12c0*/  @!P4 IMAD.MOV R7, RZ, RZ, -R7 ;  /* 0x000000ffff07c224 */ /* 0x000fe200078e0a07 */
[----:B------:R-:W-:Y:S01]  /*12d0*/  ISETP.GT.U32.AND P4, PT, R4, R12, PT ;  /* 0x0000000c0400720c */ /* 0x000fe20003f84070 */
[--C-:B------:R-:W-:Y:S01]  /*12e0*/  @!P5 IMAD.IADD R3, R3, 0x1, -R4.reuse ;  /* 0x000000010303d824 */ /* 0x100fe200078e0a04 */
[----:B------:R-:W-:Y:S01]  /*12f0*/  ISETP.GE.AND P5, PT, R8, RZ, PT ;  /* 0x000000ff0800720c */ /* 0x000fe20003fa6270 */
[----:B------:R-:W-:Y:S01]  /*1300*/  @!P6 IMAD.IADD R15, R15, 0x1, -R4 ;  /* 0x000000010f0fe824 */ /* 0x000fe200078e0a04 */
[----:B------:R-:W-:Y:S01]  /*1310*/  ISETP.GT.U32.AND P6, PT, R4, R11, PT ;  /* 0x0000000b0400720c */ /* 0x000fe20003fc4070 */
[C---:B------:R-:W-:Y:S01]  /*1320*/  VIADD R17, R0.reuse, 0x1f3 ;  /* 0x000001f300117836 */ /* 0x040fe20000000000 */
[----:B------:R1:W-:Y:S01]  /*1330*/  STL [R1+0x38], R7 ;  /* 0x0000380701007387 */ /* 0x0003e20000100800 */
[----:B------:R-:W-:-:S02]  /*1340*/  VIADD R8, R0, 0x1f2 ;  /* 0x000001f200087836 */ /* 0x000fc40000000000 */
[--C-:B------:R-:W-:Y:S01]  /*1350*/  @!P1 IMAD.IADD R16, R16, 0x1, -R4.reuse ;  /* 0x0000000110109824 */ /* 0x100fe200078e0a04 */
[----:B0-----:R-:W-:Y:S01]  /*1360*/  IABS R10, R17 ;  /* 0x00000011000a7213 */ /* 0x001fe20000000000 */
[----:B------:R-:W-:Y:S01]  /*1370*/  VIADD R9, R0, 0x1f1 ;  /* 0x000001f100097836 */ /* 0x000fe20000000000 */
[----:B------:R-:W-:Y:S01]  /*1380*/  IABS R13, R8 ;  /* 0x00000008000d7213 */ /* 0x000fe20000000000 */
[----:B------:R-:W-:Y:S01]  /*1390*/  @!P4 IMAD.IADD R12, R12, 0x1, -R4 ;  /* 0x000000010c0cc824 */ /* 0x000fe200078e0a04 */
[----:B------:R-:W-:Y:S01]  /*13a0*/  ISETP.GE.AND P1, PT, R5, RZ, PT ;  /* 0x000000ff0500720c */ /* 0x000fe20003f26270 */
[----:B------:R-:W-:Y:S01]  /*13b0*/  IMAD.HI.U32 R14, R2, R10, RZ ;  /* 0x0000000a020e7227 */ /* 0x000fe200078e00ff */
[----:B------:R-:W-:Y:S02]  /*13c0*/  ISETP.GT.U32.AND P4, PT, R4, R16, PT ;  /* 0x000000100400720c */ /* 0x000fe40003f84070 */
[----:B------:R-:W-:Y:S01]  /*13d0*/  IABS R19, R9 ;  /* 0x0000000900137213 */ /* 0x000fe20000000000 */
[----:B------:R-:W-:-:S02]  /*13e0*/  IMAD.MOV.U32 R5, RZ, RZ, R13 ;  /* 0x000000ffff057224 */ /* 0x000fc400078e000d */
[----:B------:R-:W-:Y:S01]  /*13f0*/  @!P6 IMAD.IADD R11, R11, 0x1, -R4 ;  /* 0x000000010b0be824 */ /* 0x000fe200078e0a04 */
[----:B------:R-:W-:Y:S01]  /*1400*/  ISETP.GT.U32.AND P6, PT, R4, R12, PT ;  /* 0x0000000c0400720c */ /* 0x000fe20003fc4070 */
[----:B------:R-:W-:Y:S02]  /*1410*/  IMAD.MOV R14, RZ, RZ, -R14 ;  /* 0x000000ffff0e7224 */ /* 0x000fe400078e0a0e */
[----:B------:R-:W-:-:S04]  /*1420*/  IMAD.HI.U32 R13, R2, R5, RZ ;  /* 0x00000005020d7227 */ /* 0x000fc800078e00ff */
[----:B-1----:R-:W-:Y:S02]  /*1430*/  IMAD.MOV.U32 R7, RZ, RZ, R3 ;  /* 0x000000ffff077224 */ /* 0x002fe400078e0003 */
[----:B------:R-:W-:Y:S02]  /*1440*/  IMAD R3, R4, R14, R10 ;  /* 0x0000000e04037224 */ /* 0x000fe400078e020a */
[----:B------:R-:W-:Y:S02]  /*1450*/  IMAD.MOV R13, RZ, RZ, -R13 ;  /* 0x000000ffff0d7224 */ /* 0x000fe400078e0a0d */
[--C-:B------:R-:W-:Y:S01]  /*1460*/  @!P4 IMAD.IADD R16, R16, 0x1, -R4.reuse ;  /* 0x000000011010c824 */ /* 0x100fe200078e0a04 */
[C---:B------:R-:W-:Y:S01]  /*1470*/  ISETP.GT.U32.AND P4, PT, R4.reuse, R3, PT ;  /* 0x000000030400720c */ /* 0x040fe20003f84070 */
[----:B------:R-:W-:Y:S02]  /*1480*/  IMAD R5, R4, R13, R5 ;  /* 0x0000000d04057224 */ /* 0x000fe400078e0205 */
[----:B------:R-:W-:-:S02]  /*1490*/  @!P6 IMAD.IADD R12, R12, 0x1, -R4 ;  /* 0x000000010c0ce824 */ /* 0x000fc400078e0a04 */
[----:B------:R-:W-:Y:S01]  /*14a0*/  @!P2 IMAD.MOV R7, RZ, RZ, -R7 ;  /* 0x000000ffff07a224 */ /* 0x000fe200078e0a07 */
[----:B------:R-:W-:Y:S01]  /*14b0*/  ISETP.GT.U32.AND P6, PT, R4, R5, PT ;  /* 0x000000050400720c */ /* 0x000fe20003fc4070 */
[----:B------:R-:W-:Y:S01]  /*14c0*/  VIADD R10, R0, 0x1f0 ;  /* 0x000001f0000a7836 */ /* 0x000fe20000000000 */
[----:B------:R-:W-:Y:S01]  /*14d0*/  ISETP.GT.U32.AND P2, PT, R4, R11, PT ;  /* 0x0000000b0400720c */ /* 0x000fe20003f44070 */
[----:B------:R-:W-:Y:S01]  /*14e0*/  IMAD.HI.U32 R20, R2, R19, RZ ;  /* 0x0000001302147227 */ /* 0x000fe200078e00ff */
[----:B------:R0:W-:Y:S02]  /*14f0*/  STL [R1+0x40], R7 ;  /* 0x0000400701007387 */ /* 0x0001e40000100800 */
[----:B------:R-:W-:Y:S01]  /*1500*/  IABS R13, R10 ;  /* 0x0000000a000d7213 */ /* 0x000fe20000000000 */
[----:B------:R-:W-:Y:S01]  /*1510*/  @!P4 IMAD.IADD R3, R3, 0x1, -R4 ;  /* 0x000000010303c824 */ /* 0x000fe200078e0a04 */
[----:B------:R-:W-:Y:S01]  /*1520*/  ISETP.GE.AND P4, PT, R8, RZ, PT ;  /* 0x000000ff0800720c */ /* 0x000fe20003f86270 */
[----:B------:R-:W-:-:S02]  /*1530*/  @!P3 IMAD.MOV R15, RZ, RZ, -R15 ;  /* 0x000000ffff0fb224 */ /* 0x000fc400078e0a0f */
[----:B------:R-:W-:Y:S02]  /*1540*/  IMAD.MOV R20, RZ, RZ, -R20 ;  /* 0x000000ffff147224 */ /* 0x000fe400078e0a14 */
[----:B------:R-:W-:Y:S01]  /*1550*/  @!P6 IMAD.IADD R5, R5, 0x1, -R4 ;  /* 0x000000010505e824 */ /* 0x000fe200078e0a04 */
[----:B------:R-:W-:Y:S01]  /*1560*/  ISETP.GT.U32.AND P6, PT, R4, R3, PT ;  /* 0x000000030400720c */ /* 0x000fe20003fc4070 */
[----:B0-----:R-:W-:Y:S01]  /*1570*/  IMAD.MOV.U32 R7, RZ, RZ, R16 ;  /* 0x000000ffff077224 */ /* 0x001fe200078e0010 */
[----:B------:R-:W-:Y:S01]  /*1580*/  STL [R1+0x50], R15 ;  /* 0x0000500f01007387 */ /* 0x000fe20000100800 */
[----:B------:R-:W-:-:S04]  /*1590*/  IMAD.HI.U32 R18, R2, R13, RZ ;  /* 0x0000000d02127227 */ /* 0x000fc800078e00ff */
[----:B------:R-:W-:Y:S01]  /*15a0*/  @!P0 IMAD.MOV R7, RZ, RZ, -R7 ;  /* 0x000000ffff078224 */ /* 0x000fe200078e0a07 */
[C---:B------:R-:W-:Y:S01]  /*15b0*/  ISETP.GT.U32.AND P0, PT, R4.reuse, R5, PT ;  /* 0x000000050400720c */ /* 0x040fe20003f04070 */
[----:B------:R-:W-:Y:S01]  /*15c0*/  @!P2 IMAD.IADD R11, R11, 0x1, -R4 ;  /* 0x000000010b0ba824 */ /* 0x000fe200078e0a04 */
[----:B------:R-:W-:Y:S01]  /*15d0*/  ISETP.GE.AND P2, PT, R17, RZ, PT ;  /* 0x000000ff1100720c */ /* 0x000fe20003f46270 */
[----:B------:R-:W-:Y:S01]  /*15e0*/  IMAD R8, R4, R20, R19 ;  /* 0x0000001404087224 */ /* 0x000fe200078e0213 */
[----:B------:R0:W-:Y:S01]  /*15f0*/  STL [R1+0x58], R7 ;  /* 0x0000580701007387 */ /* 0x0001e20000100800 */
[----:B------:R-:W-:Y:S02]  /*1600*/  IMAD.MOV R18, RZ, RZ, -R18 ;  /* 0x000000ffff127224 */ /* 0x000fe400078e0a12 */
[----:B------:R-:W-:Y:S01]  /*1610*/  VIADD R14, R0, 0x1ef ;  /* 0x000001ef000e7836 */ /* 0x000fe20000000000 */
[C---:B------:R-:W-:Y:S01]  /*1620*/  ISETP.GT.U32.AND P3, PT, R4.reuse, R8, PT ;  /* 0x000000080400720c */ /* 0x040fe20003f64070 */
[----:B------:R-:W-:-:S02]  /*1630*/  IMAD R13, R4, R18, R13 ;  /* 0x00000012040d7224 */ /* 0x000fc400078e020d */
[----:B------:R-:W-:Y:S01]  /*1640*/  @!P5 IMAD.MOV R12, RZ, RZ, -R12 ;  /* 0x000000ffff0cd224 */ /* 0x000fe200078e0a0c */
[----:B------:R-:W-:Y:S01]  /*1650*/  IABS R17, R14 ;  /* 0x0000000e00117213 */ /* 0x000fe20000000000 */
[----:B------:R-:W-:Y:S01]  /*1660*/  @!P6 IMAD.IADD R3, R3, 0x1, -R4 ;  /* 0x000000010303e824 */ /* 0x000fe200078e0a04 */
[----:B------:R-:W-:Y:S01]  /*1670*/  ISETP.GT.U32.AND P6, PT, R4, R13, PT ;  /* 0x0000000d0400720c */ /* 0x000fe20003fc4070 */
[----:B0-----:R-:W-:Y:S01]  /*1680*/  IMAD.MOV.U32 R7, RZ, RZ, R11 ;  /* 0x000000ffff077224 */ /* 0x001fe200078e000b */
[----:B------:R-:W-:Y:S01]  /*1690*/  STL [R1+0x6c], R12 ;  /* 0x00006c0c01007387 */ /* 0x000fe20000100800 */
[----:B------:R-:W-:Y:S01]  /*16a0*/  ISETP.GE.AND P5, PT, R9, RZ, PT ;  /* 0x000000ff0900720c */ /* 0x000fe20003fa6270 */
[----:B------:R-:W-:-:S04]  /*16b0*/  IMAD.HI.U32 R9, R2, R17, RZ ;  /* 0x0000001102097227 */ /* 0x000fc800078e00ff */
[----:B------:R-:W-:Y:S01]  /*16c0*/  @!P1 IMAD.MOV R7, RZ, RZ, -R7 ;  /* 0x000000ffff079224 */ /* 0x000fe200078e0a07 */
[----:B------:R-:W-:Y:S01]  /*16d0*/  ISETP.GE.AND P1, PT, R10, RZ, PT ;  /* 0x000000ff0a00720c */ /* 0x000fe20003f26270 */
[----:B------:R-:W-:Y:S02]  /*16e0*/  VIADD R10, R0, 0x1ee ;  /* 0x000001ee000a7836 */ /* 0x000fe40000000000 */
[----:B------:R-:W-:Y:S01]  /*16f0*/  IMAD.MOV R15, RZ, RZ, -R9 ;  /* 0x000000ffff0f7224 */ /* 0x000fe200078e0a09 */
[----:B------:R0:W-:Y:S01]  /*1700*/  STL [R1+0x74], R7 ;  /* 0x0000740701007387 */ /* 0x0001e20000100800 */
[--C-:B------:R-:W-:Y:S01]  /*1710*/  @!P0 IMAD.IADD R5, R5, 0x1, -R4.reuse ;  /* 0x0000000105058824 */ /* 0x100fe200078e0a04 */
[----:B------:R-:W-:Y:S01]  /*1720*/  IABS R9, R10 ;  /* 0x0000000a00097213 */ /* 0x000fe20000000000 */
[----:B------:R-:W-:Y:S01]  /*1730*/  @!P3 IMAD.IADD R8, R8, 0x1, -R4 ;  /* 0x000000010808b824 */ /* 0x000fe200078e0a04 */
[----:B------:R-:W-:Y:S01]  /*1740*/  ISETP.GE.AND P3, PT, R10, RZ, PT ;  /* 0x000000ff0a00720c */ /* 0x000fe20003f66270 */
[----:B------:R-:W-:Y:S01]  /*1750*/  IMAD R15, R4, R15, R17 ;  /* 0x0000000f040f7224 */ /* 0x000fe200078e0211 */
[----:B------:R-:W-:Y:S01]  /*1760*/  ISETP.GE.AND P0, PT, R14, RZ, PT ;  /* 0x000000ff0e00720c */ /* 0x000fe20003f06270 */
[----:B------:R-:W-:-:S02]  /*1770*/  IMAD.MOV.U32 R10, RZ, RZ, R9 ;  /* 0x000000ffff0a7224 */ /* 0x000fc400078e0009 */
[----:B------:R-:W-:Y:S01]  /*1780*/  @!P6 IMAD.IADD R13, R13, 0x1, -R4 ;  /* 0x000000010d0de824 */ /* 0x000fe200078e0a04 */
[----:B------:R-:W-:Y:S01]  /*1790*/  ISETP.GT.U32.AND P6, PT, R4, R8, PT ;  /* 0x000000080400720c */ /* 0x000fe20003fc4070 */
[----:B0-----:R-:W-:Y:S02]  /*17a0*/  IMAD.MOV.U32 R7, RZ, RZ, R3 ;  /* 0x000000ffff077224 */ /* 0x001fe400078e0003 */
[----:B------:R-:W-:-:S04]  /*17b0*/  IMAD.HI.U32 R14, R2, R10, RZ ;  /* 0x0000000a020e7227 */ /* 0x000fc800078e00ff */
[----:B------:R-:W-:Y:S01]  /*17c0*/  @!P2 IMAD.MOV R7, RZ, RZ, -R7 ;  /* 0x000000ffff07a224 */ /* 0x000fe200078e0a07 */
[----:B------:R-:W-:Y:S01]  /*17d0*/  ISETP.GT.U32.AND P2, PT, R4, R13, PT ;  /* 0x0000000d0400720c */ /* 0x000fe20003f44070 */
[C---:B------:R-:W-:Y:S02]  /*17e0*/  VIADD R11, R0.reuse, 0x1ed ;  /* 0x000001ed000b7836 */ /* 0x040fe40000000000 */
[C---:B------:R-:W-:Y:S01]  /*17f0*/  VIADD R18, R0.reuse, 0x1eb ;  /* 0x000001eb00127836 */ /* 0x040fe20000000000 */
[----:B------:R0:W-:Y:S01]  /*1800*/  STL [R1+0x7c], R7 ;  /* 0x00007c0701007387 */ /* 0x0001e20000100800 */
[----:B------:R-:W-:Y:S01]  /*1810*/  VIADD R9, R0, 0x1ec ;  /* 0x000001ec00097836 */ /* 0x000fe20000000000 */
[----:B------:R-:W-:Y:S01]  /*1820*/  IABS R3, R11 ;  /* 0x0000000b00037213 */ /* 0x000fe20000000000 */
[----:B------:R-:W-:-:S03]  /*1830*/  @!P6 IMAD.IADD R8, R8, 0x1, -R4 ;  /* 0x000000010808e824 */ /* 0x000fc600078e0a04 */
[----:B------:R-:W-:Y:S01]  /*1840*/  IABS R12, R9 ;  /* 0x00000009000c7213 */ /* 0x000fe20000000000 */
[----:B------:R-:W-:-:S04]  /*1850*/  IMAD.HI.U32 R16, R2, R3, RZ ;  /* 0x0000000302107227 */ /* 0x000fc800078e00ff */
[----:B0-----:R-:W-:Y:S02]  /*1860*/  IMAD.MOV.U32 R7, RZ, RZ, R5 ;  /* 0x000000ffff077224 */ /* 0x001fe400078e0005 */
[----:B------:R-:W-:Y:S01]  /*1870*/  IMAD.MOV R5, RZ, RZ, -R14 ;  /* 0x000000ffff057224 */ /* 0x000fe200078e0a0e */
[----:B------:R-:W-:Y:S01]  /*1880*/  IABS R14, R18 ;  /* 0x00000012000e7213 */ /* 0x000fe20000000000 */
[----:B------:R-:W-:Y:S01]  /*1890*/  @!P4 IMAD.MOV R7, RZ, RZ, -R7 ;  /* 0x000000ffff07c224 */ /* 0x000fe200078e0a07 */
[C---:B------:R-:W-:Y:S01]  /*18a0*/  ISETP.GT.U32.AND P4, PT, R4.reuse, R15, PT ;  /* 0x0000000f0400720c */ /* 0x040fe20003f84070 */
[----:B------:R-:W-:Y:S02]  /*18b0*/  IMAD R5, R4, R5, R10 ;  /* 0x0000000504057224 */ /* 0x000fe400078e020a */
[----:B------:R-:W-:Y:S01]  /*18c0*/  IMAD.MOV.U32 R10, RZ, RZ, R14 ;  /* 0x000000ffff0a7224 */ /* 0x000fe200078e000e */
[----:B------:R0:W-:Y:S01]  /*18d0*/  STL [R1+0x84], R7 ;  /* 0x0000840701007387 */ /* 0x0001e20000100800 */
[----:B------:R-:W-:Y:S01]  /*18e0*/  IMAD.HI.U32 R14, R2, R12, RZ ;  /* 0x0000000c020e7227 */ /* 0x000fe200078e00ff */
[----:B------:R-:W-:-:S03]  /*18f0*/  ISETP.GT.U32.AND P6, PT, R4, R5, PT ;  /* 0x000000050400720c */ /* 0x000fc60003fc4070 */
[----:B------:R-:W-:Y:S01]  /*1900*/  @!P2 IMAD.IADD R13, R13, 0x1, -R4 ;  /* 0x000000010d0da824 */ /* 0x000fe200078e0a04 */
[----:B------:R-:W-:Y:S01]  /*1910*/  ISETP.GE.AND P2, PT, R11, RZ, PT ;  /* 0x000000ff0b00720c */ /* 0x000fe20003f46270 */
[----:B------:R-:W-:Y:S02]  /*1920*/  IMAD.MOV R16, RZ, RZ, -R16 ;  /* 0x000000ffff107224 */ /* 0x000fe400078e0a10 */
[----:B------:R-:W-:Y:S01]  /*1930*/  @!P4 IMAD.IADD R15, R15, 0x1, -R4 ;  /* 0x000000010f0fc824 */ /* 0x000fe200078e0a04 */
[----:B------:R-:W-:Y:S01]  /*1940*/  ISETP.GE.AND P4, PT, R9, RZ, PT ;  /* 0x000000ff0900720c */ /* 0x000fe20003f86270 */
[----:B0-----:R-:W-:Y:S02]  /*1950*/  IMAD.MOV.U32 R7, RZ, RZ, R8 ;  /* 0x000000ffff077224 */ /* 0x001fe400078e0008 */
[----:B------:R-:W-:-:S04]  /*1960*/  IMAD.HI.U32 R11, R2, R10, RZ ;  /* 0x0000000a020b7227 */ /* 0x000fc800078e00ff */
[----:B------:R-:W-:Y:S01]  /*1970*/  @!P5 IMAD.MOV R7, RZ, RZ, -R7 ;  /* 0x000000ffff07d224 */ /* 0x000fe200078e0a07 */
[C---:B------:R-:W-:Y:S01]  /*1980*/  ISETP.GT.U32.AND P5, PT, R4.reuse, R15, PT ;  /* 0x0000000f0400720c */ /* 0x040fe20003fa4070 */
[----:B------:R-:W-:Y:S02]  /*1990*/  IMAD.MOV R14, RZ, RZ, -R14 ;  /* 0x000000ffff0e7224 */ /* 0x000fe400078e0a0e */
[C---:B------:R-:W-:Y:S01]  /*19a0*/  IMAD R3, R4.reuse, R16, R3 ;  /* 0x0000001004037224 */ /* 0x040fe200078e0203 */
[----:B------:R0:W-:Y:S01]  /*19b0*/  STL [R1+0xa0], R7 ;  /* 0x0000a00701007387 */ /* 0x0001e20000100800 */
[----:B------:R-:W-:Y:S02]  /*19c0*/  @!P6 IMAD.IADD R5, R5, 0x1, -R4 ;  /* 0x000000010505e824 */ /* 0x000fe400078e0a04 */
[----:B------:R-:W-:Y:S02]  /*19d0*/  IMAD.MOV R8, RZ, RZ, -R11 ;  /* 0x000000ffff087224 */ /* 0x000fe400078e0a0b */
[C---:B------:R-:W-:Y:S01]  /*19e0*/  IMAD R11, R4.reuse, R14, R12 ;  /* 0x0000000e040b7224 */ /* 0x040fe200078e020c */
[----:B------:R-:W-:Y:S01]  /*19f0*/  ISETP.GT.U32.AND P6, PT, R4, R5, PT ;  /* 0x000000050400720c */ /* 0x000fe20003fc4070 */
[----:B------:R-:W-:-:S02]  /*1a00*/  VIADD R12, R0, 0x1ea ;  /* 0x000001ea000c7836 */ /* 0x000fc40000000000 */
[----:B------:R-:W-:Y:S01]  /*1a10*/  @!P5 IMAD.IADD R15, R15, 0x1, -R4 ;  /* 0x000000010f0fd824 */ /* 0x000fe200078e0a04 */
[C---:B------:R-:W-:Y:S01]  /*1a20*/  ISETP.GT.U32.AND P5, PT, R4.reuse, R11, PT ;  /* 0x0000000b0400720c */ /* 0x040fe20003fa4070 */
[----:B0-----:R-:W-:Y:S02]  /*1a30*/  IMAD.MOV.U32 R7, RZ, RZ, R13 ;  /* 0x000000ffff077224 */ /* 0x001fe400078e000d */
[C---:B------:R-:W-:Y:S01]  /*1a40*/  IMAD R10, R4.reuse, R8, R10 ;  /* 0x00000008040a7224 */ /* 0x040fe200078e020a */
[----:B------:R-:W-:Y:S01]  /*1a50*/  IABS R8, R12 ;  /* 0x0000000c00087213 */ /* 0x000fe20000000000 */
[----:B------:R-:W-:Y:S01]  /*1a60*/  @!P1 IMAD.MOV R7, RZ, RZ, -R7 ;  /* 0x000000ffff079224 */ /* 0x000fe200078e0a07 */
[----:B------:R-:W-:Y:S01]  /*1a70*/  ISETP.GT.U32.AND P1, PT, R4, R3, PT ;  /* 0x000000030400720c */ /* 0x000fe20003f24070 */
[----:B------:R-:W-:Y:S02]  /*1a80*/  VIADD R13, R0, 0x1e8 ;  /* 0x000001e8000d7836 */ /* 0x000fe40000000000 */
[--C-:B------:R-:W-:Y:S01]  /*1a90*/  @!P6 IMAD.IADD R5, R5, 0x1, -R4.reuse ;  /* 0x000000010505e824 */ /* 0x100fe200078e0a04 */
[----:B------:R-:W-:Y:S01]  /*1aa0*/  ISETP.GT.U32.AND P6, PT, R4, R10, PT ;  /* 0x0000000a0400720c */ /* 0x000fe20003fc4070 */
[----:B------:R-:W-:Y:S01]  /*1ab0*/  IMAD.HI.U32 R17, R2, R8, RZ ;  /* 0x0000000802117227 */ /* 0x000fe200078e00ff */
[----:B------:R-:W-:Y:S01]  /*1ac0*/  IABS R19, R13 ;  /* 0x0000000d00137213 */ /* 0x000fe20000000000 */
[----:B------:R0:W-:Y:S02]  /*1ad0*/  STL [R1+0xa8], R7 ;  /* 0x0000a80701007387 */ /* 0x0001e40000100800 */
[----:B------:R-:W-:-:S02]  /*1ae0*/  @!P5 IMAD.IADD R11, R11, 0x1, -R4 ;  /* 0x000000010b0bd824 */ /* 0x000fc400078e0a04 */
[----:B------:R-:W-:Y:S02]  /*1af0*/  VIADD R14, R0, 0x1e9 ;  /* 0x000001e9000e7836 */ /* 0x000fe40000000000 */
[--C-:B------:R-:W-:Y:S01]  /*1b00*/  @!P1 IMAD.IADD R3, R3, 0x1, -R4.reuse ;  /* 0x0000000103039824 */ /* 0x100fe200078e0a04 */
[----:B------:R-:W-:Y:S01]  /*1b10*/  ISETP.GE.AND P1, PT, R18, RZ, PT ;  /* 0x000000ff1200720c */ /* 0x000fe20003f26270 */
[----:B------:R-:W-:Y:S01]  /*1b20*/  IMAD.MOV R17, RZ, RZ, -R17 ;  /* 0x000000ffff117224 */ /* 0x000fe200078e0a11 */
[----:B------:R-:W-:Y:S01]  /*1b30*/  IABS R16, R14 ;  /* 0x0000000e00107213 */ /* 0x000fe20000000000 */
[----:B------:R-:W-:Y:S01]  /*1b40*/  @!P6 IMAD.IADD R10, R10, 0x1, -R4 ;  /* 0x000000010a0ae824 */ /* 0x000fe200078e0a04 */
[C---:B------:R-:W-:Y:S01]  /*1b50*/  ISETP.GT.U32.AND P5, PT, R4.reuse, R3, PT ;  /* 0x000000030400720c */ /* 0x040fe20003fa4070 */
[C---:B------:R-:W-:Y:S01]  /*1b60*/  IMAD R8, R4.reuse, R17, R8 ;  /* 0x0000001104087224 */ /* 0x040fe200078e0208 */
[----:B------:R-:W-:Y:S01]  /*1b70*/  ISETP.GT.U32.AND P6, PT, R4, R11, PT ;  /* 0x0000000b0400720c */ /* 0x000fe20003fc4070 */
[----:B------:R-:W-:-:S02]  /*1b80*/  IMAD.MOV.U32 R18, RZ, RZ, R19 ;  /* 0x000000ffff127224 */ /* 0x000fc400078e0013 */
[----:B------:R-:W-:Y:S02]  /*1b90*/  VIADD R9, R0, 0x1e7 ;  /* 0x000001e700097836 */ /* 0x000fe40000000000 */
[----:B------:R-:W-:-:S03]  /*1ba0*/  IMAD.HI.U32 R19, R2, R16, RZ ;  /* 0x0000001002137227 */ /* 0x000fc600078e00ff */
[----:B------:R-:W-:Y:S01]  /*1bb0*/  IABS R20, R9 ;  /* 0x0000000900147213 */ /* 0x000fe20000000000 */
[----:B------:R-:W-:Y:S02]  /*1bc0*/  IMAD.MOV.U32 R21, RZ, RZ, R15 ;  /* 0x000000ffff157224 */ /* 0x000fe400078e000f */
[----:B------:R-:W-:Y:S01]  /*1bd0*/  @!P5 IMAD.IADD R3, R3, 0x1, -R4 ;  /* 0x000000010303d824 */ /* 0x000fe200078e0a04 */
[C---:B------:R-:W-:Y:S01]  /*1be0*/  ISETP.GT.U32.AND P5, PT, R4.reuse, R8, PT ;  /* 0x000000080400720c */ /* 0x040fe20003fa4070 */
[----:B------:R-:W-:Y:S02]  /*1bf0*/  IMAD.MOV R19, RZ, RZ, -R19 ;  /* 0x000000ffff137224 */ /* 0x000fe400078e0a13 */
[----:B0-----:R-:W-:Y:S02]  /*1c00*/  IMAD.MOV.U32 R7, RZ, RZ, R5 ;  /* 0x000000ffff077224 */ /* 0x001fe400078e0005 */
[----:B------:R-:W-:Y:S01]  /*1c10*/  @!P0 IMAD.MOV R21, RZ, RZ, -R21 ;  /* 0x000000ffff158224 */ /* 0x000fe200078e0a15 */
[----:B------:R-:W-:Y:S01]  /*1c20*/  ISETP.GT.U32.AND P0, PT, R4, R10, PT ;  /* 0x0000000a0400720c */ /* 0x000fe20003f04070 */
[----:B------:R-:W-:Y:S01]  /*1c30*/  @!P3 IMAD.MOV R7, RZ, RZ, -R7 ;  /* 0x000000ffff07b224 */ /* 0x000fe200078e0a07 */
[----:B------:R-:W-:Y:S01]  /*1c40*/  ISETP.GE.AND P3, PT, R12, RZ, PT ;  /* 0x000000ff0c00720c */ /* 0x000fe20003f66270 */
[----:B------:R-:W-:Y:S01]  /*1c50*/  IMAD R16, R4, R19, R16 ;  /* 0x0000001304107224 */ /* 0x000fe200078e0210 */
[----:B------:R-:W-:Y:S01]  /*1c60*/  STL [R1+0xb4], R21 ;  /* 0x0000b41501007387 */ /* 0x000fe20000100800 */
[----:B------:R-:W-:-:S03]  /*1c70*/  IMAD.HI.U32 R15, R2, R20, RZ ;  /* 0x00000014020f7227 */ /* 0x000fc600078e00ff */
[----:B------:R0:W-:Y:S01]  /*1c80*/  STL [R1+0xbc], R7 ;  /* 0x0000bc0701007387 */ /* 0x0001e20000100800 */
[--C-:B------:R-:W-:Y:S01]  /*1c90*/  @!P6 IMAD.IADD R11, R11, 0x1, -R4.reuse ;  /* 0x000000010b0be824 */ /* 0x100fe200078e0a04 */
[----:B------:R-:W-:Y:S01]  /*1ca0*/  ISETP.GT.U32.AND P6, PT, R4, R16, PT ;  /* 0x000000100400720c */ /* 0x000fe20003fc4070 */
[----:B------:R-:W-:Y:S02]  /*1cb0*/  IMAD.MOV R15, RZ, RZ, -R15 ;  /* 0x000000ffff0f7224 */ /* 0x000fe400078e0a0f */
[----:B------:R-:W-:Y:S02]  /*1cc0*/  @!P5 IMAD.IADD R8, R8, 0x1, -R4 ;  /* 0x000000010808d824 */ /* 0x000fe400078e0a04 */
[----:B------:R-:W-:Y:S02]  /*1cd0*/  IMAD R15, R4, R15, R20 ;  /* 0x0000000f040f7224 */ /* 0x000fe400078e0214 */
[----:B------:R-:W-:-:S04]  /*1ce0*/  IMAD.HI.U32 R12, R2, R18, RZ ;  /* 0x00000012020c7227 */ /* 0x000fc800078e00ff */
[----:B0-----:R-:W-:Y:S02]  /*1cf0*/  IMAD.MOV.U32 R7, RZ, RZ, R3 ;  /* 0x000000ffff077224 */ /* 0x001fe400078e0003 */
[----:B------:R-:W-:Y:S02]  /*1d00*/  VIADD R5, R0, 0x1e6 ;  /* 0x000001e600057836 */ /* 0x000fe40000000000 */
[----:B------:R-:W-:Y:S01]  /*1d10*/  @!P2 IMAD.MOV R7, RZ, RZ, -R7 ;  /* 0x000000ffff07a224 */ /* 0x000fe200078e0a07 */
[----:B------:R-:W-:Y:S01]  /*1d20*/  ISETP.GT.U32.AND P2, PT, R4, R8, PT ;  /* 0x000000080400720c */ /* 0x000fe20003f44070 */
[----:B------:R-:W-:Y:S01]  /*1d30*/  @!P0 IMAD.IADD R10, R10, 0x1, -R4 ;  /* 0x000000010a0a8824 */ /* 0x000fe200078e0a04 */
[----:B------:R-:W-:Y:S01]  /*1d40*/  ISETP.GE.AND P0, PT, R14, RZ, PT ;  /* 0x000000ff0e00720c */ /* 0x000fe20003f06270 */
[----:B------:R-:W-:Y:S01]  /*1d50*/  @!P4 IMAD.MOV R11, RZ, RZ, -R11 ;  /* 0x000000ffff0bc224 */ /* 0x000fe200078e0a0b */
[----:B------:R-:W-:Y:S01]  /*1d60*/  ISETP.GT.U32.AND P4, PT, R4, R15, PT ;  /* 0x0000000f0400720c */ /* 0x000fe20003f84070 */
[----:B------:R-:W-:Y:S01]  /*1d70*/  IMAD.MOV R12, RZ, RZ, -R12 ;  /* 0x000000ffff0c7224 */ /* 0x000fe200078e0a0c */
[----:B------:R0:W-:Y:S01]  /*1d80*/  STL [R1+0xf4], R7 ;  /* 0x0000f40701007387 */ /* 0x0001e20000100800 */
[----:B------:R-:W-:Y:S01]  /*1d90*/  @!P6 IMAD.IADD R16, R16, 0x1, -R4 ;  /* 0x000000011010e824 */ /* 0x000fe200078e0a04 */
[----:B------:R-:W-:Y:S01]  /*1da0*/  IABS R14, R5 ;  /* 0x00000005000e7213 */ /* 0x000fe20000000000 */
[----:B------:R-:W-:Y:S01]  /*1db0*/  IMAD R12, R4, R12, R18 ;  /* 0x0000000c040c7224 */ /* 0x000fe200078e0212 */
[----:B------:R-:W-:Y:S01]  /*1dc0*/  STL [R1+0x100], R11 ;  /* 0x0001000b01007387 */ /* 0x000fe20000100800 */
[----:B------:R-:W-:Y:S01]  /*1dd0*/  VIADD R17, R0, 0x1e5 ;  /* 0x000001e500117836 */ /* 0x000fe20000000000 */
[----:B------:R-:W-:Y:S01]  /*1de0*/  ISETP.GT.U32.AND P6, PT, R4, R16, PT ;  /* 0x000000100400720c */ /* 0x000fe20003fc4070 */
[----:B------:R-:W-:Y:S01]  /*1df0*/  IMAD.HI.U32 R18, R2, R14, RZ ;  /* 0x0000000e02127227 */ /* 0x000fe200078e00ff */
[----:B------:R-:W-:-:S02]  /*1e00*/  ISETP.GT.U32.AND P5, PT, R4, R12, PT ;  /* 0x0000000c0400720c */ /* 0x000fc40003fa4070 */
[----:B------:R-:W-:Y:S01]  /*1e10*/  IABS R3, R17 ;  /* 0x0000001100037213 */ /* 0x000fe20000000000 */
[----:B0-----:R-:W-:Y:S02]  /*1e20*/  IMAD.MOV.U32 R7, RZ, RZ, R10 ;  /* 0x000000ffff077224 */ /* 0x001fe400078e000a */
[----:B------:R-:W-:Y:S01]  /*1e30*/  @!P2 IMAD.IADD R8, R8, 0x1, -R4 ;  /* 0x000000010808a824 */ /* 0x000fe200078e0a04 */
[----:B------:R-:W-:Y:S01]  /*1e40*/  ISETP.GE.AND P2, PT, R9, RZ, PT ;  /* 0x000000ff0900720c */ /* 0x000fe20003f46270 */
[----:B------:R-:W-:Y:S01]  /*1e50*/  @!P1 IMAD.MOV R7, RZ, RZ, -R7 ;  /* 0x000000ffff079224 */ /* 0x000fe200078e0a07 */
[----:B------:R-:W-:Y:S01]  /*1e60*/  ISETP.GE.AND P1, PT, R13, RZ, PT ;  /* 0x000000ff0d00720c */ /* 0x000fe20003f26270 */
[----:B------:R-:W-:Y:S02]  /*1e70*/  IMAD.MOV R18, RZ, RZ, -R18 ;  /* 0x000000ffff127224 */ /* 0x000fe400078e0a12 */
[----:B------:R-:W-:Y:S01]  /*1e80*/  @!P4 IMAD.IADD R15, R15, 0x1, -R4 ;  /* 0x000000010f0fc824 */ /* 0x000fe200078e0a04 */
[----:B------:R0:W-:Y:S01]  /*1e90*/  STL [R1+0x108], R7 ;  /* 0x0001080701007387 */ /* 0x0001e20000100800 */
[----:B------:R-:W-:Y:S01]  /*1ea0*/  IMAD R14, R4, R18, R14 ;  /* 0x00000012040e7224 */ /* 0x000fe200078e020e */
[----:B------:R-:W-:Y:S01]  /*1eb0*/  ISETP.GE.AND P4, PT, R5, RZ, PT ;  /* 0x000000ff0500720c */ /* 0x000fe20003f86270 */
[----:B------:R-:W-:-:S04]  /*1ec0*/  IMAD.HI.U32 R9, R2, R3, RZ ;  /* 0x0000000302097227 */ /* 0x000fc800078e00ff */
[--C-:B------:R-:W-:Y:S01]  /*1ed0*/  @!P6 IMAD.IADD R16, R16, 0x1, -R4.reuse ;  /* 0x000000011010e824 */ /* 0x100fe200078e0a04 */
[----:B------:R-:W-:Y:S01]  /*1ee0*/  ISETP.GT.U32.AND P6, PT, R4, R14, PT ;  /* 0x0000000e0400720c */ /* 0x000fe20003fc4070 */
[----:B------:R-:W-:Y:S02]  /*1ef0*/  @!P5 IMAD.IADD R12, R12, 0x1, -R4 ;  /* 0x000000010c0cd824 */ /* 0x000fe400078e0a04 */
[----:B0-----:R-:W-:Y:S02]  /*1f00*/  IMAD.MOV.U32 R7, RZ, RZ, R8 ;  /* 0x000000ffff077224 */ /* 0x001fe400078e0008 */
[----:B------:R-:W-:Y:S01]  /*1f10*/  IMAD.MOV R9, RZ, RZ, -R9 ;  /* 0x000000ffff097224 */ /* 0x000fe200078e0a09 */
[C---:B------:R-:W-:Y:S01]  /*1f20*/  ISETP.GT.U32.AND P5, PT, R4.reuse, R12, PT ;  /* 0x0000000c0400720c */ /* 0x040fe20003fa4070 */
[----:B------:R-:W-:Y:S01]  /*1f30*/  @!P3 IMAD.MOV R7, RZ, RZ, -R7 ;  /* 0x000000ffff07b224 */ /* 0x000fe200078e0a07 */
[C---:B------:R-:W-:Y:S01]  /*1f40*/  ISETP.GT.U32.AND P3, PT, R4.reuse, R15, PT ;  /* 0x0000000f0400720c */ /* 0x040fe20003f64070 */
[----:B------:R-:W-:-:S02]  /*1f50*/  IMAD R3, R4, R9, R3 ;  /* 0x0000000904037224 */ /* 0x000fc400078e0203 */
[----:B------:R-:W-:Y:S01]  /*1f60*/  VIADD R9, R0, 0x1e4 ;  /* 0x000001e400097836 */ /* 0x000fe20000000000 */
[----:B------:R0:W-:Y:S01]  /*1f70*/  STL [R1+0x10c], R7 ;  /* 0x00010c0701007387 */ /* 0x0001e20000100800 */
[--C-:B------:R-:W-:Y:S02]  /*1f80*/  @!P6 IMAD.IADD R14, R14, 0x1, -R4.reuse ;  /* 0x000000010e0ee824 */ /* 0x100fe400078e0a04 */
[C---:B------:R-:W-:Y:S01]  /*1f90*/  VIADD R8, R0.reuse, 0x1e3 ;  /* 0x000001e300087836 */ /* 0x040fe20000000000 */
[----:B------:R-:W-:Y:S01]  /*1fa0*/  IABS R19, R9 ;  /* 0x0000000900137213 */ /* 0x000fe20000000000 */
[----:B------:R-:W-:Y:S01]  /*1fb0*/  VIADD R11, R0, 0x1e2 ;  /* 0x000001e2000b7836 */ /* 0x000fe20000000000 */
[----:B------:R-:W-:Y:S01]  /*1fc0*/  ISETP.GT.U32.AND P6, PT, R4, R14, PT ;  /* 0x0000000e0400720c */ /* 0x000fe20003fc4070 */
[--C-:B------:R-:W-:Y:S01]  /*1fd0*/  @!P5 IMAD.IADD R12, R12, 0x1, -R4.reuse ;  /* 0x000000010c0cd824 */ /* 0x100fe200078e0a04 */
[----:B------:R-:W-:Y:S01]  /*1fe0*/  ISETP.GE.AND P5, PT, R17, RZ, PT ;  /* 0x000000ff1100720c */ /* 0x000fe20003fa6270 */
[----:B------:R-:W-:Y:S01]  /*1ff0*/  @!P3 IMAD.IADD R15, R15, 0x1, -R4 ;  /* 0x000000010f0fb824 */ /* 0x000fe200078e0a04 */
[----:B------:R-:W-:Y:S01]  /*2000*/  ISETP.GT.U32.AND P3, PT, R4, R3, PT ;  /* 0x000000030400720c */ /* 0x000fe20003f64070 */
[----:B0-----:R-:W-:-:S02]  /*2010*/  IMAD.MOV.U32 R7, RZ, RZ, R16 ;  /* 0x000000ffff077224 */ /* 0x001fc400078e0010 */
[----:B------:R-:W-:Y:S01]  /*2020*/  IMAD.MOV.U32 R10, RZ, RZ, R12 ;  /* 0x000000ffff0a7224 */ /* 0x000fe200078e000c */
[----:B------:R-:W-:Y:S01]  /*2030*/  IABS R12, R8 ;  /* 0x00000008000c7213 */ /* 0x000fe20000000000 */
[----:B------:R-:W-:Y:S01]  /*2040*/  @!P0 IMAD.MOV R7, RZ, RZ, -R7 ;  /* 0x000000ffff078224 */ /* 0x000fe200078e0a07 */
[----:B------:R-:W-:Y:S01]  /*2050*/  ISETP.GE.AND P0, PT, R9, RZ, PT ;  /* 0x000000ff0900720c */ /* 0x000fe20003f06270 */
[----:B------:R-:W-:Y:S02]  /*2060*/  VIADD R5, R0, 0x1e1 ;  /* 0x000001e100057836 */ /* 0x000fe40000000000 */
[----:B------:R-:W-:Y:S01]  /*2070*/  @!P1 IMAD.MOV R10, RZ, RZ, -R10 ;  /* 0x000000ffff0a9224 */ /* 0x000fe200078e0a0a */
[----:B------:R0:W-:Y:S01]  /*2080*/  STL [R1+0x110], R7 ;  /* 0x0001100701007387 */ /* 0x0001e20000100800 */
[----:B------:R-:W-:Y:S01]  /*2090*/  ISETP.GE.AND P1, PT, R8, RZ, PT ;  /* 0x000000ff0800720c */ /* 0x000fe20003f26270 */
[----:B------:R-:W-:Y:S02]  /*20a0*/  IMAD.HI.U32 R8, R2, R19, RZ ;  /* 0x0000001302087227 */ /* 0x000fe400078e00ff */
[----:B------:R-:W-:Y:S02]  /*20b0*/  STL [R1+0x114], R10 ;  /* 0x0001140a01007387 */ /* 0x000fe40000100800 */
[----:B------:R-:W-:-:S02]  /*20c0*/  @!P3 IMAD.IADD R3, R3, 0x1, -R4 ;  /* 0x000000010303b824 */ /* 0x000fc400078e0a04 */
[----:B------:R-:W-:Y:S01]  /*20d0*/  @!P6 IMAD.IADD R14, R14, 0x1, -R4 ;  /* 0x000000010e0ee824 */ /* 0x000fe200078e0a04 */
[----:B------:R-:W-:Y:S01]  /*20e0*/  ISETP.GE.AND P6, PT, R5, RZ, PT ;  /* 0x000000ff0500720c */ /* 0x000fe20003fc6270 */
[----:B0-----:R-:W-:Y:S01]  /*20f0*/  IMAD.MOV.U32 R7, RZ, RZ, R15 ;  /* 0x000000ffff077224 */ /* 0x001fe200078e000f */
[----:B------:R-:W-:Y:S01]  /*2100*/  ISETP.GT.U32.AND P3, PT, R4, R3, PT ;  /* 0x000000030400720c */ /* 0x000fe20003f64070 */
[----:B------:R-:W-:Y:S01]  /*2110*/  IMAD.HI.U32 R9, R2, R12, RZ ;  /* 0x0000000c02097227 */ /* 0x000fe200078e00ff */
[----:B------:R-:W-:-:S03]  /*2120*/  IABS R15, R5 ;  /* 0x00000005000f7213 */ /* 0x000fc60000000000 */
[----:B------:R-:W-:Y:S01]  /*2130*/  @!P2 IMAD.MOV R7, RZ, RZ, -R7 ;  /* 0x000000ffff07a224 */ /* 0x000fe200078e0a07 */
[----:B------:R-:W-:Y:S01]  /*2140*/  ISETP.GE.AND P2, PT, R11, RZ, PT ;  /* 0x000000ff0b00720c */ /* 0x000fe20003f46270 */
[----:B------:R-:W-:Y:S01]  /*2150*/  IMAD.MOV R5, RZ, RZ, -R8 ;  /* 0x000000ffff057224 */ /* 0x000fe200078e0a08 */
[----:B------:R-:W-:Y:S01]  /*2160*/  IABS R11, R11 ;  /* 0x0000000b000b7213 */ /* 0x000fe20000000000 */
[----:B------:R-:W-:Y:S01]  /*2170*/  IMAD.MOV R9, RZ, RZ, -R9 ;  /* 0x000000ffff097224 */ /* 0x000fe200078e0a09 */
[----:B------:R0:W-:Y:S01]  /*2180*/  STL [R1+0x118], R7 ;  /* 0x0001180701007387 */ /* 0x0001e20000100800 */
[----:B------:R-:W-:Y:S02]  /*2190*/  IMAD R19, R4, R5, R19 ;  /* 0x0000000504137224 */ /* 0x000fe400078e0213 */
[----:B------:R-:W-:-:S04]  /*21a0*/  IMAD.HI.U32 R8, R2, R11, RZ ;  /* 0x0000000b02087227 */ /* 0x000fc800078e00ff */
[----:B------:R-:W-:Y:S02]  /*21b0*/  IMAD.MOV R8, RZ, RZ, -R8 ;  /* 0x000000ffff087224 */ /* 0x000fe400078e0a08 */
[----:B------:R-:W-:Y:S02]  /*21c0*/  @!P3 IMAD.IADD R3, R3, 0x1, -R4 ;  /* 0x000000010303b824 */ /* 0x000fe400078e0a04 */
[----:B0-----:R-:W-:Y:S02]  /*21d0*/  IMAD.MOV.U32 R7, RZ, RZ, R14 ;  /* 0x000000ffff077224 */ /* 0x001fe400078e000e */
[C---:B------:R-:W-:Y:S02]  /*21e0*/  IMAD R11, R4.reuse, R8, R11 ;  /* 0x00000008040b7224 */ /* 0x040fe400078e020b */
[----:B------:R-:W-:Y:S01]  /*21f0*/  @!P4 IMAD.MOV R7, RZ, RZ, -R7 ;  /* 0x000000ffff07c224 */ /* 0x000fe200078e0a07 */
[C---:B------:R-:W-:Y:S01]  /*2200*/  ISETP.GT.U32.AND P4, PT, R4.reuse, R19, PT ;  /* 0x000000130400720c */ /* 0x040fe20003f84070 */
[----:B------:R-:W-:-:S02]  /*2210*/  IMAD R12, R4, R9, R12 ;  /* 0x00000009040c7224 */ /* 0x000fc400078e020c */
[----:B------:R-:W-:Y:S01]  /*2220*/  VIADD R16, R0, 0x1df ;  /* 0x000001df00107836 */ /* 0x000fe20000000000 */
[----:B------:R0:W-:Y:S01]  /*2230*/  STL [R1+0x11c], R7 ;  /* 0x00011c0701007387 */ /* 0x0001e20000100800 */
[----:B------:R-:W-:Y:S01]  /*2240*/  IMAD.HI.U32 R5, R2, R15, RZ ;  /* 0x0000000f02057227 */ /* 0x000fe200078e00ff */
[----:B------:R-:W-:-:S03]  /*2250*/  ISETP.GT.U32.AND P3, PT, R4, R12, PT ;  /* 0x0000000c0400720c */ /* 0x000fc60003f64070 */
[----:B------:R-:W-:Y:S02]  /*2260*/  IMAD.MOV R5, RZ, RZ, -R5 ;  /* 0x000000ffff057224 */ /* 0x000fe400078e0a05 */
[----:B------:R-:W-:Y:S02]  /*2270*/  VIADD R20, R0, 0x1e0 ;  /* 0x000001e000147836 */ /* 0x000fe40000000000 */
[----:B------:R-:W-:Y:S02]  /*2280*/  @!P4 IMAD.IADD R19, R19, 0x1, -R4 ;  /* 0x000000011313c824 */ /* 0x000fe400078e0a04 */
[----:B0-----:R-:W-:Y:S01]  /*2290*/  IMAD.MOV.U32 R7, RZ, RZ, R3 ;  /* 0x000000ffff077224 */ /* 0x001fe200078e0003 */
[----:B------:R-:W-:Y:S01]  /*22a0*/  IABS R3, R16 ;  /* 0x0000001000037213 */ /* 0x000fe20000000000 */
[C---:B------:R-:W-:Y:S01]  /*22b0*/  IMAD R15, R4.reuse, R5, R15 ;  /* 0x00000005040f7224 */ /* 0x040fe200078e020f */
[C---:B------:R-:W-:Y:S01]  /*22c0*/  ISETP.GT.U32.AND P4, PT, R4.reuse, R19, PT ;  /* 0x000000130400720c */ /* 0x040fe20003f84070 */
[----:B------:R-:W-:Y:S01]  /*22d0*/  @!P5 IMAD.MOV R7, RZ, RZ, -R7 ;  /* 0x000000ffff07d224 */ /* 0x000fe200078e0a07 */
[----:B------:R-:W-:Y:S01]  /*22e0*/  ISETP.GT.U32.AND P5, PT, R4, R11, PT ;  /* 0x0000000b0400720c */ /* 0x000fe20003fa4070 */
[----:B------:R-:W-:Y:S01]  /*22f0*/  IMAD.HI.U32 R13, R2, R3, RZ ;  /* 0x00000003020d7227 */ /* 0x000fe200078e00ff */
[----:B------:R-:W-:-:S02]  /*2300*/  IABS R5, R20 ;  /* 0x0000001400057213 */ /* 0x000fc40000000000 */
[----:B------:R0:W-:Y:S01]  /*2310*/  STL [R1+0x120], R7 ;  /* 0x0001200701007387 */ /* 0x0001e20000100800 */
[----:B------:R-:W-:Y:S02]  /*2320*/  @!P3 IMAD.IADD R12, R12, 0x1, -R4 ;  /* 0x000000010c0cb824 */ /* 0x000fe400078e0a04 */
[----:B------:R-:W-:Y:S02]  /*2330*/  IMAD.MOV R13, RZ, RZ, -R13 ;  /* 0x000000ffff0d7224 */ /* 0x000fe400078e0a0d */
[----:B------:R-:W-:Y:S01]  /*2340*/  IMAD.HI.U32 R17, R2, R5, RZ ;  /* 0x0000000502117227 */ /* 0x000fe200078e00ff */
[----:B------:R-:W-:-:S03]  /*2350*/  ISETP.GT.U32.AND P3, PT, R4, R12, PT ;  /* 0x0000000c0400720c */ /* 0x000fc60003f64070 */
[--C-:B------:R-:W-:Y:S02]  /*2360*/  @!P5 IMAD.IADD R11, R11, 0x1, -R4.reuse ;  /* 0x000000010b0bd824 */ /* 0x100fe400078e0a04 */
[----:B------:R-:W-:Y:S01]  /*2370*/  @!P4 IMAD.IADD R19, R19, 0x1, -R4 ;  /* 0x000000011313c824 */ /* 0x000fe200078e0a04 */
[C---:B------:R-:W-:Y:S01]  /*2380*/  ISETP.GT.U32.AND P4, PT, R4.reuse, R15, PT ;  /* 0x0000000f0400720c */ /* 0x040fe20003f84070 */
[C---:B------:R-:W-:Y:S01]  /*2390*/  IMAD R3, R4.reuse, R13, R3 ;  /* 0x0000000d04037224 */ /* 0x040fe200078e0203 */
[----:B------:R-:W-:Y:S01]  /*23a0*/  ISETP.GT.U32.AND P5, PT, R4, R11, PT ;  /* 0x0000000b0400720c */ /* 0x000fe20003fa4070 */
[----:B------:R-:W-:Y:S02]  /*23b0*/  IMAD.MOV R17, RZ, RZ, -R17 ;  /* 0x000000ffff117224 */ /* 0x000fe400078e0a11 */
[----:B------:R-:W-:Y:S02]  /*23c0*/  VIADD R8, R0, 0x1de ;  /* 0x000001de00087836 */ /* 0x000fe40000000000 */
[----:B------:R-:W-:-:S02]  /*23d0*/  IMAD R5, R4, R17, R5 ;  /* 0x0000001104057224 */ /* 0x000fc400078e0205 */
[----:B0-----:R-:W-:Y:S01]  /*23e0*/  IMAD.MOV.U32 R7, RZ, RZ, R19 ;  /* 0x000000ffff077224 */ /* 0x001fe200078e0013 */
[----:B------:R-:W-:Y:S01]  /*23f0*/  IABS R10, R8 ;  /* 0x00000008000a7213 */ /* 0x000fe20000000000 */
[--C-:B------:R-:W-:Y:S01]  /*2400*/  @!P3 IMAD.IADD R12, R12, 0x1, -R4.reuse ;  /* 0x000000010c0cb824 */ /* 0x100fe200078e0a04 */
[----:B------:R-:W-:Y:S01]  /*2410*/  ISETP.GT.U32.AND P3, PT, R4, R5, PT ;  /* 0x000000050400720c */ /* 0x000fe20003f64070 */
[--C-:B------:R-:W-:Y:S01]  /*2420*/  @!P4 IMAD.IADD R15, R15, 0x1, -R4.reuse ;  /* 0x000000010f0fc824 */ /* 0x100fe200078e0a04 */
[----:B------:R-:W-:Y:S01]  /*2430*/  ISETP.GE.AND P4, PT, R20, RZ, PT ;  /* 0x000000ff1400720c */ /* 0x000fe20003f86270 */
[----:B------:R-:W-:Y:S01]  /*2440*/  @!P5 IMAD.IADD R11, R11, 0x1, -R4 ;  /* 0x000000010b0bd824 */ /* 0x000fe200078e0a04 */
[----:B------:R-:W-:Y:S01]  /*2450*/  ISETP.GT.U32.AND P5, PT, R4, R3, PT ;  /* 0x000000030400720c */ /* 0x000fe20003fa4070 */
[C---:B------:R-:W-:Y:S02]  /*2460*/  VIADD R9, R0.reuse, 0x1dd ;  /* 0x000001dd00097836 */ /* 0x040fe40000000000 */
[----:B------:R-:W-:-:S02]  /*2470*/  VIADD R13, R0, 0x1dc ;  /* 0x000001dc000d7836 */ /* 0x000fc40000000000 */
[----:B------:R-:W-:Y:S01]  /*2480*/  @!P0 IMAD.MOV R7, RZ, RZ, -R7 ;  /* 0x000000ffff078224 */ /* 0x000fe200078e0a07 */
[----:B------:R-:W-:Y:S01]  /*2490*/  ISETP.GT.U32.AND P0, PT, R4, R15, PT ;  /* 0x0000000f0400720c */ /* 0x000fe20003f04070 */
[C---:B------:R-:W-:Y:S01]  /*24a0*/  IMAD.HI.U32 R18, R2.reuse, R10, RZ ;  /* 0x0000000a02127227 */ /* 0x040fe200078e00ff */
[----:B------:R-:W-:Y:S02]  /*24b0*/  IABS R14, R9 ;  /* 0x00000009000e7213 */ /* 0x000fe40000000000 */
[----:B------:R-:W-:Y:S01]  /*24c0*/  IABS R19, R13 ;  /* 0x0000000d00137213 */ /* 0x000fe20000000000 */
[----:B------:R0:W-:Y:S01]  /*24d0*/  STL [R1+0x128], R7 ;  /* 0x0001280701007387 */ /* 0x0001e20000100800 */
[----:B------:R-:W-:Y:S02]  /*24e0*/  IMAD.MOV R18, RZ, RZ, -R18 ;  /* 0x000000ffff127224 */ /* 0x000fe400078e0a12 */
[----:B------:R-:W-:Y:S02]  /*24f0*/  @!P5 IMAD.IADD R3, R3, 0x1, -R4 ;  /* 0x000000010303d824 */ /* 0x000fe400078e0a04 */
[----:B------:R-:W-:-:S03]  /*2500*/  IMAD.HI.U32 R17, R2, R14, RZ ;  /* 0x0000000e02117227 */ /* 0x000fc600078e00ff */
[----:B------:R-:W-:Y:S01]  /*2510*/  ISETP.GT.U32.AND P5, PT, R4, R3, PT ;  /* 0x000000030400720c */ /* 0x000fe20003fa4070 */
        /* <DEDUP_REMOVED lines=10> */
[----:B------:R-:W-:Y:S01]  /*25c0*/  IMAD.MOV R12, RZ, RZ, -R12 ;  /* 0x000000ffff0c7224 */ /* 0x000fe200078e0a0c */
[C---:B------:R-:W-:Y:S01]  /*25d0*/  ISETP.GT.U32.AND P0, PT, R4.reuse, R10, PT ;  /* 0x0000000a0400720c */ /* 0x040fe20003f04070 */
[----:B------:R-:W-:-:S02]  /*25e0*/  IMAD R14, R4, R17, R14 ;  /* 0x00000011040e7224 */ /* 0x000fc400078e020e */
[C---:B------:R-:W-:Y:S02]  /*25f0*/  IMAD R19, R4.reuse, R12, R19 ;  /* 0x0000000c04137224 */ /* 0x040fe400078e0213 */
[--C-:B------:R-:W-:Y:S02]  /*2600*/  @!P5 IMAD.IADD R3, R3, 0x1, -R4.reuse ;  /* 0x000000010303d824 */ /* 0x100fe400078e0a04 */
[----:B0-----:R-:W-:Y:S01]  /*2610*/  IMAD.MOV.U32 R7, RZ, RZ, R15 ;  /* 0x000000ffff077224 */ /* 0x001fe200078e000f */
[----:B------:R-:W-:Y:S01]  /*2620*/  ISETP.GT.U32.AND P5, PT, R4, R19, PT ;  /* 0x000000130400720c */ /* 0x000fe20003fa4070 */
[----:B------:R-:W-:Y:S02]  /*2630*/  VIADD R12, R0, 0x1db ;  /* 0x000001db000c7836 */ /* 0x000fe40000000000 */
[----:B------:R-:W-:Y:S01]  /*2640*/  @!P6 IMAD.MOV R7, RZ, RZ, -R7 ;  /* 0x000000ffff07e224 */ /* 0x000fe200078e0a07 */
[----:B------:R-:W-:Y:S01]  /*2650*/  ISETP.GT.U32.AND P6, PT, R4, R14, PT ;  /* 0x0000000e0400720c */ /* 0x000fe20003fc4070 */
[----:B------:R-:W-:Y:S01]  /*2660*/  @!P2 IMAD.MOV R11, RZ, RZ, -R11 ;  /* 0x000000ffff0ba224 */ /* 0x000fe200078e0a0b */
[----:B------:R-:W-:Y:S01]  /*2670*/  ISETP.GE.AND P2, PT, R8, RZ, PT ;  /* 0x000000ff0800720c */ /* 0x000fe20003f46270 */
[--C-:B------:R-:W-:Y:S01]  /*2680*/  @!P1 IMAD.IADD R5, R5, 0x1, -R4.reuse ;  /* 0x0000000105059824 */ /* 0x100fe200078e0a04 */
[----:B------:R-:W-:Y:S01]  /*2690*/  ISETP.GE.AND P1, PT, R9, RZ, PT ;  /* 0x000000ff0900720c */ /* 0x000fe20003f26270 */
[----:B------:R-:W-:Y:S01]  /*26a0*/  VIADD R9, R0, 0x1da ;  /* 0x000001da00097836 */ /* 0x000fe20000000000 */
[----:B------:R-:W-:Y:S01]  /*26b0*/  IABS R8, R12 ;  /* 0x0000000c00087213 */ /* 0x000fe20000000000 */
[--C-:B------:R-:W-:Y:S01]  /*26c0*/  @!P0 IMAD.IADD R10, R10, 0x1, -R4.reuse ;  /* 0x000000010a0a8824 */ /* 0x100fe200078e0a04 */
[----:B------:R0:W-:Y:S01]  /*26d0*/  STL [R1+0x130], R11 ;  /* 0x0001300b01007387 */ /* 0x0001e20000100800 */
[--C-:B------:R-:W-:Y:S01]  /*26e0*/  @!P5 IMAD.IADD R19, R19, 0x1, -R4.reuse ;  /* 0x000000011313d824 */ /* 0x100fe200078e0a04 */
[----:B------:R-:W-:Y:S01]  /*26f0*/  ISETP.GE.AND P0, PT, R13, RZ, PT ;  /* 0x000000ff0d00720c */ /* 0x000fe20003f06270 */
[----:B------:R-:W-:Y:S01]  /*2700*/  IMAD.HI.U32 R16, R2, R8, RZ ;  /* 0x0000000802107227 */ /* 0x000fe200078e00ff */
[----:B------:R1:W-:Y:S03]  /*2710*/  STL [R1+0x168], R7 ;  /* 0x0001680701007387 */ /* 0x0003e60000100800 */
[----:B------:R-:W-:Y:S01]  /*2720*/  @!P6 IMAD.IADD R14, R14, 0x1, -R4 ;  /* 0x000000010e0ee824 */ /* 0x000fe200078e0a04 */
[----:B------:R-:W-:Y:S01]  /*2730*/  ISETP.GT.U32.AND P6, PT, R4, R10, PT ;  /* 0x0000000a0400720c */ /* 0x000fe20003fc4070 */
[----:B------:R-:W-:Y:S01]  /*2740*/  IMAD.MOV R16, RZ, RZ, -R16 ;  /* 0x000000ffff107224 */ /* 0x000fe200078e0a10 */
[----:B0-----:R-:W-:Y:S01]  /*2750*/  IABS R11, R9 ;  /* 0x00000009000b7213 */ /* 0x001fe20000000000 */
[----:B------:R-:W-:Y:S01]  /*2760*/  VIADD R13, R0, 0x1d9 ;  /* 0x000001d9000d7836 */ /* 0x000fe20000000000 */
[C---:B------:R-:W-:Y:S01]  /*2770*/  ISETP.GT.U32.AND P5, PT, R4.reuse, R14, PT ;  /* 0x0000000e0400720c */ /* 0x040fe20003fa4070 */
[----:B------:R-:W-:-:S02]  /*2780*/  IMAD R8, R4, R16, R8 ;  /* 0x0000001004087224 */ /* 0x000fc400078e0208 */
[----:B-1----:R-:W-:Y:S01]  /*2790*/  IMAD.MOV.U32 R7, RZ, RZ, R5 ;  /* 0x000000ffff077224 */ /* 0x002fe200078e0005 */
[----:B------:R-:W-:Y:S01]  /*27a0*/  IABS R17, R13 ;  /* 0x0000000d00117213 */ /* 0x000fe20000000000 */
[----:B------:R-:W-:-:S04]  /*27b0*/  IMAD.HI.U32 R15, R2, R11, RZ ;  /* 0x0000000b020f7227 */ /* 0x000fc800078e00ff */
[----:B------:R-:W-:Y:S01]  /*27c0*/  @!P4 IMAD.MOV R7, RZ, RZ, -R7 ;  /* 0x000000ffff07c224 */ /* 0x000fe200078e0a07 */
[----:B------:R-:W-:Y:S01]  /*27d0*/  ISETP.GT.U32.AND P4, PT, R4, R19, PT ;  /* 0x000000130400720c */ /* 0x000fe20003f84070 */
[----:B------:R-:W-:Y:S02]  /*27e0*/  IMAD.MOV R15, RZ, RZ, -R15 ;  /* 0x000000ffff0f7224 */ /* 0x000fe400078e0a0f */
[----:B------:R-:W-:Y:S01]  /*27f0*/  @!P6 IMAD.IADD R10, R10, 0x1, -R4 ;  /* 0x000000010a0ae824 */ /* 0x000fe200078e0a04 */
[C---:B------:R-:W-:Y:S01]  /*2800*/  ISETP.GT.U32.AND P6, PT, R4.reuse, R8, PT ;  /* 0x000000080400720c */ /* 0x040fe20003fc4070 */
[----:B------:R-:W-:Y:S01]  /*2810*/  IMAD R11, R4, R15, R11 ;  /* 0x0000000f040b7224 */ /* 0x000fe200078e020b */
[----:B------:R0:W-:Y:S01]  /*2820*/  STL [R1+0x170], R7 ;  /* 0x0001700701007387 */ /* 0x0001e20000100800 */
[----:B------:R-:W-:Y:S02]  /*2830*/  VIADD R5, R0, 0x1d8 ;  /* 0x000001d800057836 */ /* 0x000fe40000000000 */
[----:B------:R-:W-:-:S03]  /*2840*/  IMAD.HI.U32 R18, R2, R17, RZ ;  /* 0x0000001102127227 */ /* 0x000fc600078e00ff */
[----:B------:R-:W-:Y:S01]  /*2850*/  IABS R20, R5 ;  /* 0x0000000500147213 */ /* 0x000fe20000000000 */
[--C-:B------:R-:W-:Y:S01]  /*2860*/  @!P4 IMAD.IADD R19, R19, 0x1, -R4.reuse ;  /* 0x000000011313c824 */ /* 0x100fe200078e0a04 */
[----:B------:R-:W-:Y:S01]  /*2870*/  ISETP.GT.U32.AND P4, PT, R4, R11, PT ;  /* 0x0000000b0400720c */ /* 0x000fe20003f84070 */
[----:B------:R-:W-:Y:S02]  /*2880*/  VIADD R15, R0, 0x1d7 ;  /* 0x000001d7000f7836 */ /* 0x000fe40000000000 */
[----:B------:R-:W-:Y:S01]  /*2890*/  @!P6 IMAD.IADD R8, R8, 0x1, -R4 ;  /* 0x000000010808e824 */ /* 0x000fe200078e0a04 */
[----:B------:R-:W-:Y:S01]  /*28a0*/  ISETP.GE.AND P6, PT, R9, RZ, PT ;  /* 0x000000ff0900720c */ /* 0x000fe20003fc6270 */
[----:B------:R-:W-:-:S04]  /*28b0*/  IMAD.HI.U32 R16, R2, R20, RZ ;  /* 0x0000001402107227 */ /* 0x000fc800078e00ff */
[----:B------:R-:W-:Y:S02]  /*28c0*/  IMAD.MOV R18, RZ, RZ, -R18 ;  /* 0x000000ffff127224 */ /* 0x000fe400078e0a12 */
[----:B------:R-:W-:Y:S01]  /*28d0*/  @!P3 IMAD.MOV R3, RZ, RZ, -R3 ;  /* 0x000000ffff03b224 */ /* 0x000fe200078e0a03 */
[----:B------:R-:W-:Y:S01]  /*28e0*/  ISETP.GT.U32.AND P3, PT, R4, R8, PT ;  /* 0x000000080400720c */ /* 0x000fe20003f64070 */
[--C-:B------:R-:W-:Y:S02]  /*28f0*/  @!P4 IMAD.IADD R11, R11, 0x1, -R4.reuse ;  /* 0x000000010b0bc824 */ /* 0x100fe400078e0a04 */
[----:B------:R-:W-:Y:S01]  /*2900*/  @!P5 IMAD.IADD R14, R14, 0x1, -R4 ;  /* 0x000000010e0ed824 */ /* 0x000fe200078e0a04 */
[----:B------:R-:W-:Y:S01]  /*2910*/  ISETP.GE.AND P5, PT, R12, RZ, PT ;  /* 0x000000ff0c00720c */ /* 0x000fe20003fa6270 */
[----:B0-----:R-:W-:Y:S01]  /*2920*/  IMAD.MOV.U32 R7, RZ, RZ, R10 ;  /* 0x000000ffff077224 */ /* 0x001fe200078e000a */
[----:B------:R-:W-:Y:S01]  /*2930*/  ISETP.GT.U32.AND P4, PT, R4, R11, PT ;  /* 0x0000000b0400720c */ /* 0x000fe20003f84070 */
[----:B------:R-:W-:Y:S01]  /*2940*/  IMAD.MOV R16, RZ, RZ, -R16 ;  /* 0x000000ffff107224 */ /* 0x000fe200078e0a10 */
[----:B------:R0:W-:Y:S01]  /*2950*/  STL [R1+0x174], R3 ;  /* 0x0001740301007387 */ /* 0x0001e20000100800 */
[----:B------:R-:W-:-:S02]  /*2960*/  VIADD R12, R0, 0x1d6 ;  /* 0x000001d6000c7836 */ /* 0x000fc40000000000 */
[C---:B------:R-:W-:Y:S01]  /*2970*/  IMAD R9, R4.reuse, R18, R17 ;  /* 0x0000001204097224 */ /* 0x040fe200078e0211 */
[----:B------:R-:W-:Y:S01]  /*2980*/  IABS R17, R15 ;  /* 0x0000000f00117213 */ /* 0x000fe20000000000 */
[----:B------:R-:W-:Y:S02]  /*2990*/  @!P2 IMAD.MOV R7, RZ, RZ, -R7 ;  /* 0x000000ffff07a224 */ /* 0x000fe400078e0a07 */
[----:B------:R-:W-:Y:S01]  /*29a0*/  IMAD R20, R4, R16, R20 ;  /* 0x0000001004147224 */ /* 0x000fe200078e0214 */
[----:B------:R-:W-:Y:S01]  /*29b0*/  IABS R16, R12 ;  /* 0x0000000c00107213 */ /* 0x000fe20000000000 */
[----:B------:R-:W-:Y:S01]  /*29c0*/  @!P1 IMAD.MOV R14, RZ, RZ, -R14 ;  /* 0x000000ffff0e9224 */ /* 0x000fe200078e0a0e */
[----:B------:R1:W-:Y:S01]  /*29d0*/  STL [R1+0x178], R7 ;  /* 0x0001780701007387 */ /* 0x0003e20000100800 */
[----:B0-----:R-:W-:Y:S01]  /*29e0*/  IMAD.HI.U32 R3, R2, R17, RZ ;  /* 0x0000001102037227 */ /* 0x001fe200078e00ff */
[----:B------:R-:W-:Y:S02]  /*29f0*/  ISETP.GT.U32.AND P1, PT, R4, R20, PT ;  /* 0x000000140400720c */ /* 0x000fe40003f24070 */
[----:B------:R-:W-:Y:S01]  /*2a00*/  STL [R1+0x17c], R14 ;  /* 0x00017c0e01007387 */ /* 0x000fe20000100800 */
[----:B------:R-:W-:Y:S01]  /*2a10*/  IMAD.HI.U32 R10, R2, R16, RZ ;  /* 0x00000010020a7227 */ /* 0x000fe200078e00ff */
[----:B------:R-:W-:-:S03]  /*2a20*/  ISETP.GT.U32.AND P2, PT, R4, R9, PT ;  /* 0x000000090400720c */ /* 0x000fc60003f44070 */
[----:B------:R-:W-:Y:S01]  /*2a30*/  @!P3 IMAD.IADD R8, R8, 0x1, -R4 ;  /* 0x000000010808b824 */ /* 0x000fe200078e0a04 */
[----:B------:R-:W-:Y:S01]  /*2a40*/  ISETP.GE.AND P3, PT, R5, RZ, PT ;  /* 0x000000ff0500720c */ /* 0x000fe20003f66270 */
[----:B-1----:R-:W-:Y:S02]  /*2a50*/  IMAD.MOV.U32 R7, RZ, RZ, R19 ;  /* 0x000000ffff077224 */ /* 0x002fe400078e0013 */
[----:B------:R-:W-:Y:S02]  /*2a60*/  IMAD.MOV R3, RZ, RZ, -R3 ;  /* 0x000000ffff037224 */ /* 0x000fe400078e0a03 */
[----:B------:R-:W-:Y:S01]  /*2a70*/  @!P0 IMAD.MOV R7, RZ, RZ, -R7 ;  /* 0x000000ffff078224 */ /* 0x000fe200078e0a07 */
[----:B------:R-:W-:Y:S01]  /*2a80*/  ISETP.GE.AND P0, PT, R13, RZ, PT ;  /* 0x000000ff0d00720c */ /* 0x000fe20003f06270 */
[----:B------:R-:W-:Y:S02]  /*2a90*/  IMAD.MOV R10, RZ, RZ, -R10 ;  /* 0x000000ffff0a7224 */ /* 0x000fe400078e0a0a */
[----:B------:R-:W-:Y:S01]  /*2aa0*/  @!P4 IMAD.IADD R11, R11, 0x1, -R4 ;  /* 0x000000010b0bc824 */ /* 0x000fe200078e0a04 */
[----:B------:R0:W-:Y:S01]  /*2ab0*/  STL [R1+0x180], R7 ;  /* 0x0001800701007387 */ /* 0x0001e20000100800 */
[----:B------:R-:W-:Y:S01]  /*2ac0*/  IMAD R5, R4, R3, R17 ;  /* 0x0000000304057224 */ /* 0x000fe200078e0211 */
[----:B------:R-:W-:Y:S01]  /*2ad0*/  ISETP.GE.AND P4, PT, R15, RZ, PT ;  /* 0x000000ff0f00720c */ /* 0x000fe20003f86270 */
[----:B------:R-:W-:-:S02]  /*2ae0*/  IMAD.MOV.U32 R18, RZ, RZ, R8 ;  /* 0x000000ffff127224 */ /* 0x000fc400078e0008 */
[C---:B------:R-:W-:Y:S02]  /*2af0*/  IMAD R13, R4.reuse, R10, R16 ;  /* 0x0000000a040d7224 */ /* 0x040fe400078e0210 */
[----:B------:R-:W-:Y:S01]  /*2b00*/  @!P5 IMAD.MOV R18, RZ, RZ, -R18 ;  /* 0x000000ffff12d224 */ /* 0x000fe200078e0a12 */
[----:B------:R-:W-:Y:S01]  /*2b10*/  ISETP.GT.U32.AND P5, PT, R4, R5, PT ;  /* 0x000000050400720c */ /* 0x000fe20003fa4070 */
[--C-:B------:R-:W-:Y:S02]  /*2b20*/  @!P1 IMAD.IADD R20, R20, 0x1, -R4.reuse ;  /* 0x0000000114149824 */ /* 0x100fe400078e0a04 */
[----:B0-----:R-:W-:Y:S01]  /*2b30*/  IMAD.MOV.U32 R7, RZ, RZ, R11 ;  /* 0x000000ffff077224 */ /* 0x001fe200078e000b */
[----:B------:R-:W-:Y:S01]  /*2b40*/  STL [R1+0x184], R18 ;  /* 0x0001841201007387 */ /* 0x000fe20000100800 */
[----:B------:R-:W-:Y:S01]  /*2b50*/  VIADD R10, R0, 0x1d5 ;  /* 0x000001d5000a7836 */ /* 0x000fe20000000000 */
[C---:B------:R-:W-:Y:S01]  /*2b60*/  ISETP.GT.U32.AND P1, PT, R4.reuse, R20, PT ;  /* 0x000000140400720c */ /* 0x040fe20003f24070 */
[----:B------:R-:W-:Y:S01]  /*2b70*/  @!P6 IMAD.MOV R7, RZ, RZ, -R7 ;  /* 0x000000ffff07e224 */ /* 0x000fe200078e0a07 */
[----:B------:R-:W-:Y:S01]  /*2b80*/  ISETP.GT.U32.AND P6, PT, R4, R13, PT ;  /* 0x0000000d0400720c */ /* 0x000fe20003fc4070 */
[----:B------:R-:W-:Y:S01]  /*2b90*/  VIADD R3, R0, 0x1d4 ;  /* 0x000001d400037836 */ /* 0x000fe20000000000 */
[----:B------:R-:W-:Y:S01]  /*2ba0*/  IABS R14, R10 ;  /* 0x0000000a000e7213 */ /* 0x000fe20000000000 */
[--C-:B------:R-:W-:Y:S01]  /*2bb0*/  @!P2 IMAD.IADD R9, R9, 0x1, -R4.reuse ;  /* 0x000000010909a824 */ /* 0x100fe200078e0a04 */
[----:B------:R0:W-:Y:S01]  /*2bc0*/  STL [R1+0x188], R7 ;  /* 0x0001880701007387 */ /* 0x0001e20000100800 */
[----:B------:R-:W-:Y:S01]  /*2bd0*/  @!P5 IMAD.IADD R5, R5, 0x1, -R4 ;  /* 0x000000010505d824 */ /* 0x000fe200078e0a04 */
[----:B------:R-:W-:Y:S01]  /*2be0*/  IABS R11, R3 ;  /* 0x00000003000b7213 */ /* 0x000fe20000000000 */
[----:B------:R-:W-:Y:S01]  /*2bf0*/  IMAD.HI.U32 R15, R2, R14, RZ ;  /* 0x0000000e020f7227 */ /* 0x000fe200078e00ff */
[----:B------:R-:W-:-:S02]  /*2c00*/  ISETP.GT.U32.AND P2, PT, R4, R9, PT ;  /* 0x000000090400720c */ /* 0x000fc40003f44070 */
[----:B------:R-:W-:Y:S01]  /*2c10*/  ISETP.GT.U32.AND P5, PT, R4, R5, PT ;  /* 0x000000050400720c */ /* 0x000fe20003fa4070 */
[--C-:B------:R-:W-:Y:S01]  /*2c20*/  @!P1 IMAD.IADD R20, R20, 0x1, -R4.reuse ;  /* 0x0000000114149824 */ /* 0x100fe200078e0a04 */
[----:B------:R-:W-:Y:S01]  /*2c30*/  ISETP.GE.AND P1, PT, R10, RZ, PT ;  /* 0x000000ff0a00720c */ /* 0x000fe20003f26270 */
[----:B------:R-:W-:Y:S02]  /*2c40*/  @!P6 IMAD.IADD R13, R13, 0x1, -R4 ;  /* 0x000000010d0de824 */ /* 0x000fe400078e0a04 */
[----:B------:R-:W-:-:S03]  /*2c50*/  IMAD.HI.U32 R10, R2, R11, RZ ;  /* 0x0000000b020a7227 */ /* 0x000fc600078e00ff */
[C---:B------:R-:W-:Y:S01]  /*2c60*/  ISETP.GT.U32.AND P6, PT, R4.reuse, R13, PT ;  /* 0x0000000d0400720c */ /* 0x040fe20003fc4070 */
[----:B------:R-:W-:Y:S02]  /*2c70*/  IMAD.MOV R15, RZ, RZ, -R15 ;  /* 0x000000ffff0f7224 */ /* 0x000fe400078e0a0f */
[----:B------:R-:W-:Y:S02]  /*2c80*/  IMAD.MOV R10, RZ, RZ, -R10 ;  /* 0x000000ffff0a7224 */ /* 0x000fe400078e0a0a */
[C---:B------:R-:W-:Y:S02]  /*2c90*/  IMAD R14, R4.reuse, R15, R14 ;  /* 0x0000000f040e7224 */ /* 0x040fe400078e020e */
[C---:B------:R-:W-:Y:S02]  /*2ca0*/  IMAD R10, R4.reuse, R10, R11 ;  /* 0x0000000a040a7224 */ /* 0x040fe400078e020b */
[--C-:B------:R-:W-:Y:S01]  /*2cb0*/  @!P5 IMAD.IADD R5, R5, 0x1, -R4.reuse ;  /* 0x000000010505d824 */ /* 0x100fe200078e0a04 */
[----:B------:R-:W-:Y:S01]  /*2cc0*/  ISETP.GT.U32.AND P5, PT, R4, R14, PT ;  /* 0x0000000e0400720c */ /* 0x000fe20003fa4070 */
[----:B------:R-:W-:Y:S01]  /*2cd0*/  @!P2 IMAD.IADD R9, R9, 0x1, -R4 ;  /* 0x000000010909a824 */ /* 0x000fe200078e0a04 */
[----:B------:R-:W-:Y:S01]  /*2ce0*/  ISETP.GE.AND P2, PT, R12, RZ, PT ;  /* 0x000000ff0c00720c */ /* 0x000fe20003f46270 */
[----:B------:R-:W-:-:S02]  /*2cf0*/  VIADD R8, R0, 0x1d3 ;  /* 0x000001d300087836 */ /* 0x000fc40000000000 */
[--C-:B------:R-:W-:Y:S01]  /*2d00*/  @!P6 IMAD.IADD R13, R13, 0x1, -R4.reuse ;  /* 0x000000010d0de824 */ /* 0x100fe200078e0a04 */
[----:B------:R-:W-:Y:S01]  /*2d10*/  ISETP.GT.U32.AND P6, PT, R4, R10, PT ;  /* 0x0000000a0400720c */ /* 0x000fe20003fc4070 */
[----:B0-----:R-:W-:Y:S01]  /*2d20*/  IMAD.MOV.U32 R7, RZ, RZ, R9 ;  /* 0x000000ffff077224 */ /* 0x001fe200078e0009 */
[----:B------:R-:W-:Y:S01]  /*2d30*/  IABS R12, R8 ;  /* 0x00000008000c7213 */ /* 0x000fe20000000000 */
[----:B------:R-:W-:Y:S02]  /*2d40*/  VIADD R15, R0, 0x1d2 ;  /* 0x000001d2000f7836 */ /* 0x000fe40000000000 */
[----:B------:R-:W-:Y:S01]  /*2d50*/  @!P0 IMAD.MOV R7, RZ, RZ, -R7 ;  /* 0x000000ffff078224 */ /* 0x000fe200078e0a07 */
[----:B------:R-:W-:Y:S01]  /*2d60*/  ISETP.GE.AND P0, PT, R3, RZ, PT ;  /* 0x000000ff0300720c */ /* 0x000fe20003f06270 */
[----:B------:R-:W-:Y:S01]  /*2d70*/  IMAD.HI.U32 R9, R2, R12, RZ ;  /* 0x0000000c02097227 */ /* 0x000fe200078e00ff */
[----:B------:R-:W-:Y:S02]  /*2d80*/  IABS R18, R15 ;  /* 0x0000000f00127213 */ /* 0x000fe40000000000 */
[----:B------:R0:W-:Y:S01]  /*2d90*/  STL [R1+0x18c], R7 ;  /* 0x00018c0701007387 */ /* 0x0001e20000100800 */
[----:B------:R-:W-:-:S02]  /*2da0*/  @!P5 IMAD.IADD R14, R14, 0x1, -R4 ;  /* 0x000000010e0ed824 */ /* 0x000fc400078e0a04 */
[----:B------:R-:W-:Y:S02]  /*2db0*/  VIADD R16, R0, 0x1d1 ;  /* 0x000001d100107836 */ /* 0x000fe40000000000 */
[----:B------:R-:W-:Y:S02]  /*2dc0*/  IMAD.MOV R9, RZ, RZ, -R9 ;  /* 0x000000ffff097224 */ /* 0x000fe400078e0a09 */
[----:B------:R-:W-:Y:S01]  /*2dd0*/  @!P6 IMAD.IADD R10, R10, 0x1, -R4 ;  /* 0x000000010a0ae824 */ /* 0x000fe200078e0a04 */
[----:B------:R-:W-:Y:S01]  /*2de0*/  ISETP.GT.U32.AND P6, PT, R4, R14, PT ;  /* 0x0000000e0400720c */ /* 0x000fe20003fc4070 */
[----:B------:R-:W-:Y:S01]  /*2df0*/  VIADD R3, R0, 0x1d0 ;  /* 0x000001d000037836 */ /* 0x000fe20000000000 */
[----:B------:R-:W-:Y:S01]  /*2e00*/  IABS R17, R16 ;  /* 0x0000001000117213 */ /* 0x000fe20000000000 */
[----:B0-----:R-:W-:Y:S02]  /*2e10*/  IMAD.MOV.U32 R7, RZ, RZ, R20 ;  /* 0x000000ffff077224 */ /* 0x001fe400078e0014 */
[----:B------:R-:W-:Y:S01]  /*2e20*/  IMAD.HI.U32 R21, R2, R18, RZ ;  /* 0x0000001202157227 */ /* 0x000fe200078e00ff */
[----:B------:R-:W-:-:S03]  /*2e30*/  IABS R11, R3 ;  /* 0x00000003000b7213 */ /* 0x000fc60000000000 */
[----:B------:R-:W-:Y:S01]  /*2e40*/  @!P3 IMAD.MOV R7, RZ, RZ, -R7 ;  /* 0x000000ffff07b224 */ /* 0x000fe200078e0a07 */
[----:B------:R-:W-:Y:S01]  /*2e50*/  ISETP.GE.AND P3, PT, R8, RZ, PT ;  /* 0x000000ff0800720c */ /* 0x000fe20003f66270 */
[----:B------:R-:W-:Y:S02]  /*2e60*/  IMAD R12, R4, R9, R12 ;  /* 0x00000009040c7224 */ /* 0x000fe400078e020c */
[----:B------:R-:W-:Y:S01]  /*2e70*/  IMAD.MOV R21, RZ, RZ, -R21 ;  /* 0x000000ffff157224 */ /* 0x000fe200078e0a15 */
[----:B------:R0:W-:Y:S01]  /*2e80*/  STL [R1+0x190], R7 ;  /* 0x0001900701007387 */ /* 0x0001e20000100800 */
[----:B------:R-:W-:Y:S01]  /*2e90*/  IMAD.HI.U32 R19, R2, R17, RZ ;  /* 0x0000001102137227 */ /* 0x000fe200078e00ff */
[----:B------:R-:W-:-:S03]  /*2ea0*/  ISETP.GT.U32.AND P5, PT, R4, R12, PT ;  /* 0x0000000c0400720c */ /* 0x000fc60003fa4070 */
[----:B------:R-:W-:Y:S02]  /*2eb0*/  IMAD R8, R4, R21, R18 ;  /* 0x0000001504087224 */ /* 0x000fe400078e0212 */
[----:B------:R-:W-:Y:S02]  /*2ec0*/  IMAD.MOV.U32 R20, RZ, RZ, R11 ;  /* 0x000000ffff147224 */ /* 0x000fe400078e000b */
[----:B------:R-:W-:Y:S02]  /*2ed0*/  IMAD.MOV R19, RZ, RZ, -R19 ;  /* 0x000000ffff137224 */ /* 0x000fe400078e0a13 */
[----:B0-----:R-:W-:Y:S02]  /*2ee0*/  IMAD.MOV.U32 R7, RZ, RZ, R5 ;  /* 0x000000ffff077224 */ /* 0x001fe400078e0005 */
[----:B------:R-:W-:Y:S01]  /*2ef0*/  @!P6 IMAD.IADD R14, R14, 0x1, -R4 ;  /* 0x000000010e0ee824 */ /* 0x000fe200078e0a04 */
[C---:B------:R-:W-:Y:S01]  /*2f00*/  ISETP.GT.U32.AND P6, PT, R4.reuse, R8, PT ;  /* 0x000000080400720c */ /* 0x040fe20003fc4070 */
[----:B------:R-:W-:Y:S01]  /*2f10*/  @!P4 IMAD.MOV R7, RZ, RZ, -R7 ;  /* 0x000000ffff07c224 */ /* 0x000fe200078e0a07 */
[----:B------:R-:W-:Y:S01]  /*2f20*/  ISETP.GT.U32.AND P4, PT, R4, R10, PT ;  /* 0x0000000a0400720c */ /* 0x000fe20003f84070 */
[----:B------:R-:W-:-:S03]  /*2f30*/  IMAD.HI.U32 R5, R2, R20, RZ ;  /* 0x0000001402057227 */ /* 0x000fc600078e00ff */
[----:B------:R0:W-:Y:S01]  /*2f40*/  STL [R1+0x194], R7 ;  /* 0x0001940701007387 */ /* 0x0001e20000100800 */
[----:B------:R-:W-:Y:S02]  /*2f50*/  IMAD R11, R4, R19, R17 ;  /* 0x00000013040b7224 */ /* 0x000fe400078e0211 */
[----:B------:R-:W-:Y:S02]  /*2f60*/  IMAD.MOV R5, RZ, RZ, -R5 ;  /* 0x000000ffff057224 */ /* 0x000fe400078e0a05 */
[----:B------:R-:W-:Y:S02]  /*2f70*/  @!P5 IMAD.IADD R12, R12, 0x1, -R4 ;  /* 0x000000010c0cd824 */ /* 0x000fe400078e0a04 */
[----:B------:R-:W-:Y:S02]  /*2f80*/  VIADD R9, R0, 0x1cf ;  /* 0x000001cf00097836 */ /* 0x000fe40000000000 */
[----:B------:R-:W-:Y:S01]  /*2f90*/  IMAD.MOV.U32 R17, RZ, RZ, R13 ;  /* 0x000000ffff117224 */ /* 0x000fe200078e000d */
[C---:B------:R-:W-:Y:S01]  /*2fa0*/  ISETP.GT.U32.AND P5, PT, R4.reuse, R12, PT ;  /* 0x0000000c0400720c */ /* 0x040fe20003fa4070 */
[----:B0-----:R-:W-:Y:S01]  /*2fb0*/  IMAD.MOV.U32 R7, RZ, RZ, R14 ;  /* 0x000000ffff077224 */ /* 0x001fe200078e000e */
[----:B------:R-:W-:Y:S01]  /*2fc0*/  IABS R18, R9 ;  /* 0x0000000900127213 */ /* 0x000fe20000000000 */
[----:B------:R-:W-:-:S02]  /*2fd0*/  IMAD R14, R4, R5, R20 ;  /* 0x00000005040e7224 */ /* 0x000fc400078e0214 */
[----:B------:R-:W-:Y:S01]  /*2fe0*/  @!P1 IMAD.MOV R7, RZ, RZ, -R7 ;  /* 0x000000ffff079224 */ /* 0x000fe200078e0a07 */
[----:B------:R-:W-:Y:S01]  /*2ff0*/  ISETP.GT.U32.AND P1, PT, R4, R11, PT ;  /* 0x0000000b0400720c */ /* 0x000fe20003f24070 */
[----:B------:R-:W-:Y:S01]  /*3000*/  @!P6 IMAD.IADD R8, R8, 0x1, -R4 ;  /* 0x000000010808e824 */ /* 0x000fe200078e0a04 */
[----:B------:R-:W-:Y:S01]  /*3010*/  ISETP.GT.U32.AND P6, PT, R4, R14, PT ;  /* 0x0000000e0400720c */ /* 0x000fe20003fc4070 */
[----:B------:R-:W-:Y:S01]  /*3020*/  @!P2 IMAD.MOV R17, RZ, RZ, -R17 ;  /* 0x000000ffff11a224 */ /* 0x000fe200078e0a11 */
[----:B------:R-:W-:Y:S01]  /*3030*/  ISETP.GE.AND P2, PT, R15, RZ, PT ;  /* 0x000000ff0f00720c */ /* 0x000fe20003f46270 */
[----:B------:R-:W-:-:S03]  /*3040*/  IMAD.HI.U32 R13, R2, R18, RZ ;  /* 0x00000012020d7227 */ /* 0x000fc600078e00ff */
[----:B------:R-:W-:Y:S01]  /*3050*/  STL [R1+0x198], R17 ;  /* 0x0001981101007387 */ /* 0x000fe20000100800 */
[--C-:B------:R-:W-:Y:S01]  /*3060*/  @!P4 IMAD.IADD R10, R10, 0x1, -R4.reuse ;  /* 0x000000010a0ac824 */ /* 0x100fe200078e0a04 */
[----:B------:R-:W-:Y:S01]  /*3070*/  ISETP.GE.AND P4, PT, R16, RZ, PT ;  /* 0x000000ff1000720c */ /* 0x000fe20003f86270 */
[----:B------:R-:W-:Y:S01]  /*3080*/  IMAD.MOV R13, RZ, RZ, -R13 ;  /* 0x000000ffff0d7224 */ /* 0x000fe200078e0a0d */
[----:B------:R0:W-:Y:S01]  /*3090*/  STL [R1+0x19c], R7 ;  /* 0x00019c0701007387 */ /* 0x0001e20000100800 */
[--C-:B------:R-:W-:Y:S02]  /*30a0*/  @!P1 IMAD.IADD R11, R11, 0x1, -R4.reuse ;  /* 0x000000010b0b9824 */ /* 0x100fe400078e0a04 */
[----:B------:R-:W-:Y:S02]  /*30b0*/  VIADD R5, R0, 0x1ce ;  /* 0x000001ce00057836 */ /* 0x000fe40000000000 */
[----:B------:R-:W-:Y:S01]  /*30c0*/  @!P5 IMAD.IADD R12, R12, 0x1, -R4 ;  /* 0x000000010c0cd824 */ /* 0x000fe200078e0a04 */
[----:B------:R-:W-:Y:S01]  /*30d0*/  ISETP.GE.AND P5, PT, R3, RZ, PT ;  /* 0x000000ff0300720c */ /* 0x000fe20003fa6270 */
[C---:B------:R-:W-:Y:S01]  /*30e0*/  IMAD R3, R4.reuse, R13, R18 ;  /* 0x0000000d04037224 */ /* 0x040fe200078e0212 */
[----:B------:R-:W-:Y:S01]  /*30f0*/  ISETP.GT.U32.AND P1, PT, R4, R11, PT ;  /* 0x0000000b0400720c */ /* 0x000fe20003f24070 */
[----:B------:R-:W-:Y:S01]  /*3100*/  @!P6 IMAD.IADD R14, R14, 0x1, -R4 ;  /* 0x000000010e0ee824 */ /* 0x000fe200078e0a04 */
[----:B------:R-:W-:Y:S01]  /*3110*/  IABS R18, R5 ;  /* 0x0000000500127213 */ /* 0x000fe20000000000 */
[----:B0-----:R-:W-:-:S02]  /*3120*/  IMAD.MOV.U32 R7, RZ, RZ, R10 ;  /* 0x000000ffff077224 */ /* 0x001fc400078e000a */
[----:B------:R-:W-:Y:S01]  /*3130*/  VIADD R15, R0, 0x1cd ;  /* 0x000001cd000f7836 */ /* 0x000fe20000000000 */
[C---:B------:R-:W-:Y:S01]  /*3140*/  ISETP.GT.U32.AND P6, PT, R4.reuse, R14, PT ;  /* 0x0000000e0400720c */ /* 0x040fe20003fc4070 */
[----:B------:R-:W-:Y:S01]  /*3150*/  @!P0 IMAD.MOV R7, RZ, RZ, -R7 ;  /* 0x000000ffff078224 */ /* 0x000fe200078e0a07 */
[----:B------:R-:W-:Y:S01]  /*3160*/  ISETP.GT.U32.AND P0, PT, R4, R8, PT ;  /* 0x000000080400720c */ /* 0x000fe20003f04070 */
[----:B------:R-:W-:Y:S01]  /*3170*/  IMAD.HI.U32 R20, R2, R18, RZ ;  /* 0x0000001202147227 */ /* 0x000fe200078e00ff */
[----:B------:R-:W-:Y:S02]  /*3180*/  IABS R19, R15 ;  /* 0x0000000f00137213 */ /* 0x000fe40000000000 */
[----:B------:R0:W-:Y:S01]  /*3190*/  STL [R1+0x1a4], R7 ;  /* 0x0001a40701007387 */ /* 0x0001e20000100800 */
[----:B------:R-:W-:Y:S02]  /*31a0*/  IMAD.MOV R20, RZ, RZ, -R20 ;  /* 0x000000ffff147224 */ /* 0x000fe400078e0a14 */
[----:B------:R-:W-:Y:S01]  /*31b0*/  @!P1 IMAD.IADD R11, R11, 0x1, -R4 ;  /* 0x000000010b0b9824 */ /* 0x000fe200078e0a04 */
[----:B------:R-:W-:Y:S01]  /*31c0*/  ISETP.GE.AND P1, PT, R9, RZ, PT ;  /* 0x000000ff0900720c */ /* 0x000fe20003f26270 */
[----:B------:R-:W-:-:S02]  /*31d0*/  IMAD R9, R4, R20, R18 ;  /* 0x0000001404097224 */ /* 0x000fc400078e0212 */
[--C-:B------:R-:W-:Y:S02]  /*31e0*/  @!P6 IMAD.IADD R14, R14, 0x1, -R4.reuse ;  /* 0x000000010e0ee824 */ /* 0x100fe400078e0a04 */
[----:B------:R-:W-:Y:S01]  /*31f0*/  @!P0 IMAD.IADD R8, R8, 0x1, -R4 ;  /* 0x0000000108088824 */ /* 0x000fe200078e0a04 */
[----:B------:R-:W-:Y:S01]  /*3200*/  ISETP.GT.U32.AND P0, PT, R4, R3, PT ;  /* 0x000000030400720c */ /* 0x000fe20003f04070 */
[----:B------:R-:W-:Y:S01]  /*3210*/  VIADD R13, R0, 0x1cb ;  /* 0x000001cb000d7836 */ /* 0x000fe20000000000 */
[----:B------:R-:W-:Y:S01]  /*3220*/  ISETP.GT.U32.AND P6, PT, R4, R9, PT ;  /* 0x000000090400720c */ /* 0x000fe20003fc4070 */
[----:B------:R-:W-:Y:S02]  /*3230*/  VIADD R16, R0, 0x1cc ;  /* 0x000001cc00107836 */ /* 0x000fe40000000000 */
[----:B------:R-:W-:Y:S01]  /*3240*/  IMAD.HI.U32 R18, R2, R19, RZ ;  /* 0x0000001302127227 */ /* 0x000fe200078e00ff */
[----:B------:R-:W-:Y:S02]  /*3250*/  IABS R17, R13 ;  /* 0x0000000d00117213 */ /* 0x000fe40000000000 */
[----:B------:R-:W-:Y:S01]  /*3260*/  IABS R10, R16 ;  /* 0x00000010000a7213 */ /* 0x000fe20000000000 */
[----:B------:R-:W-:-:S02]  /*3270*/  IMAD.MOV.U32 R22, RZ, RZ, R12 ;  /* 0x000000ffff167224 */ /* 0x000fc400078e000c */
[----:B------:R-:W-:-:S04]  /*3280*/  IMAD.HI.U32 R20, R2, R17, RZ ;  /* 0x0000001102147227 */ /* 0x000fc800078e00ff */
[----:B------:R-:W-:Y:S01]  /*3290*/  @!P0 IMAD.IADD R3, R3, 0x1, -R4 ;  /* 0x0000000103038824 */ /* 0x000fe200078e0a04 */
[----:B------:R-:W-:Y:S01]  /*32a0*/  ISETP.GE.AND P0, PT, R5, RZ, PT ;  /* 0x000000ff0500720c */ /* 0x000fe20003f06270 */
[----:B0-----:R-:W-:Y:S02]  /*32b0*/  IMAD.MOV.U32 R7, RZ, RZ, R8 ;  /* 0x000000ffff077224 */ /* 0x001fe400078e0008 */
[----:B------:R-:W-:-:S04]  /*32c0*/  IMAD.HI.U32 R21, R2, R10, RZ ;  /* 0x0000000a02157227 */ /* 0x000fc800078e00ff */
[----:B------:R-:W-:Y:S02]  /*32d0*/  IMAD.MOV R18, RZ, RZ, -R18 ;  /* 0x000000ffff127224 */ /* 0x000fe400078e0a12 */
[----:B------:R-:W-:Y:S01]  /*32e0*/  @!P6 IMAD.IADD R9, R9, 0x1, -R4 ;  /* 0x000000010909e824 */ /* 0x000fe200078e0a04 */
[C---:B------:R-:W-:Y:S01]  /*32f0*/  ISETP.GT.U32.AND P6, PT, R4.reuse, R3, PT ;  /* 0x000000030400720c */ /* 0x040fe20003fc4070 */
[----:B------:R-:W-:Y:S02]  /*3300*/  @!P3 IMAD.MOV R22, RZ, RZ, -R22 ;  /* 0x000000ffff16b224 */ /* 0x000fe400078e0a16 */
[----:B------:R-:W-:Y:S02]  /*3310*/  IMAD.MOV R20, RZ, RZ, -R20 ;  /* 0x000000ffff147224 */ /* 0x000fe400078e0a14 */
[----:B------:R-:W-:Y:S01]  /*3320*/  @!P2 IMAD.MOV R7, RZ, RZ, -R7 ;  /* 0x000000ffff07a224 */ /* 0x000fe200078e0a07 */
[----:B------:R-:W-:Y:S01]  /*3330*/  STL [R1+0x1a8], R22 ;  /* 0x0001a81601007387 */ /* 0x000fe20000100800 */
[----:B------:R-:W-:Y:S01]  /*3340*/  IMAD.MOV R21, RZ, RZ, -R21 ;  /* 0x000000ffff157224 */ /* 0x000fe200078e0a15 */
[C---:B------:R-:W-:Y:S01]  /*3350*/  ISETP.GT.U32.AND P2, PT, R4.reuse, R9, PT ;  /* 0x000000090400720c */ /* 0x040fe20003f44070 */
[C---:B------:R-:W-:Y:S01]  /*3360*/  IMAD R18, R4.reuse, R18, R19 ;  /* 0x0000001204127224 */ /* 0x040fe200078e0213 */
[----:B------:R0:W-:Y:S01]  /*3370*/  STL [R1+0x1ac], R7 ;  /* 0x0001ac0701007387 */ /* 0x0001e20000100800 */
[----:B------:R-:W-:-:S02]  /*3380*/  IMAD R17, R4, R20, R17 ;  /* 0x0000001404117224 */ /* 0x000fc400078e0211 */
[----:B------:R-:W-:Y:S01]  /*3390*/  IMAD.MOV.U32 R20, RZ, RZ, R11 ;  /* 0x000000ffff147224 */ /* 0x000fe200078e000b */
[C---:B------:R-:W-:Y:S01]  /*33a0*/  ISETP.GT.U32.AND P3, PT, R4.reuse, R18, PT ;  /* 0x000000120400720c */ /* 0x040fe20003f64070 */
[----:B------:R-:W-:Y:S02]  /*33b0*/  IMAD R10, R4, R21, R10 ;  /* 0x00000015040a7224 */ /* 0x000fe400078e020a */
[----:B------:R-:W-:Y:S02]  /*33c0*/  VIADD R5, R0, 0x1ca ;  /* 0x000001ca00057836 */ /* 0x000fe40000000000 */
[----:B------:R-:W-:Y:S01]  /*33d0*/  @!P4 IMAD.MOV R20, RZ, RZ, -R20 ;  /* 0x000000ffff14c224 */ /* 0x000fe200078e0a14 */
[C---:B------:R-:W-:Y:S01]  /*33e0*/  ISETP.GT.U32.AND P4, PT, R4.reuse, R10, PT ;  /* 0x0000000a0400720c */ /* 0x040fe20003f84070 */
[----:B0-----:R-:W-:Y:S01]  /*33f0*/  IMAD.MOV.U32 R7, RZ, RZ, R14 ;  /* 0x000000ffff077224 */ /* 0x001fe200078e000e */
[----:B------:R-:W-:Y:S01]  /*3400*/  IABS R12, R5 ;  /* 0x00000005000c7213 */ /* 0x000fe20000000000 */
[----:B------:R-:W-:Y:S01]  /*3410*/  @!P6 IMAD.IADD R3, R3, 0x1, -R4 ;  /* 0x000000010303e824 */ /* 0x000fe200078e0a04 */
[----:B------:R-:W-:Y:S01]  /*3420*/  STL [R1+0x1b4], R20 ;  /* 0x0001b41401007387 */ /* 0x000fe20000100800 */
[----:B------:R-:W-:Y:S01]  /*3430*/  @!P5 IMAD.MOV R7, RZ, RZ, -R7 ;  /* 0x000000ffff07d224 */ /* 0x000fe200078e0a07 */
[----:B------:R-:W-:Y:S01]  /*3440*/  ISETP.GT.U32.AND P6, PT, R4, R17, PT ;  /* 0x000000110400720c */ /* 0x000fe20003fc4070 */
[----:B------:R-:W-:Y:S01]  /*3450*/  IMAD.HI.U32 R11, R2, R12, RZ ;  /* 0x0000000c020b7227 */ /* 0x000fe200078e00ff */
[----:B------:R-:W-:-:S02]  /*3460*/  ISETP.GE.AND P5, PT, R15, RZ, PT ;  /* 0x000000ff0f00720c */ /* 0x000fc40003fa6270 */
[----:B------:R0:W-:Y:S01]  /*3470*/  STL [R1+0x298], R7 ;  /* 0x0002980701007387 */ /* 0x0001e20000100800 */
[--C-:B------:R-:W-:Y:S01]  /*3480*/  @!P3 IMAD.IADD R18, R18, 0x1, -R4.reuse ;  /* 0x000000011212b824 */ /* 0x100fe200078e0a04 */
[----:B------:R-:W-:Y:S01]  /*3490*/  ISETP.GE.AND P3, PT, R13, RZ, PT ;  /* 0x000000ff0d00720c */ /* 0x000fe20003f66270 */
[----:B------:R-:W-:Y:S02]  /*34a0*/  IMAD.MOV R11, RZ, RZ, -R11 ;  /* 0x000000ffff0b7224 */ /* 0x000fe400078e0a0b */
[--C-:B------:R-:W-:Y:S01]  /*34b0*/  @!P2 IMAD.IADD R9, R9, 0x1, -R4.reuse ;  /* 0x000000010909a824 */ /* 0x100fe200078e0a04 */
[----:B------:R-:W-:Y:S01]  /*34c0*/  ISETP.GE.AND P2, PT, R16, RZ, PT ;  /* 0x000000ff1000720c */ /* 0x000fe20003f46270 */
[----:B------:R-:W-:Y:S02]  /*34d0*/  VIADD R19, R0, 0x1c9 ;  /* 0x000001c900137836 */ /* 0x000fe40000000000 */
[----:B------:R-:W-:Y:S01]  /*34e0*/  @!P4 IMAD.IADD R10, R10, 0x1, -R4 ;  /* 0x000000010a0ac824 */ /* 0x000fe200078e0a04 */
[C---:B------:R-:W-:Y:S01]  /*34f0*/  ISETP.GT.U32.AND P4, PT, R4.reuse, R18, PT ;  /* 0x000000120400720c */ /* 0x040fe20003f84070 */
[----:B0-----:R-:W-:Y:S01]  /*3500*/  IMAD.MOV.U32 R7, RZ, RZ, R3 ;  /* 0x000000ffff077224 */ /* 0x001fe200078e0003 */
[----:B------:R-:W-:Y:S01]  /*3510*/  IABS R8, R19 ;  /* 0x0000001300087213 */ /* 0x000fe20000000000 */
[----:B------:R-:W-:-:S02]  /*3520*/  IMAD R12, R4, R11, R12 ;  /* 0x0000000b040c7224 */ /* 0x000fc400078e020c */
[----:B------:R-:W-:Y:S02]  /*3530*/  @!P1 IMAD.MOV R7, RZ, RZ, -R7 ;  /* 0x000000ffff079224 */ /* 0x000fe400078e0a07 */
[----:B------:R-:W-:Y:S02]  /*3540*/  VIADD R3, R0, 0x1c8 ;  /* 0x000001c800037836 */ /* 0x000fe40000000000 */
[--C-:B------:R-:W-:Y:S01]  /*3550*/  @!P6 IMAD.IADD R17, R17, 0x1, -R4.reuse ;  /* 0x000000011111e824 */ /* 0x100fe200078e0a04 */
[----:B------:R0:W-:Y:S01]  /*3560*/  STL [R1+0x29c], R7 ;  /* 0x00029c0701007387 */ /* 0x0001e20000100800 */
[----:B------:R-:W-:Y:S01]  /*3570*/  IMAD.HI.U32 R13, R2, R8, RZ ;  /* 0x00000008020d7227 */ /* 0x000fe200078e00ff */
[C---:B------:R-:W-:Y:S02]  /*3580*/  ISETP.GT.U32.AND P6, PT, R4.reuse, R10, PT ;  /* 0x0000000a0400720c */ /* 0x040fe40003fc4070 */
[----:B------:R-:W-:Y:S01]  /*3590*/  IABS R11, R3 ;  /* 0x00000003000b7213 */ /* 0x000fe20000000000 */
[----:B------:R-:W-:Y:S01]  /*35a0*/  IMAD.MOV R13, RZ, RZ, -R13 ;  /* 0x000000ffff0d7224 */ /* 0x000fe200078e0a0d */
[----:B------:R-:W-:Y:S01]  /*35b0*/  ISETP.GT.U32.AND P1, PT, R4, R17, PT ;  /* 0x000000110400720c */ /* 0x000fe20003f24070 */
[----:B------:R-:W-:Y:S01]  /*35c0*/  @!P4 IMAD.IADD R18, R18, 0x1, -R4 ;  /* 0x000000011212c824 */ /* 0x000fe200078e0a04 */
[----:B------:R-:W-:Y:S01]  /*35d0*/  ISETP.GE.AND P4, PT, R5, RZ, PT ;  /* 0x000000ff0500720c */ /* 0x000fe20003f86270 */
[----:B------:R-:W-:-:S02]  /*35e0*/  IMAD.MOV.U32 R5, RZ, RZ, R11 ;  /* 0x000000ffff057224 */ /* 0x000fc400078e000b */
[----:B0-----:R-:W-:Y:S02]  /*35f0*/  IMAD.MOV.U32 R7, RZ, RZ, R9 ;  /* 0x000000ffff077224 */ /* 0x001fe400078e0009 */
[----:B------:R-:W-:Y:S02]  /*3600*/  VIADD R9, R0, 0x1c7 ;  /* 0x000001c700097836 */ /* 0x000fe40000000000 */
[----:B------:R-:W-:Y:S01]  /*3610*/  @!P0 IMAD.MOV R7, RZ, RZ, -R7 ;  /* 0x000000ffff078224 */ /* 0x000fe200078e0a07 */
[C---:B------:R-:W-:Y:S01]  /*3620*/  ISETP.GT.U32.AND P0, PT, R4.reuse, R12, PT ;  /* 0x0000000c0400720c */ /* 0x040fe20003f04070 */
[----:B------:R-:W-:Y:S01]  /*3630*/  IMAD R8, R4, R13, R8 ;  /* 0x0000000d04087224 */ /* 0x000fe200078e0208 */
[----:B------:R-:W-:Y:S01]  /*3640*/  IABS R13, R9 ;  /* 0x00000009000d7213 */ /* 0x000fe20000000000 */
[----:B------:R-:W-:Y:S01]  /*3650*/  IMAD.HI.U32 R15, R2, R5, RZ ;  /* 0x00000005020f7227 */ /* 0x000fe200078e00ff */
[----:B------:R0:W-:Y:S03]  /*3660*/  STL [R1+0x2a0], R7 ;  /* 0x0002a00701007387 */ /* 0x0001e60000100800 */
[----:B------:R-:W-:Y:S01]  /*3670*/  @!P6 IMAD.IADD R10, R10, 0x1, -R4 ;  /* 0x000000010a0ae824 */ /* 0x000fe200078e0a04 */
[----:B------:R-:W-:Y:S01]  /*3680*/  ISETP.GT.U32.AND P6, PT, R4, R8, PT ;  /* 0x000000080400720c */ /* 0x000fe20003fc4070 */
[----:B------:R-:W-:-:S02]  /*3690*/  IMAD.MOV.U32 R11, RZ, RZ, R13 ;  /* 0x000000ffff0b7224 */ /* 0x000fc400078e000d */
[----:B------:R-:W-:Y:S02]  /*36a0*/  VIADD R13, R0, 0x1c6 ;  /* 0x000001c6000d7836 */ /* 0x000fe40000000000 */
[----:B------:R-:W-:Y:S01]  /*36b0*/  @!P0 IMAD.IADD R12, R12, 0x1, -R4 ;  /* 0x000000010c0c8824 */ /* 0x000fe200078e0a04 */
[----:B------:R-:W-:Y:S01]  /*36c0*/  ISETP.GE.AND P0, PT, R3, RZ, PT ;  /* 0x000000ff0300720c */ /* 0x000fe20003f06270 */
[----:B0-----:R-:W-:Y:S01]  /*36d0*/  IMAD.MOV.U32 R7, RZ, RZ, R18 ;  /* 0x000000ffff077224 */ /* 0x001fe200078e0012 */
[----:B------:R-:W-:Y:S01]  /*36e0*/  IABS R3, R13 ;  /* 0x0000000d00037213 */ /* 0x000fe20000000000 */
[----:B------:R-:W-:Y:S02]  /*36f0*/  IMAD.MOV R15, RZ, RZ, -R15 ;  /* 0x000000ffff0f7224 */ /* 0x000fe400078e0a0f */
[----:B------:R-:W-:Y:S01]  /*3700*/  @!P5 IMAD.MOV R7, RZ, RZ, -R7 ;  /* 0x000000ffff07d224 */ /* 0x000fe200078e0a07 */
[C---:B------:R-:W-:Y:S01]  /*3710*/  ISETP.GT.U32.AND P5, PT, R4.reuse, R12, PT ;  /* 0x0000000c0400720c */ /* 0x040fe20003fa4070 */
[----:B------:R-:W-:Y:S01]  /*3720*/  @!P1 IMAD.IADD R17, R17, 0x1, -R4 ;  /* 0x0000000111119824 */ /* 0x000fe200078e0a04 */
[----:B------:R-:W-:Y:S01]  /*3730*/  ISETP.GE.AND P1, PT, R19, RZ, PT ;  /* 0x000000ff1300720c */ /* 0x000fe20003f26270 */
[----:B------:R-:W-:Y:S01]  /*3740*/  IMAD R5, R4, R15, R5 ;  /* 0x0000000f04057224 */ /* 0x000fe200078e0205 */
[----:B------:R0:W-:Y:S01]  /*3750*/  STL [R1+0x2a4], R7 ;  /* 0x0002a40701007387 */ /* 0x0001e20000100800 */
[----:B------:R-:W-:-:S02]  /*3760*/  IMAD.MOV.U32 R16, RZ, RZ, R10 ;  /* 0x000000ffff107224 */ /* 0x000fc400078e000a */
[----:B------:R-:W-:-:S04]  /*3770*/  IMAD.HI.U32 R14, R2, R11, RZ ;  /* 0x0000000b020e7227 */ /* 0x000fc800078e00ff */
[----:B------:R-:W-:Y:S01]  /*3780*/  @!P2 IMAD.MOV R16, RZ, RZ, -R16 ;  /* 0x000000ffff10a224 */ /* 0x000fe200078e0a10 */
[----:B------:R-:W-:Y:S01]  /*3790*/  ISETP.GT.U32.AND P2, PT, R4, R5, PT ;  /* 0x000000050400720c */ /* 0x000fe20003f44070 */
[----:B------:R-:W-:-:S03]  /*37a0*/  IMAD.HI.U32 R10, R2, R3, RZ ;  /* 0x00000003020a7227 */ /* 0x000fc600078e00ff */
[----:B------:R-:W-:Y:S01]  /*37b0*/  STL [R1+0x2a8], R16 ;  /* 0x0002a81001007387 */ /* 0x000fe20000100800 */
[----:B0-----:R-:W-:Y:S02]  /*37c0*/  IMAD.MOV.U32 R7, RZ, RZ, R17 ;  /* 0x000000ffff077224 */ /* 0x001fe400078e0011 */
[----:B------:R-:W-:Y:S02]  /*37d0*/  @!P6 IMAD.IADD R8, R8, 0x1, -R4 ;  /* 0x000000010808e824 */ /* 0x000fe400078e0a04 */
[----:B------:R-:W-:Y:S01]  /*37e0*/  @!P3 IMAD.MOV R7, RZ, RZ, -R7 ;  /* 0x000000ffff07b224 */ /* 0x000fe200078e0a07 */
[----:B------:R-:W-:Y:S01]  /*37f0*/  ISETP.GE.AND P3, PT, R9, RZ, PT ;  /* 0x000000ff0900720c */ /* 0x000fe20003f66270 */
[----:B------:R-:W-:Y:S01]  /*3800*/  IMAD.MOV R14, RZ, RZ, -R14 ;  /* 0x000000ffff0e7224 */ /* 0x000fe200078e0a0e */
[----:B------:R-:W-:Y:S01]  /*3810*/  ISETP.GT.U32.AND P6, PT, R4, R8, PT ;  /* 0x000000080400720c */ /* 0x000fe20003fc4070 */
[----:B------:R-:W-:Y:S01]  /*3820*/  IMAD.MOV R9, RZ, RZ, -R10 ;  /* 0x000000ffff097224 */ /* 0x000fe200078e0a0a */
[----:B------:R0:W-:Y:S01]  /*3830*/  STL [R1+0x2ac], R7 ;  /* 0x0002ac0701007387 */ /* 0x0001e20000100800 */
[----:B------:R-:W-:-:S02]  /*3840*/  @!P5 IMAD.IADD R12, R12, 0x1, -R4 ;  /* 0x000000010c0cd824 */ /* 0x000fc400078e0a04 */
[C---:B------:R-:W-:Y:S02]  /*3850*/  IMAD R11, R4.reuse, R14, R11 ;  /* 0x0000000e040b7224 */ /* 0x040fe400078e020b */
[C---:B------:R-:W-:Y:S02]  /*3860*/  IMAD R9, R4.reuse, R9, R3 ;  /* 0x0000000904097224 */ /* 0x040fe400078e0203 */
[----:B------:R-:W-:Y:S01]  /*3870*/  IMAD.MOV.U32 R15, RZ, RZ, R12 ;  /* 0x000000ffff0f7224 */ /* 0x000fe200078e000c */
[C---:B------:R-:W-:Y:S01]  /*3880*/  ISETP.GT.U32.AND P5, PT, R4.reuse, R11, PT ;  /* 0x0000000b0400720c */ /* 0x040fe20003fa4070 */
[--C-:B------:R-:W-:Y:S02]  /*3890*/  @!P2 IMAD.IADD R5, R5, 0x1, -R4.reuse ;  /* 0x000000010505a824 */ /* 0x100fe400078e0a04 */
[----:B------:R-:W-:Y:S01]  /*38a0*/  @!P4 IMAD.MOV R15, RZ, RZ, -R15 ;  /* 0x000000ffff0fc224 */ /* 0x000fe200078e0a0f */
[----:B------:R-:W-:Y:S01]  /*38b0*/  ISETP.GT.U32.AND P4, PT, R4, R9, PT ;  /* 0x000000090400720c */ /* 0x000fe20003f84070 */
[----:B------:R-:W-:Y:S01]  /*38c0*/  VIADD R10, R0, 0x1c5 ;  /* 0x000001c5000a7836 */ /* 0x000fe20000000000 */
[----:B------:R-:W-:Y:S01]  /*38d0*/  ISETP.GT.U32.AND P2, PT, R4, R5, PT ;  /* 0x000000050400720c */ /* 0x000fe20003f44070 */
[----:B------:R-:W-:Y:S01]  /*38e0*/  @!P6 IMAD.IADD R8, R8, 0x1, -R4 ;  /* 0x000000010808e824 */ /* 0x000fe200078e0a04 */
[----:B------:R-:W-:Y:S01]  /*38f0*/  ISETP.GE.AND P6, PT, R13, RZ, PT ;  /* 0x000000ff0d00720c */ /* 0x000fe20003fc6270 */
[----:B------:R-:W-:Y:S01]  /*3900*/  VIADD R13, R0, 0x1c4 ;  /* 0x000001c4000d7836 */ /* 0x000fe20000000000 */
[----:B------:R-:W-:Y:S01]  /*3910*/  IABS R21, R10 ;  /* 0x0000000a00157213 */ /* 0x000fe20000000000 */
[----:B0-----:R-:W-:Y:S01]  /*3920*/  IMAD.MOV.U32 R7, RZ, RZ, R8 ;  /* 0x000000ffff077224 */ /* 0x001fe200078e0008 */
[----:B------:R0:W-:Y:S01]  /*3930*/  STL [R1+0x2b4], R15 ;  /* 0x0002b40f01007387 */ /* 0x0001e20000100800 */
[----:B------:R-:W-:Y:S01]  /*3940*/  @!P5 IMAD.IADD R11, R11, 0x1, -R4 ;  /* 0x000000010b0bd824 */ /* 0x000fe200078e0a04 */
[----:B------:R-:W-:Y:S01]  /*3950*/  IABS R22, R13 ;  /* 0x0000000d00167213 */ /* 0x000fe20000000000 */
[----:B------:R-:W-:-:S03]  /*3960*/  IMAD.HI.U32 R12, R2, R21, RZ ;  /* 0x00000015020c7227 */ /* 0x000fc600078e00ff */
[----:B------:R-:W-:Y:S01]  /*3970*/  ISETP.GT.U32.AND P5, PT, R4, R11, PT ;  /* 0x0000000b0400720c */ /* 0x000fe20003fa4070 */
[--C-:B------:R-:W-:Y:S02]  /*3980*/  @!P4 IMAD.IADD R9, R9, 0x1, -R4.reuse ;  /* 0x000000010909c824 */ /* 0x100fe400078e0a04 */
[----:B------:R-:W-:Y:S01]  /*3990*/  @!P1 IMAD.MOV R7, RZ, RZ, -R7 ;  /* 0x000000ffff079224 */ /* 0x000fe200078e0a07 */
[----:B------:R-:W-:Y:S01]  /*39a0*/  ISETP.GE.AND P1, PT, R10, RZ, PT ;  /* 0x000000ff0a00720c */ /* 0x000fe20003f26270 */
[----:B------:R-:W-:Y:S01]  /*39b0*/  @!P2 IMAD.IADD R5, R5, 0x1, -R4 ;  /* 0x000000010505a824 */ /* 0x000fe200078e0a04 */
[----:B------:R-:W-:Y:S01]  /*39c0*/  ISETP.GT.U32.AND P4, PT, R4, R9, PT ;  /* 0x000000090400720c */ /* 0x000fe20003f84070 */
[----:B------:R-:W-:Y:S01]  /*39d0*/  IMAD.MOV R12, RZ, RZ, -R12 ;  /* 0x000000ffff0c7224 */ /* 0x000fe200078e0a0c */
[----:B------:R1:W-:Y:S01]  /*39e0*/  STL [R1+0x2b8], R7 ;  /* 0x0002b80701007387 */ /* 0x0003e20000100800 */
[----:B------:R-:W-:Y:S01]  /*39f0*/  IMAD.HI.U32 R10, R2, R22, RZ ;  /* 0x00000016020a7227 */ /* 0x000fe200078e00ff */
[----:B------:R-:W-:-:S03]  /*3a00*/  ISETP.GE.AND P2, PT, R13, RZ, PT ;  /* 0x000000ff0d00720c */ /* 0x000fc60003f46270 */
[----:B------:R-:W-:Y:S02]  /*3a10*/  IMAD R21, R4, R12, R21 ;  /* 0x0000000c04157224 */ /* 0x000fe400078e0215 */
[----:B0-----:R-:W-:Y:S02]  /*3a20*/  IMAD.MOV.U32 R15, RZ, RZ, R5 ;  /* 0x000000ffff0f7224 */ /* 0x001fe400078e0005 */
[----:B------:R-:W-:Y:S02]  /*3a30*/  VIADD R14, R0, 0x1c3 ;  /* 0x000001c3000e7836 */ /* 0x000fe40000000000 */
[----:B------:R-:W-:Y:S02]  /*3a40*/  IMAD.MOV R10, RZ, RZ, -R10 ;  /* 0x000000ffff0a7224 */ /* 0x000fe400078e0a0a */
[----:B------:R-:W-:Y:S01]  /*3a50*/  @!P0 IMAD.MOV R15, RZ, RZ, -R15 ;  /* 0x000000ffff0f8224 */ /* 0x000fe200078e0a0f */
[C---:B------:R-:W-:Y:S01]  /*3a60*/  ISETP.GT.U32.AND P0, PT, R4.reuse, R21, PT ;  /* 0x000000150400720c */ /* 0x040fe20003f04070 */
[C---:B------:R-:W-:Y:S01]  /*3a70*/  IMAD R22, R4.reuse, R10, R22 ;  /* 0x0000000a04167224 */ /* 0x040fe200078e0216 */
[----:B------:R-:W-:Y:S01]  /*3a80*/  IABS R3, R14 ;  /* 0x0000000e00037213 */ /* 0x000fe20000000000 */
[--C-:B------:R-:W-:Y:S01]  /*3a90*/  @!P5 IMAD.IADD R11, R11, 0x1, -R4.reuse ;  /* 0x000000010b0bd824 */ /* 0x100fe200078e0a04 */
[----:B------:R0:W-:Y:S01]  /*3aa0*/  STL [R1+0x2bc], R15 ;  /* 0x0002bc0f01007387 */ /* 0x0001e20000100800 */
[----:B------:R-:W-:Y:S01]  /*3ab0*/  @!P4 IMAD.IADD R9, R9, 0x1, -R4 ;  /* 0x000000010909c824 */ /* 0x000fe200078e0a04 */
[----:B------:R-:W-:Y:S01]  /*3ac0*/  ISETP.GT.U32.AND P4, PT, R4, R22, PT ;  /* 0x000000160400720c */ /* 0x000fe20003f84070 */
[----:B------:R-:W-:Y:S01]  /*3ad0*/  IMAD.HI.U32 R8, R2, R3, RZ ;  /* 0x0000000302087227 */ /* 0x000fe200078e00ff */
[----:B------:R-:W-:-:S03]  /*3ae0*/  ISETP.GE.AND P5, PT, R14, RZ, PT ;  /* 0x000000ff0e00720c */ /* 0x000fc60003fa6270 */
[----:B-1----:R-:W-:Y:S02]  /*3af0*/  IMAD.MOV.U32 R7, RZ, RZ, R11 ;  /* 0x000000ffff077224 */ /* 0x002fe400078e000b */
[----:B------:R-:W-:Y:S02]  /*3b00*/  IMAD.MOV R8, RZ, RZ, -R8 ;  /* 0x000000ffff087224 */ /* 0x000fe400078e0a08 */
[----:B------:R-:W-:Y:S02]  /*3b10*/  @!P3 IMAD.MOV R7, RZ, RZ, -R7 ;  /* 0x000000ffff07b224 */ /* 0x000fe400078e0a07 */
[----:B------:R-:W-:Y:S02]  /*3b20*/  @!P0 IMAD.IADD R21, R21, 0x1, -R4 ;  /* 0x0000000115158824 */ /* 0x000fe400078e0a04 */
[----:B------:R-:W-:Y:S01]  /*3b30*/  IMAD R3, R4, R8, R3 ;  /* 0x0000000804037224 */ /* 0x000fe200078e0203 */
[----:B------:R1:W-:Y:S01]  /*3b40*/  STL [R1+0x2c0], R7 ;  /* 0x0002c00701007387 */ /* 0x0003e20000100800 */
[----:B------:R-:W-:Y:S01]  /*3b50*/  VIADD R12, R0, 0x1c2 ;  /* 0x000001c2000c7836 */ /* 0x000fe20000000000 */
[----:B------:R-:W-:Y:S01]  /*3b60*/  ISETP.GT.U32.AND P0, PT, R4, R21, PT ;  /* 0x000000150400720c */ /* 0x000fe20003f04070 */
[----:B------:R-:W-:-:S02]  /*3b70*/  VIADD R8, R0, 0x1c1 ;  /* 0x000001c100087836 */ /* 0x000fc40000000000 */
[----:B------:R-:W-:Y:S01]  /*3b80*/  @!P4 IMAD.IADD R22, R22, 0x1, -R4 ;  /* 0x000000011616c824 */ /* 0x000fe200078e0a04 */
[----:B------:R-:W-:Y:S01]  /*3b90*/  ISETP.GE.AND P3, PT, R12, RZ, PT ;  /* 0x000000ff0c00720c */ /* 0x000fe20003f66270 */
[C---:B0-----:R-:W-:Y:S01]  /*3ba0*/  VIADD R15, R0.reuse, 0x1bf ;  /* 0x000001bf000f7836 */ /* 0x041fe20000000000 */
[----:B------:R-:W-:Y:S01]  /*3bb0*/  IABS R12, R12 ;  /* 0x0000000c000c7213 */ /* 0x000fe20000000000 */
[----:B------:R-:W-:Y:S01]  /*3bc0*/  VIADD R18, R0, 0x1c0 ;  /* 0x000001c000127836 */ /* 0x000fe20000000000 */
[----:B------:R-:W-:Y:S01]  /*3bd0*/  IABS R14, R8 ;  /* 0x00000008000e7213 */ /* 0x000fe20000000000 */
[----:B-1----:R-:W-:Y:S01]  /*3be0*/  IMAD.MOV.U32 R7, RZ, RZ, R9 ;  /* 0x000000ffff077224 */ /* 0x002fe200078e0009 */
[----:B------:R-:W-:Y:S01]  /*3bf0*/  ISETP.GT.U32.AND P4, PT, R4, R22, PT ;  /* 0x000000160400720c */ /* 0x000fe20003f84070 */
[----:B------:R-:W-:Y:S01]  /*3c00*/  IMAD.HI.U32 R13, R2, R12, RZ ;  /* 0x0000000c020d7227 */ /* 0x000fe200078e00ff */
[----:B------:R-:W-:Y:S02]  /*3c10*/  IABS R17, R15 ;  /* 0x0000000f00117213 */ /* 0x000fe40000000000 */
[----:B------:R-:W-:Y:S01]  /*3c20*/  IABS R10, R18 ;  /* 0x00000012000a7213 */ /* 0x000fe20000000000 */
[----:B------:R-:W-:Y:S01]  /*3c30*/  @!P6 IMAD.MOV R7, RZ, RZ, -R7 ;  /* 0x000000ffff07e224 */ /* 0x000fe200078e0a07 */
[----:B------:R-:W-:Y:S01]  /*3c40*/  ISETP.GT.U32.AND P6, PT, R4, R3, PT ;  /* 0x000000030400720c */ /* 0x000fe20003fc4070 */
[----:B------:R-:W-:-:S03]  /*3c50*/  IMAD.HI.U32 R11, R2, R14, RZ ;  /* 0x0000000e020b7227 */ /* 0x000fc600078e00ff */
[----:B------:R0:W-:Y:S01]  /*3c60*/  STL [R1+0x2c4], R7 ;  /* 0x0002c40701007387 */ /* 0x0001e20000100800 */
[----:B------:R-:W-:Y:S02]  /*3c70*/  IMAD.MOV R13, RZ, RZ, -R13 ;  /* 0x000000ffff0d7224 */ /* 0x000fe400078e0a0d */
[----:B------:R-:W-:Y:S02]  /*3c80*/  IMAD.MOV R11, RZ, RZ, -R11 ;  /* 0x000000ffff0b7224 */ /* 0x000fe400078e0a0b */
[----:B------:R-:W-:Y:S01]  /*3c90*/  @!P0 IMAD.IADD R21, R21, 0x1, -R4 ;  /* 0x0000000115158824 */ /* 0x000fe200078e0a04 */
[----:B------:R-:W-:Y:S01]  /*3ca0*/  ISETP.GE.AND P0, PT, R8, RZ, PT ;  /* 0x000000ff0800720c */ /* 0x000fe20003f06270 */
[C---:B------:R-:W-:Y:S02]  /*3cb0*/  IMAD R8, R4.reuse, R13, R12 ;  /* 0x0000000d04087224 */ /* 0x040fe400078e020c */
[----:B------:R-:W-:Y:S02]  /*3cc0*/  IMAD R14, R4, R11, R14 ;  /* 0x0000000b040e7224 */ /* 0x000fe400078e020e */
[--C-:B------:R-:W-:Y:S01]  /*3cd0*/  @!P4 IMAD.IADD R22, R22, 0x1, -R4.reuse ;  /* 0x000000011616c824 */ /* 0x100fe200078e0a04 */
[C---:B------:R-:W-:Y:S01]  /*3ce0*/  ISETP.GT.U32.AND P4, PT, R4.reuse, R8, PT ;  /* 0x000000080400720c */ /* 0x040fe20003f84070 */
[----:B------:R-:W-:Y:S01]  /*3cf0*/  @!P6 IMAD.IADD R3, R3, 0x1, -R4 ;  /* 0x000000010303e824 */ /* 0x000fe200078e0a04 */
[----:B------:R-:W-:Y:S01]  /*3d00*/  ISETP.GT.U32.AND P6, PT, R4, R14, PT ;  /* 0x0000000e0400720c */ /* 0x000fe20003fc4070 */
[----:B------:R-:W-:-:S04]  /*3d10*/  IMAD.HI.U32 R5, R2, R17, RZ ;  /* 0x0000001102057227 */ /* 0x000fc800078e00ff */
[----:B------:R-:W-:Y:S02]  /*3d20*/  IMAD.MOV R5, RZ, RZ, -R5 ;  /* 0x000000ffff057224 */ /* 0x000fe400078e0a05 */
[----:B------:R-:W-:Y:S02]  /*3d30*/  VIADD R11, R0, 0x1bd ;  /* 0x000001bd000b7836 */ /* 0x000fe40000000000 */
[----:B------:R-:W-:Y:S02]  /*3d40*/  IMAD R17, R4, R5, R17 ;  /* 0x0000000504117224 */ /* 0x000fe400078e0211 */
[----:B------:R-:W-:Y:S01]  /*3d50*/  VIADD R5, R0, 0x1be ;  /* 0x000001be00057836 */ /* 0x000fe20000000000 */
[----:B------:R-:W-:Y:S01]  /*3d60*/  IABS R19, R11 ;  /* 0x0000000b00137213 */ /* 0x000fe20000000000 */
[--C-:B------:R-:W-:Y:S01]  /*3d70*/  @!P4 IMAD.IADD R8, R8, 0x1, -R4.reuse ;  /* 0x000000010808c824 */ /* 0x100fe200078e0a04 */
[----:B------:R-:W-:Y:S01]  /*3d80*/  ISETP.GT.U32.AND P4, PT, R4, R3, PT ;  /* 0x000000030400720c */ /* 0x000fe20003f84070 */
[----:B------:R-:W-:Y:S01]  /*3d90*/  @!P6 IMAD.IADD R14, R14, 0x1, -R4 ;  /* 0x000000010e0ee824 */ /* 0x000fe200078e0a04 */
[----:B------:R-:W-:Y:S01]  /*3da0*/  IABS R13, R5 ;  /* 0x00000005000d7213 */ /* 0x000fe20000000000 */
[----:B0-----:R-:W-:-:S02]  /*3db0*/  IMAD.MOV.U32 R7, RZ, RZ, R21 ;  /* 0x000000ffff077224 */ /* 0x001fc400078e0015 */
[----:B------:R-:W-:Y:S01]  /*3dc0*/  IMAD.HI.U32 R16, R2, R10, RZ ;  /* 0x0000000a02107227 */ /* 0x000fe200078e00ff */
[----:B------:R-:W-:-:S03]  /*3dd0*/  ISETP.GT.U32.AND P6, PT, R4, R14, PT ;  /* 0x0000000e0400720c */ /* 0x000fc60003fc4070 */
[----:B------:R-:W-:-:S04]  /*3de0*/  IMAD.HI.U32 R21, R2, R19, RZ ;  /* 0x0000001302157227 */ /* 0x000fc800078e00ff */
[----:B------:R-:W-:Y:S01]  /*3df0*/  @!P1 IMAD.MOV R7, RZ, RZ, -R7 ;  /* 0x000000ffff079224 */ /* 0x000fe200078e0a07 */
[----:B------:R-:W-:Y:S01]  /*3e00*/  ISETP.GT.U32.AND P1, PT, R4, R8, PT ;  /* 0x000000080400720c */ /* 0x000fe20003f24070 */
[----:B------:R-:W-:Y:S02]  /*3e10*/  IMAD.MOV R9, RZ, RZ, -R16 ;  /* 0x000000ffff097224 */ /* 0x000fe400078e0a10 */
[----:B------:R-:W-:Y:S01]  /*3e20*/  IMAD.HI.U32 R23, R2, R13, RZ ;  /* 0x0000000d02177227 */ /* 0x000fe200078e00ff */
[----:B------:R0:W-:Y:S03]  /*3e30*/  STL [R1+0x2c8], R7 ;  /* 0x0002c80701007387 */ /* 0x0001e60000100800 */
[----:B------:R-:W-:Y:S02]  /*3e40*/  IMAD.MOV R21, RZ, RZ, -R21 ;  /* 0x000000ffff157224 */ /* 0x000fe400078e0a15 */
[----:B------:R-:W-:-:S02]  /*3e50*/  IMAD R10, R4, R9, R10 ;  /* 0x00000009040a7224 */ /* 0x000fc400078e020a */
[----:B------:R-:W-:Y:S02]  /*3e60*/  IMAD.MOV R23, RZ, RZ, -R23 ;  /* 0x000000ffff177224 */ /* 0x000fe400078e0a17 */
[----:B------:R-:W-:Y:S01]  /*3e70*/  @!P4 IMAD.IADD R3, R3, 0x1, -R4 ;  /* 0x000000010303c824 */ /* 0x000fe200078e0a04 */
[C---:B------:R-:W-:Y:S01]  /*3e80*/  ISETP.GT.U32.AND P4, PT, R4.reuse, R17, PT ;  /* 0x000000110400720c */ /* 0x040fe20003f84070 */
[----:B0-----:R-:W-:Y:S02]  /*3e90*/  IMAD.MOV.U32 R7, RZ, RZ, R22 ;  /* 0x000000ffff077224 */ /* 0x001fe400078e0016 */
[C---:B------:R-:W-:Y:S02]  /*3ea0*/  IMAD R19, R4.reuse, R21, R19 ;  /* 0x0000001504137224 */ /* 0x040fe400078e0213 */
[----:B------:R-:W-:Y:S01]  /*3eb0*/  @!P2 IMAD.MOV R7, RZ, RZ, -R7 ;  /* 0x000000ffff07a224 */ /* 0x000fe200078e0a07 */
[C---:B------:R-:W-:Y:S01]  /*3ec0*/  ISETP.GT.U32.AND P2, PT, R4.reuse, R10, PT ;  /* 0x0000000a0400720c */ /* 0x040fe20003f44070 */
[----:B------:R-:W-:-:S02]  /*3ed0*/  IMAD R13, R4, R23, R13 ;  /* 0x00000017040d7224 */ /* 0x000fc400078e020d */
[--C-:B------:R-:W-:Y:S01]  /*3ee0*/  @!P6 IMAD.IADD R14, R14, 0x1, -R4.reuse ;  /* 0x000000010e0ee824 */ /* 0x100fe200078e0a04 */
[----:B------:R-:W-:Y:S01]  /*3ef0*/  ISETP.GT.U32.AND P6, PT, R4, R19, PT ;  /* 0x000000130400720c */ /* 0x000fe20003fc4070 */
[----:B------:R-:W-:Y:S01]  /*3f00*/  VIADD R16, R0, 0x1bc ;  /* 0x000001bc00107836 */ /* 0x000fe20000000000 */
[----:B------:R0:W-:Y:S01]  /*3f10*/  STL [R1+0x2cc], R7 ;  /* 0x0002cc0701007387 */ /* 0x0001e20000100800 */
[--C-:B------:R-:W-:Y:S01]  /*3f20*/  @!P1 IMAD.IADD R8, R8, 0x1, -R4.reuse ;  /* 0x0000000108089824 */ /* 0x100fe200078e0a04 */
[----:B------:R-:W-:Y:S01]  /*3f30*/  ISETP.GT.U32.AND P1, PT, R4, R13, PT ;  /* 0x0000000d0400720c */ /* 0x000fe20003f24070 */
[----:B------:R-:W-:Y:S01]  /*3f40*/  VIADD R9, R0, 0x1bb ;  /* 0x000001bb00097836 */ /* 0x000fe20000000000 */
[----:B------:R-:W-:Y:S01]  /*3f50*/  IABS R20, R16 ;  /* 0x0000001000147213 */ /* 0x000fe20000000000 */
[----:B------:R-:W-:Y:S02]  /*3f60*/  IMAD.MOV.U32 R24, RZ, RZ, R3 ;  /* 0x000000ffff187224 */ /* 0x000fe400078e0003 */
[----:B------:R-:W-:Y:S01]  /*3f70*/  @!P4 IMAD.IADD R17, R17, 0x1, -R4 ;  /* 0x000000011111c824 */ /* 0x000fe200078e0a04 */
[----:B------:R-:W-:Y:S01]  /*3f80*/  IABS R12, R9 ;  /* 0x00000009000c7213 */ /* 0x000fe20000000000 */
[----:B------:R-:W-:Y:S01]  /*3f90*/  IMAD.HI.U32 R22, R2, R20, RZ ;  /* 0x0000001402167227 */ /* 0x000fe200078e00ff */
[----:B------:R-:W-:-:S03]  /*3fa0*/  ISETP.GE.AND P4, PT, R15, RZ, PT ;  /* 0x000000ff0f00720c */ /* 0x000fc60003f86270 */
[----:B0-----:R-:W-:Y:S02]  /*3fb0*/  IMAD.MOV.U32 R7, RZ, RZ, R8 ;  /* 0x000000ffff077224 */ /* 0x001fe400078e0008 */
[----:B------:R-:W-:Y:S02]  /*3fc0*/  @!P5 IMAD.MOV R24, RZ, RZ, -R24 ;  /* 0x000000ffff18d224 */ /* 0x000fe400078e0a18 */
[--C-:B------:R-:W-:Y:S01]  /*3fd0*/  @!P2 IMAD.IADD R10, R10, 0x1, -R4.reuse ;  /* 0x000000010a0aa824 */ /* 0x100fe200078e0a04 */
[----:B------:R-:W-:Y:S01]  /*3fe0*/  ISETP.GE.AND P2, PT, R18, RZ, PT ;  /* 0x000000ff1200720c */ /* 0x000fe20003f46270 */
[----:B------:R-:W-:Y:S01]  /*3ff0*/  @!P3 IMAD.MOV R7, RZ, RZ, -R7 ;  /* 0x000000ffff07b224 */ /* 0x000fe200078e0a07 */
[----:B------:R-:W-:Y:S01]  /*4000*/  STL [R1+0x2d4], R24 ;  /* 0x0002d41801007387 */ /* 0x000fe20000100800 */
[----:B------:R-:W-:Y:S01]  /*4010*/  @!P6 IMAD.IADD R19, R19, 0x1, -R4 ;  /* 0x000000011313e824 */ /* 0x000fe200078e0a04 */
[----:B------:R-:W-:Y:S01]  /*4020*/  ISETP.GT.U32.AND P6, PT, R4, R17, PT ;  /* 0x000000110400720c */ /* 0x000fe20003fc4070 */
[----:B------:R-:W-:Y:S01]  /*4030*/  IMAD.MOV R22, RZ, RZ, -R22 ;  /* 0x000000ffff167224 */ /* 0x000fe200078e0a16 */
[----:B------:R0:W-:Y:S01]  /*4040*/  STL [R1+0x2f4], R7 ;  /* 0x0002f40701007387 */ /* 0x0001e20000100800 */
[----:B------:R-:W-:Y:S01]  /*4050*/  IMAD.HI.U32 R23, R2, R12, RZ ;  /* 0x0000000c02177227 */ /* 0x000fe200078e00ff */
[----:B------:R-:W-:-:S03]  /*4060*/  ISETP.GT.U32.AND P3, PT, R4, R19, PT ;  /* 0x000000130400720c */ /* 0x000fc60003f64070 */
[----:B------:R-:W-:Y:S01]  /*4070*/  @!P1 IMAD.IADD R13, R13, 0x1, -R4 ;  /* 0x000000010d0d9824 */ /* 0x000fe200078e0a04 */
[C---:B------:R-:W-:Y:S01]  /*4080*/  ISETP.GT.U32.AND P1, PT, R4.reuse, R10, PT ;  /* 0x0000000a0400720c */ /* 0x040fe20003f24070 */
[C---:B------:R-:W-:Y:S02]  /*4090*/  IMAD R20, R4.reuse, R22, R20 ;  /* 0x0000001604147224 */ /* 0x040fe400078e0214 */
[----:B------:R-:W-:Y:S01]  /*40a0*/  IMAD.MOV R23, RZ, RZ, -R23 ;  /* 0x000000ffff177224 */ /* 0x000fe200078e0a17 */
[C---:B------:R-:W-:Y:S01]  /*40b0*/  ISETP.GT.U32.AND P5, PT, R4.reuse, R13, PT ;  /* 0x0000000d0400720c */ /* 0x040fe20003fa4070 */
[----:B0-----:R-:W-:Y:S02]  /*40c0*/  IMAD.MOV.U32 R7, RZ, RZ, R14 ;  /* 0x000000ffff077224 */ /* 0x001fe400078e000e */
[C---:B------:R-:W-:Y:S02]  /*40d0*/  IMAD R12, R4.reuse, R23, R12 ;  /* 0x00000017040c7224 */ /* 0x040fe400078e020c */
[----:B------:R-:W-:Y:S01]  /*40e0*/  @!P0 IMAD.MOV R7, RZ, RZ, -R7 ;  /* 0x000000ffff078224 */ /* 0x000fe200078e0a07 */
[----:B------:R-:W-:Y:S01]  /*40f0*/  ISETP.GT.U32.AND P0, PT, R4, R20, PT ;  /* 0x000000140400720c */ /* 0x000fe20003f04070 */
[----:B------:R-:W-:-:S02]  /*4100*/  VIADD R15, R0, 0x1ba ;  /* 0x000001ba000f7836 */ /* 0x000fc40000000000 */
[----:B------:R-:W-:Y:S01]  /*4110*/  VIADD R18, R0, 0x1b9 ;  /* 0x000001b900127836 */ /* 0x000fe20000000000 */
[----:B------:R0:W-:Y:S01]  /*4120*/  STL [R1+0x2f8], R7 ;  /* 0x0002f80701007387 */ /* 0x0001e20000100800 */
[--C-:B------:R-:W-:Y:S01]  /*4130*/  @!P6 IMAD.IADD R17, R17, 0x1, -R4.reuse ;  /* 0x000000011111e824 */ /* 0x100fe200078e0a04 */
[----:B------:R-:W-:Y:S01]  /*4140*/  IABS R3, R15 ;  /* 0x0000000f00037213 */ /* 0x000fe20000000000 */
[--C-:B------:R-:W-:Y:S01]  /*4150*/  @!P1 IMAD.IADD R10, R10, 0x1, -R4.reuse ;  /* 0x000000010a0a9824 */ /* 0x100fe200078e0a04 */
[----:B------:R-:W-:Y:S01]  /*4160*/  ISETP.GT.U32.AND P6, PT, R4, R12, PT ;  /* 0x0000000c0400720c */ /* 0x000fe20003fc4070 */
[----:B------:R-:W-:Y:S01]  /*4170*/  @!P5 IMAD.IADD R13, R13, 0x1, -R4 ;  /* 0x000000010d0dd824 */ /* 0x000fe200078e0a04 */
[----:B------:R-:W-:Y:S01]  /*4180*/  IABS R8, R18 ;  /* 0x0000001200087213 */ /* 0x000fe20000000000 */
[----:B------:R-:W-:Y:S01]  /*4190*/  IMAD.MOV.U32 R14, RZ, RZ, R10 ;  /* 0x000000ffff0e7224 */ /* 0x000fe200078e000a */
[----:B------:R-:W-:Y:S01]  /*41a0*/  ISETP.GE.AND P1, PT, R5, RZ, PT ;  /* 0x000000ff0500720c */ /* 0x000fe20003f26270 */
[----:B------:R-:W-:Y:S01]  /*41b0*/  IMAD.HI.U32 R5, R2, R3, RZ ;  /* 0x0000000302057227 */ /* 0x000fe200078e00ff */
[----:B------:R-:W-:-:S03]  /*41c0*/  ISETP.GE.AND P5, PT, R11, RZ, PT ;  /* 0x000000ff0b00720c */ /* 0x000fc60003fa6270 */
[----:B0-----:R-:W-:Y:S02]  /*41d0*/  IMAD.MOV.U32 R7, RZ, RZ, R17 ;  /* 0x000000ffff077224 */ /* 0x001fe400078e0011 */
[----:B------:R-:W-:Y:S01]  /*41e0*/  @!P0 IMAD.IADD R20, R20, 0x1, -R4 ;  /* 0x0000000114148824 */ /* 0x000fe200078e0a04 */
[----:B------:R-:W-:Y:S01]  /*41f0*/  ISETP.GE.AND P0, PT, R9, RZ, PT ;  /* 0x000000ff0900720c */ /* 0x000fe20003f06270 */
[----:B------:R-:W-:-:S04]  /*4200*/  IMAD.HI.U32 R11, R2, R8, RZ ;  /* 0x00000008020b7227 */ /* 0x000fc800078e00ff */
[----:B------:R-:W-:Y:S02]  /*4210*/  IMAD.MOV R5, RZ, RZ, -R5 ;  /* 0x000000ffff057224 */ /* 0x000fe400078e0a05 */
[----:B------:R-:W-:Y:S01]  /*4220*/  @!P2 IMAD.MOV R14, RZ, RZ, -R14 ;  /* 0x000000ffff0ea224 */ /* 0x000fe200078e0a0e */
[----:B------:R-:W-:Y:S01]  /*4230*/  ISETP.GT.U32.AND P2, PT, R4, R20, PT ;  /* 0x000000140400720c */ /* 0x000fe20003f44070 */
[----:B------:R-:W-:Y:S02]  /*4240*/  @!P4 IMAD.MOV R7, RZ, RZ, -R7 ;  /* 0x000000ffff07c224 */ /* 0x000fe400078e0a07 */
[--C-:B------:R-:W-:Y:S01]  /*4250*/  @!P3 IMAD.IADD R19, R19, 0x1, -R4.reuse ;  /* 0x000000011313b824 */ /* 0x100fe200078e0a04 */
[----:B------:R-:W-:Y:S01]  /*4260*/  STL [R1+0x2fc], R14 ;  /* 0x0002fc0e01007387 */ /* 0x000fe20000100800 */
[----:B------:R-:W-:Y:S01]  /*4270*/  IMAD.MOV R11, RZ, RZ, -R11 ;  /* 0x000000ffff0b7224 */ /* 0x000fe200078e0a0b */
[----:B------:R-:W-:Y:S01]  /*4280*/  ISETP.GE.AND P3, PT, R16, RZ, PT ;  /* 0x000000ff1000720c */ /* 0x000fe20003f66270 */
[----:B------:R-:W-:Y:S01]  /*4290*/  @!P6 IMAD.IADD R12, R12, 0x1, -R4 ;  /* 0x000000010c0ce824 */ /* 0x000fe200078e0a04 */
[----:B------:R0:W-:Y:S01]  /*42a0*/  STL [R1+0x300], R7 ;  /* 0x0003000701007387 */ /* 0x0001e20000100800 */
[C---:B------:R-:W-:Y:S01]  /*42b0*/  IMAD R3, R4.reuse, R5, R3 ;  /* 0x0000000504037224 */ /* 0x040fe200078e0203 */
[----:B------:R-:W-:Y:S01]  /*42c0*/  ISETP.GE.AND P6, PT, R15, RZ, PT ;  /* 0x000000ff0f00720c */ /* 0x000fe20003fc6270 */
[----:B------:R-:W-:Y:S01]  /*42d0*/  IMAD.MOV.U32 R9, RZ, RZ, R13 ;  /* 0x000000ffff097224 */ /* 0x000fe200078e000d */
[C---:B------:R-:W-:Y:S01]  /*42e0*/  ISETP.GT.U32.AND P4, PT, R4.reuse, R12, PT ;  /* 0x0000000c0400720c */ /* 0x040fe20003f84070 */
[----:B------:R-:W-:-:S02]  /*42f0*/  IMAD R8, R4, R11, R8 ;  /* 0x0000000b04087224 */ /* 0x000fc400078e0208 */
[----:B------:R-:W-:Y:S01]  /*4300*/  @!P1 IMAD.MOV R9, RZ, RZ, -R9 ;  /* 0x000000ffff099224 */ /* 0x000fe200078e0a09 */
[----:B------:R-:W-:Y:S01]  /*4310*/  ISETP.GT.U32.AND P1, PT, R4, R3, PT ;  /* 0x000000030400720c */ /* 0x000fe20003f24070 */
[----:B------:R-:W-:Y:S02]  /*4320*/  VIADD R5, R0, 0x1b8 ;  /* 0x000001b800057836 */ /* 0x000fe40000000000 */
[----:B0-----:R-:W-:Y:S01]  /*4330*/  IMAD.MOV.U32 R7, RZ, RZ, R19 ;  /* 0x000000ffff077224 */ /* 0x001fe200078e0013 */
[----:B------:R0:W-:Y:S01]  /*4340*/  STL [R1+0x304], R9 ;  /* 0x0003040901007387 */ /* 0x0001e20000100800 */
[--C-:B------:R-:W-:Y:S01]  /*4350*/  @!P2 IMAD.IADD R20, R20, 0x1, -R4.reuse ;  /* 0x000000011414a824 */ /* 0x100fe200078e0a04 */
[----:B------:R-:W-:Y:S01]  /*4360*/  IABS R11, R5 ;  /* 0x00000005000b7213 */ /* 0x000fe20000000000 */
[----:B------:R-:W-:Y:S01]  /*4370*/  @!P5 IMAD.MOV R7, RZ, RZ, -R7 ;  /* 0x000000ffff07d224 */ /* 0x000fe200078e0a07 */
[----:B------:R-:W-:Y:S01]  /*4380*/  ISETP.GT.U32.AND P5, PT, R4, R8, PT ;  /* 0x000000080400720c */ /* 0x000fe20003fa4070 */
[--C-:B------:R-:W-:Y:S01]  /*4390*/  @!P4 IMAD.IADD R12, R12, 0x1, -R4.reuse ;  /* 0x000000010c0cc824 */ /* 0x100fe200078e0a04 */
[----:B------:R-:W-:Y:S01]  /*43a0*/  ISETP.GE.AND P4, PT, R5, RZ, PT ;  /* 0x000000ff0500720c */ /* 0x000fe20003f86270 */
[----:B------:R-:W-:Y:S01]  /*43b0*/  IMAD.MOV.U32 R5, RZ, RZ, R11 ;  /* 0x000000ffff057224 */ /* 0x000fe200078e000b */
[----:B------:R1:W-:Y:S01]  /*43c0*/  STL [R1+0x308], R7 ;  /* 0x0003080701007387 */ /* 0x0003e20000100800 */
[----:B------:R-:W-:Y:S01]  /*43d0*/  @!P1 IMAD.IADD R3, R3, 0x1, -R4 ;  /* 0x0000000103039824 */ /* 0x000fe200078e0a04 */
[----:B------:R-:W-:Y:S01]  /*43e0*/  ISETP.GE.AND P2, PT, R18, RZ, PT ;  /* 0x000000ff1200720c */ /* 0x000fe20003f46270 */
[----:B------:R-:W-:-:S02]  /*43f0*/  VIADD R10, R0, 0x1b7 ;  /* 0x000001b7000a7836 */ /* 0x000fc40000000000 */
[----:B------:R-:W-:-:S03]  /*4400*/  IMAD.HI.U32 R13, R2, R5, RZ ;  /* 0x00000005020d7227 */ /* 0x000fc600078e00ff */
[----:B0-----:R-:W-:Y:S01]  /*4410*/  IABS R9, R10 ;  /* 0x0000000a00097213 */ /* 0x001fe20000000000 */
[----:B------:R-:W-:Y:S01]  /*4420*/  @!P5 IMAD.IADD R8, R8, 0x1, -R4 ;  /* 0x000000010808d824 */ /* 0x000fe200078e0a04 */
[----:B------:R-:W-:Y:S01]  /*4430*/  ISETP.GT.U32.AND P5, PT, R4, R3, PT ;  /* 0x000000030400720c */ /* 0x000fe20003fa4070 */
[----:B-1----:R-:W-:Y:S01]  /*4440*/  IMAD.MOV.U32 R7, RZ, RZ, R20 ;  /* 0x000000ffff077224 */ /* 0x002fe200078e0014 */
[----:B------:R-:W-:Y:S01]  /*4450*/  ISETP.GE.AND P1, PT, R10, RZ, PT ;  /* 0x000000ff0a00720c */ /* 0x000fe20003f26270 */
[----:B------:R-:W-:-:S04]  /*4460*/  IMAD.HI.U32 R11, R2, R9, RZ ;  /* 0x00000009020b7227 */ /* 0x000fc800078e00ff */
[----:B------:R-:W-:Y:S01]  /*4470*/  @!P3 IMAD.MOV R7, RZ, RZ, -R7 ;  /* 0x000000ffff07b224 */ /* 0x000fe200078e0a07 */
[----:B------:R-:W-:Y:S01]  /*4480*/  ISETP.GT.U32.AND P3, PT, R4, R8, PT ;  /* 0x000000080400720c */ /* 0x000fe20003f64070 */
[----:B------:R-:W-:Y:S02]  /*4490*/  IMAD.MOV R11, RZ, RZ, -R11 ;  /* 0x000000ffff0b7224 */ /* 0x000fe400078e0a0b */
[----:B------:R-:W-:Y:S01]  /*44a0*/  VIADD R10, R0, 0x1b6 ;  /* 0x000001b6000a7836 */ /* 0x000fe20000000000 */
[----:B------:R0:W-:Y:S01]  /*44b0*/  STL [R1+0x30c], R7 ;  /* 0x00030c0701007387 */ /* 0x0001e20000100800 */
[----:B------:R-:W-:Y:S02]  /*44c0*/  @!P5 IMAD.IADD R3, R3, 0x1, -R4 ;  /* 0x000000010303d824 */ /* 0x000fe400078e0a04 */
[----:B------:R-:W-:Y:S02]  /*44d0*/  IMAD R9, R4, R11, R9 ;  /* 0x0000000b04097224 */ /* 0x000fe400078e0209 */
[----:B------:R-:W-:-:S02]  /*44e0*/  IMAD.MOV.U32 R14, RZ, RZ, R3 ;  /* 0x000000ffff0e7224 */ /* 0x000fc400078e0003 */
[----:B------:R-:W-:Y:S02]  /*44f0*/  VIADD R15, R0, 0x1b5 ;  /* 0x000001b5000f7836 */ /* 0x000fe40000000000 */
[----:B------:R-:W-:Y:S01]  /*4500*/  @!P6 IMAD.MOV R14, RZ, RZ, -R14 ;  /* 0x000000ffff0ee224 */ /* 0x000fe200078e0a0e */
[----:B------:R-:W-:Y:S01]  /*4510*/  ISETP.GT.U32.AND P6, PT, R4, R9, PT ;  /* 0x000000090400720c */ /* 0x000fe20003fc4070 */
[----:B0-----:R-:W-:Y:S02]  /*4520*/  IMAD.MOV.U32 R7, RZ, RZ, R12 ;  /* 0x000000ffff077224 */ /* 0x001fe400078e000c */
[----:B------:R-:W-:Y:S02]  /*4530*/  IMAD.MOV R12, RZ, RZ, -R13 ;  /* 0x000000ffff0c7224 */ /* 0x000fe400078e0a0d */
[----:B------:R-:W-:Y:S01]  /*4540*/  @!P0 IMAD.MOV R7, RZ, RZ, -R7 ;  /* 0x000000ffff078224 */ /* 0x000fe200078e0a07 */
[----:B------:R-:W-:Y:S01]  /*4550*/  ISETP.GE.AND P0, PT, R10, RZ, PT ;  /* 0x000000ff0a00720c */ /* 0x000fe20003f06270 */
[----:B------:R-:W-:Y:S01]  /*4560*/  IMAD R5, R4, R12, R5 ;  /* 0x0000000c04057224 */ /* 0x000fe200078e0205 */
[----:B------:R-:W-:Y:S01]  /*4570*/  IABS R10, R10 ;  /* 0x0000000a000a7213 */ /* 0x000fe20000000000 */
[----:B------:R-:W-:Y:S01]  /*4580*/  @!P3 IMAD.IADD R8, R8, 0x1, -R4 ;  /* 0x000000010808b824 */ /* 0x000fe200078e0a04 */
[----:B------:R0:W-:Y:S01]  /*4590*/  STL [R1+0x310], R7 ;  /* 0x0003100701007387 */ /* 0x0001e20000100800 */
[----:B------:R-:W-:Y:S01]  /*45a0*/  VIADD R11, R0, 0x1b4 ;  /* 0x000001b4000b7836 */ /* 0x000fe20000000000 */
[----:B------:R-:W-:Y:S01]  /*45b0*/  ISETP.GT.U32.AND P5, PT, R4, R5, PT ;  /* 0x000000050400720c */ /* 0x000fe20003fa4070 */
[----:B------:R-:W-:Y:S01]  /*45c0*/  IMAD.HI.U32 R13, R2, R10, RZ ;  /* 0x0000000a020d7227 */ /* 0x000fe200078e00ff */
[----:B------:R-:W-:Y:S01]  /*45d0*/  ISETP.GE.AND P3, PT, R15, RZ, PT ;  /* 0x000000ff0f00720c */ /* 0x000fe20003f66270 */
[----:B------:R1:W-:Y:S01]  /*45e0*/  STL [R1+0x314], R14 ;  /* 0x0003140e01007387 */ /* 0x0003e20000100800 */
[----:B------:R-:W-:Y:S01]  /*45f0*/  IABS R15, R15 ;  /* 0x0000000f000f7213 */ /* 0x000fe20000000000 */
[----:B------:R-:W-:-:S02]  /*4600*/  VIADD R12, R0, 0x1b3 ;  /* 0x000001b3000c7836 */ /* 0x000fc40000000000 */
[----:B------:R-:W-:Y:S02]  /*4610*/  IMAD.MOV R3, RZ, RZ, -R13 ;  /* 0x000000ffff037224 */ /* 0x000fe400078e0a0d */
[----:B0-----:R-:W-:Y:S02]  /*4620*/  IMAD.MOV.U32 R7, RZ, RZ, R8 ;  /* 0x000000ffff077224 */ /* 0x001fe400078e0008 */
[--C-:B------:R-:W-:Y:S02]  /*4630*/  @!P6 IMAD.IADD R9, R9, 0x1, -R4.reuse ;  /* 0x000000010909e824 */ /* 0x100fe400078e0a04 */
[----:B------:R-:W-:Y:S02]  /*4640*/  @!P5 IMAD.IADD R5, R5, 0x1, -R4 ;  /* 0x000000010505d824 */ /* 0x000fe400078e0a04 */
[----:B------:R-:W-:Y:S01]  /*4650*/  @!P2 IMAD.MOV R7, RZ, RZ, -R7 ;  /* 0x000000ffff07a224 */ /* 0x000fe200078e0a07 */
[----:B------:R-:W-:Y:S01]  /*4660*/  ISETP.GE.AND P2, PT, R11, RZ, PT ;  /* 0x000000ff0b00720c */ /* 0x000fe20003f46270 */
[C---:B------:R-:W-:Y:S01]  /*4670*/  IMAD R8, R4.reuse, R3, R10 ;  /* 0x0000000304087224 */ /* 0x040fe200078e020a */
[----:B------:R-:W-:Y:S01]  /*4680*/  ISETP.GT.U32.AND P5, PT, R4, R5, PT ;  /* 0x000000050400720c */ /* 0x000fe20003fa4070 */
[----:B------:R-:W-:Y:S01]  /*4690*/  IMAD.HI.U32 R13, R2, R15, RZ ;  /* 0x0000000f020d7227 */ /* 0x000fe200078e00ff */
[----:B------:R-:W-:Y:S01]  /*46a0*/  IABS R11, R11 ;  /* 0x0000000b000b7213 */ /* 0x000fe20000000000 */
[----:B------:R0:W-:Y:S01]  /*46b0*/  STL [R1+0x318], R7 ;  /* 0x0003180701007387 */ /* 0x0001e20000100800 */
[----:B------:R-:W-:Y:S01]  /*46c0*/  IABS R3, R12 ;  /* 0x0000000c00037213 */ /* 0x000fe20000000000 */
[----:B------:R-:W-:Y:S01]  /*46d0*/  IMAD.MOV R10, RZ, RZ, -R13 ;  /* 0x000000ffff0a7224 */ /* 0x000fe200078e0a0d */
[----:B------:R-:W-:Y:S01]  /*46e0*/  ISETP.GT.U32.AND P6, PT, R4, R9, PT ;  /* 0x000000090400720c */ /* 0x000fe20003fc4070 */
[----:B-1----:R-:W-:-:S04]  /*46f0*/  IMAD.HI.U32 R14, R2, R11, RZ ;  /* 0x0000000b020e7227 */ /* 0x002fc800078e00ff */
[----:B------:R-:W-:-:S04]  /*4700*/  IMAD.HI.U32 R13, R2, R3, RZ ;  /* 0x00000003020d7227 */ /* 0x000fc800078e00ff */
[----:B------:R-:W-:Y:S01]  /*4710*/  @!P5 IMAD.IADD R5, R5, 0x1, -R4 ;  /* 0x000000010505d824 */ /* 0x000fe200078e0a04 */
[C---:B------:R-:W-:Y:S01]  /*4720*/  ISETP.GT.U32.AND P5, PT, R4.reuse, R8, PT ;  /* 0x000000080400720c */ /* 0x040fe20003fa4070 */
[----:B------:R-:W-:Y:S02]  /*4730*/  IMAD.MOV R14, RZ, RZ, -R14 ;  /* 0x000000ffff0e7224 */ /* 0x000fe400078e0a0e */
[----:B0-----:R-:W-:Y:S02]  /*4740*/  IMAD.MOV.U32 R7, RZ, RZ, R5 ;  /* 0x000000ffff077224 */ /* 0x001fe400078e0005 */
[----:B------:R-:W-:Y:S02]  /*4750*/  IMAD.MOV R13, RZ, RZ, -R13 ;  /* 0x000000ffff0d7224 */ /* 0x000fe400078e0a0d */
[C---:B------:R-:W-:Y:S02]  /*4760*/  IMAD R5, R4.reuse, R14, R11 ;  /* 0x0000000e04057224 */ /* 0x040fe400078e020b */
[----:B------:R-:W-:-:S02]  /*4770*/  IMAD R3, R4, R13, R3 ;  /* 0x0000000d04037224 */ /* 0x000fc400078e0203 */
[--C-:B------:R-:W-:Y:S01]  /*4780*/  @!P6 IMAD.IADD R9, R9, 0x1, -R4.reuse ;  /* 0x000000010909e824 */ /* 0x100fe200078e0a04 */
[C---:B------:R-:W-:Y:S01]  /*4790*/  ISETP.GT.U32.AND P6, PT, R4.reuse, R5, PT ;  /* 0x000000050400720c */ /* 0x040fe20003fc4070 */
[----:B------:R-:W-:Y:S02]  /*47a0*/  IMAD R15, R4, R10, R15 ;  /* 0x0000000a040f7224 */ /* 0x000fe400078e020f */
[--C-:B------:R-:W-:Y:S01]  /*47b0*/  @!P5 IMAD.IADD R8, R8, 0x1, -R4.reuse ;  /* 0x000000010808d824 */ /* 0x100fe200078e0a04 */
[C---:B------:R-:W-:Y:S01]  /*47c0*/  ISETP.GT.U32.AND P5, PT, R4.reuse, R3, PT ;  /* 0x000000030400720c */ /* 0x040fe20003fa4070 */
[----:B------:R-:W-:Y:S01]  /*47d0*/  @!P4 IMAD.MOV R7, RZ, RZ, -R7 ;  /* 0x000000ffff07c224 */ /* 0x000fe200078e0a07 */
[----:B------:R-:W-:Y:S01]  /*47e0*/  ISETP.GT.U32.AND P4, PT, R4, R15, PT ;  /* 0x0000000f0400720c */ /* 0x000fe20003f84070 */
[C---:B------:R-:W-:Y:S02]  /*47f0*/  VIADD R17, R0.reuse, 0x1b1 ;  /* 0x000001b100117836 */ /* 0x040fe40000000000 */
[C---:B------:R-:W-:Y:S01]  /*4800*/  VIADD R18, R0.reuse, 0x1b2 ;  /* 0x000001b200127836 */ /* 0x040fe20000000000 */
[----:B------:R0:W-:Y:S01]  /*4810*/  STL [R1+0x31c], R7 ;  /* 0x00031c0701007387 */ /* 0x0001e20000100800 */
[----:B------:R-:W-:Y:S01]  /*4820*/  VIADD R13, R0, 0x1b0 ;  /* 0x000001b0000d7836 */ /* 0x000fe20000000000 */
[----:B------:R-:W-:Y:S01]  /*4830*/  IABS R14, R17 ;  /* 0x00000011000e7213 */ /* 0x000fe20000000000 */
[----:B------:R-:W-:Y:S01]  /*4840*/  @!P6 IMAD.IADD R5, R5, 0x1, -R4 ;  /* 0x000000010505e824 */ /* 0x000fe200078e0a04 */
[----:B------:R-:W-:-:S02]  /*4850*/  IABS R10, R18 ;  /* 0x00000012000a7213 */ /* 0x000fc40000000000 */
[----:B------:R-:W-:Y:S01]  /*4860*/  IABS R16, R13 ;  /* 0x0000000d00107213 */ /* 0x000fe20000000000 */
[----:B------:R-:W-:Y:S01]  /*4870*/  @!P5 IMAD.IADD R3, R3, 0x1, -R4 ;  /* 0x000000010303d824 */ /* 0x000fe200078e0a04 */
[----:B------:R-:W-:Y:S01]  /*4880*/  ISETP.GT.U32.AND P5, PT, R4, R5, PT ;  /* 0x000000050400720c */ /* 0x000fe20003fa4070 */
[----:B------:R-:W-:-:S04]  /*4890*/  IMAD.HI.U32 R19, R2, R14, RZ ;  /* 0x0000000e02137227 */ /* 0x000fc800078e00ff */
[----:B------:R-:W-:Y:S01]  /*48a0*/  @!P4 IMAD.IADD R15, R15, 0x1, -R4 ;  /* 0x000000010f0fc824 */ /* 0x000fe200078e0a04 */
[C---:B------:R-:W-:Y:S01]  /*48b0*/  ISETP.GT.U32.AND P4, PT, R4.reuse, R8, PT ;  /* 0x000000080400720c */ /* 0x040fe20003f84070 */
[----:B------:R-:W-:Y:S02]  /*48c0*/  IMAD.MOV R19, RZ, RZ, -R19 ;  /* 0x000000ffff137224 */ /* 0x000fe400078e0a13 */
[----:B0-----:R-:W-:Y:S01]  /*48d0*/  IMAD.MOV.U32 R7, RZ, RZ, R9 ;  /* 0x000000ffff077224 */ /* 0x001fe200078e0009 */
[C---:B------:R-:W-:Y:S01]  /*48e0*/  ISETP.GT.U32.AND P6, PT, R4.reuse, R15, PT ;  /* 0x0000000f0400720c */ /* 0x040fe20003fc4070 */
[C---:B------:R-:W-:Y:S02]  /*48f0*/  IMAD R14, R4.reuse, R19, R14 ;  /* 0x00000013040e7224 */ /* 0x040fe400078e020e */
[----:B------:R-:W-:Y:S01]  /*4900*/  @!P1 IMAD.MOV R7, RZ, RZ, -R7 ;  /* 0x000000ffff079224 */ /* 0x000fe200078e0a07 */
[C---:B------:R-:W-:Y:S01]  /*4910*/  ISETP.GT.U32.AND P1, PT, R4.reuse, R3, PT ;  /* 0x000000030400720c */ /* 0x040fe20003f24070 */
[----:B------:R-:W-:Y:S01]  /*4920*/  @!P5 IMAD.IADD R5, R5, 0x1, -R4 ;  /* 0x000000010505d824 */ /* 0x000fe200078e0a04 */
[----:B------:R-:W-:Y:S01]  /*4930*/  ISETP.GT.U32.AND P5, PT, R4, R14, PT ;  /* 0x0000000e0400720c */ /* 0x000fe20003fa4070 */
[----:B------:R-:W-:Y:S01]  /*4940*/  IMAD.HI.U32 R11, R2, R10, RZ ;  /* 0x0000000a020b7227 */ /* 0x000fe200078e00ff */
[----:B------:R0:W-:Y:S03]  /*4950*/  STL [R1+0x320], R7 ;  /* 0x0003200701007387 */ /* 0x0001e60000100800 */
[----:B------:R-:W-:-:S02]  /*4960*/  IMAD.MOV R11, RZ, RZ, -R11 ;  /* 0x000000ffff0b7224 */ /* 0x000fc400078e0a0b */
[----:B------:R-:W-:Y:S01]  /*4970*/  @!P6 IMAD.IADD R15, R15, 0x1, -R4 ;  /* 0x000000010f0fe824 */ /* 0x000fe200078e0a04 */
[----:B------:R-:W-:Y:S01]  /*4980*/  ISETP.GE.AND P6, PT, R12, RZ, PT ;  /* 0x000000ff0c00720c */ /* 0x000fe20003fc6270 */
[----:B------:R-:W-:Y:S02]  /*4990*/  VIADD R12, R0, 0x1ae ;  /* 0x000001ae000c7836 */ /* 0x000fe40000000000 */
[----:B------:R-:W-:Y:S02]  /*49a0*/  IMAD R10, R4, R11, R10 ;  /* 0x0000000b040a7224 */ /* 0x000fe400078e020a */
[--C-:B------:R-:W-:Y:S01]  /*49b0*/  @!P1 IMAD.IADD R3, R3, 0x1, -R4.reuse ;  /* 0x0000000103039824 */ /* 0x100fe200078e0a04 */
[----:B------:R-:W-:Y:S01]  /*49c0*/  ISETP.GE.AND P1, PT, R18, RZ, PT ;  /* 0x000000ff1200720c */ /* 0x000fe20003f26270 */
[--C-:B------:R-:W-:Y:S01]  /*49d0*/  @!P5 IMAD.IADD R14, R14, 0x1, -R4.reuse ;  /* 0x000000010e0ed824 */ /* 0x100fe200078e0a04 */
[----:B------:R-:W-:Y:S01]  /*49e0*/  IABS R18, R12 ;  /* 0x0000000c00127213 */ /* 0x000fe20000000000 */
[----:B------:R-:W-:Y:S01]  /*49f0*/  @!P4 IMAD.IADD R8, R8, 0x1, -R4 ;  /* 0x000000010808c824 */ /* 0x000fe200078e0a04 */
[----:B------:R-:W-:Y:S01]  /*4a00*/  ISETP.GT.U32.AND P4, PT, R4, R10, PT ;  /* 0x0000000a0400720c */ /* 0x000fe20003f84070 */
[----:B------:R-:W-:Y:S01]  /*4a10*/  VIADD R11, R0, 0x1af ;  /* 0x000001af000b7836 */ /* 0x000fe20000000000 */
[----:B------:R-:W-:Y:S01]  /*4a20*/  ISETP.GT.U32.AND P5, PT, R4, R14, PT ;  /* 0x0000000e0400720c */ /* 0x000fe20003fa4070 */
[----:B------:R-:W-:-:S02]  /*4a30*/  IMAD.MOV.U32 R21, RZ, RZ, R8 ;  /* 0x000000ffff157224 */ /* 0x000fc400078e0008 */
[----:B------:R-:W-:Y:S01]  /*4a40*/  IMAD.HI.U32 R8, R2, R18, RZ ;  /* 0x0000001202087227 */ /* 0x000fe200078e00ff */
[----:B------:R-:W-:-:S03]  /*4a50*/  IABS R9, R11 ;  /* 0x0000000b00097213 */ /* 0x000fc60000000000 */
[----:B------:R-:W-:Y:S02]  /*4a60*/  IMAD.MOV R8, RZ, RZ, -R8 ;  /* 0x000000ffff087224 */ /* 0x000fe400078e0a08 */
[----:B------:R-:W-:-:S04]  /*4a70*/  IMAD.HI.U32 R19, R2, R16, RZ ;  /* 0x0000001002137227 */ /* 0x000fc800078e00ff */
[----:B------:R-:W-:Y:S02]  /*4a80*/  IMAD R18, R4, R8, R18 ;  /* 0x0000000804127224 */ /* 0x000fe400078e0212 */
[----:B------:R-:W-:-:S04]  /*4a90*/  IMAD.HI.U32 R20, R2, R9, RZ ;  /* 0x0000000902147227 */ /* 0x000fc800078e00ff */
[----:B------:R-:W-:Y:S02]  /*4aa0*/  IMAD.MOV R19, RZ, RZ, -R19 ;  /* 0x000000ffff137224 */ /* 0x000fe400078e0a13 */
[--C-:B------:R-:W-:Y:S01]  /*4ab0*/  @!P4 IMAD.IADD R10, R10, 0x1, -R4.reuse ;  /* 0x000000010a0ac824 */ /* 0x100fe200078e0a04 */
[----:B------:R-:W-:Y:S01]  /*4ac0*/  ISETP.GE.AND P4, PT, R17, RZ, PT ;  /* 0x000000ff1100720c */ /* 0x000fe20003f86270 */
[----:B0-----:R-:W-:Y:S02]  /*4ad0*/  IMAD.MOV.U32 R7, RZ, RZ, R15 ;  /* 0x000000ffff077224 */ /* 0x001fe400078e000f */
[----:B------:R-:W-:Y:S01]  /*4ae0*/  @!P5 IMAD.IADD R14, R14, 0x1, -R4 ;  /* 0x000000010e0ed824 */ /* 0x000fe200078e0a04 */
[C---:B------:R-:W-:Y:S01]  /*4af0*/  ISETP.GT.U32.AND P5, PT, R4.reuse, R18, PT ;  /* 0x000000120400720c */ /* 0x040fe20003fa4070 */
[----:B------:R-:W-:Y:S02]  /*4b00*/  IMAD.MOV R20, RZ, RZ, -R20 ;  /* 0x000000ffff147224 */ /* 0x000fe400078e0a14 */
[----:B------:R-:W-:-:S02]  /*4b10*/  IMAD R16, R4, R19, R16 ;  /* 0x0000001304107224 */ /* 0x000fc400078e0210 */
[----:B------:R-:W-:Y:S01]  /*4b20*/  @!P0 IMAD.MOV R21, RZ, RZ, -R21 ;  /* 0x000000ffff158224 */ /* 0x000fe200078e0a15 */
[C---:B------:R-:W-:Y:S01]  /*4b30*/  ISETP.GT.U32.AND P0, PT, R4.reuse, R10, PT ;  /* 0x0000000a0400720c */ /* 0x040fe20003f04070 */
[----:B------:R-:W-:Y:S01]  /*4b40*/  @!P3 IMAD.MOV R7, RZ, RZ, -R7 ;  /* 0x000000ffff07b224 */ /* 0x000fe200078e0a07 */
[C---:B------:R-:W-:Y:S01]  /*4b50*/  ISETP.GT.U32.AND P3, PT, R4.reuse, R16, PT ;  /* 0x000000100400720c */ /* 0x040fe20003f64070 */
[----:B------:R-:W-:Y:S01]  /*4b60*/  @!P2 IMAD.MOV R5, RZ, RZ, -R5 ;  /* 0x000000ffff05a224 */ /* 0x000fe200078e0a05 */
[----:B------:R-:W-:Y:S01]  /*4b70*/  STL [R1+0x34c], R21 ;  /* 0x00034c1501007387 */ /* 0x000fe20000100800 */
[----:B------:R-:W-:Y:S01]  /*4b80*/  @!P6 IMAD.MOV R3, RZ, RZ, -R3 ;  /* 0x000000ffff03e224 */ /* 0x000fe200078e0a03 */
[----:B------:R-:W-:Y:S01]  /*4b90*/  ISETP.GE.AND P2, PT, R13, RZ, PT ;  /* 0x000000ff0d00720c */ /* 0x000fe20003f46270 */
[----:B------:R-:W-:Y:S01]  /*4ba0*/  IMAD R9, R4, R20, R9 ;  /* 0x0000001404097224 */ /* 0x000fe200078e0209 */
[----:B------:R0:W-:Y:S01]  /*4bb0*/  STL [R1+0x360], R7 ;  /* 0x0003600701007387 */ /* 0x0001e20000100800 */
[----:B------:R-:W-:-:S02]  /*4bc0*/  @!P5 IMAD.IADD R18, R18, 0x1, -R4 ;  /* 0x000000011212d824 */ /* 0x000fc400078e0a04 */
[----:B------:R-:W-:Y:S01]  /*4bd0*/  VIADD R17, R0, 0x1ad ;  /* 0x000001ad00117836 */ /* 0x000fe20000000000 */
[----:B------:R-:W-:Y:S01]  /*4be0*/  STL [R1+0x364], R5 ;  /* 0x0003640501007387 */ /* 0x000fe20000100800 */
[----:B------:R-:W-:Y:S01]  /*4bf0*/  ISETP.GT.U32.AND P6, PT, R4, R9, PT ;  /* 0x000000090400720c */ /* 0x000fe20003fc4070 */
[--C-:B------:R-:W-:Y:S01]  /*4c00*/  @!P0 IMAD.IADD R10, R10, 0x1, -R4.reuse ;  /* 0x000000010a0a8824 */ /* 0x100fe200078e0a04 */
[----:B------:R-:W-:Y:S01]  /*4c10*/  ISETP.GT.U32.AND P5, PT, R4, R18, PT ;  /* 0x000000120400720c */ /* 0x000fe20003fa4070 */
[----:B------:R1:W-:Y:S01]  /*4c20*/  STL [R1+0x368], R3 ;  /* 0x0003680301007387 */ /* 0x0003e20000100800 */
[----:B------:R-:W-:Y:S01]  /*4c30*/  @!P3 IMAD.IADD R16, R16, 0x1, -R4 ;  /* 0x000000011010b824 */ /* 0x000fe200078e0a04 */
[----:B------:R-:W-:Y:S01]  /*4c40*/  IABS R8, R17 ;  /* 0x0000001100087213 */ /* 0x000fe20000000000 */
[----:B0-----:R-:W-:Y:S01]  /*4c50*/  IMAD.MOV.U32 R7, RZ, RZ, R10 ;  /* 0x000000ffff077224 */ /* 0x001fe200078e000a */
[----:B------:R-:W-:Y:S01]  /*4c60*/  ISETP.GE.AND P0, PT, R11, RZ, PT ;  /* 0x000000ff0b00720c */ /* 0x000fe20003f06270 */
[----:B------:R-:W-:Y:S01]  /*4c70*/  VIADD R11, R0, 0x1aa ;  /* 0x000001aa000b7836 */ /* 0x000fe20000000000 */
[----:B------:R-:W-:Y:S01]  /*4c80*/  ISETP.GE.AND P3, PT, R12, RZ, PT ;  /* 0x000000ff0c00720c */ /* 0x000fe20003f66270 */
[----:B------:R-:W-:-:S04]  /*4c90*/  IMAD.HI.U32 R15, R2, R8, RZ ;  /* 0x00000008020f7227 */ /* 0x000fc800078e00ff */
[----:B-1----:R-:W-:Y:S02]  /*4ca0*/  VIADD R3, R0, 0x1ac ;  /* 0x000001ac00037836 */ /* 0x002fe40000000000 */
[--C-:B------:R-:W-:Y:S01]  /*4cb0*/  @!P6 IMAD.IADD R9, R9, 0x1, -R4.reuse ;  /* 0x000000010909e824 */ /* 0x100fe200078e0a04 */
[C---:B------:R-:W-:Y:S01]  /*4cc0*/  ISETP.GT.U32.AND P6, PT, R4.reuse, R16, PT ;  /* 0x000000100400720c */ /* 0x040fe20003fc4070 */
[----:B------:R-:W-:Y:S01]  /*4cd0*/  IMAD.MOV R15, RZ, RZ, -R15 ;  /* 0x000000ffff0f7224 */ /* 0x000fe200078e0a0f */
[----:B------:R-:W-:Y:S01]  /*4ce0*/  IABS R13, R3 ;  /* 0x00000003000d7213 */ /* 0x000fe20000000000 */
[----:B------:R-:W-:Y:S01]  /*4cf0*/  @!P1 IMAD.MOV R7, RZ, RZ, -R7 ;  /* 0x000000ffff079224 */ /* 0x000fe200078e0a07 */
[----:B------:R-:W-:Y:S01]  /*4d00*/  ISETP.GT.U32.AND P1, PT, R4, R9, PT ;  /* 0x000000090400720c */ /* 0x000fe20003f24070 */
[----:B------:R-:W-:Y:S02]  /*4d10*/  @!P5 IMAD.IADD R18, R18, 0x1, -R4 ;  /* 0x000000011212d824 */ /* 0x000fe400078e0a04 */
[----:B------:R-:W-:Y:S01]  /*4d20*/  IMAD.HI.U32 R10, R2, R13, RZ ;  /* 0x0000000d020a7227 */ /* 0x000fe200078e00ff */
[----:B------:R0:W-:Y:S03]  /*4d30*/  STL [R1+0x36c], R7 ;  /* 0x00036c0701007387 */ /* 0x0001e60000100800 */
[----:B------:R-:W-:-:S02]  /*4d40*/  IMAD.MOV R19, RZ, RZ, -R10 ;  /* 0x000000ffff137224 */ /* 0x000fc400078e0a0a */
[C---:B------:R-:W-:Y:S01]  /*4d50*/  IMAD R8, R4.reuse, R15, R8 ;  /* 0x0000000f04087224 */ /* 0x040fe200078e0208 */
[----:B------:R-:W-:Y:S01]  /*4d60*/  IABS R15, R11 ;  /* 0x0000000b000f7213 */ /* 0x000fe20000000000 */
[----:B------:R-:W-:Y:S02]  /*4d70*/  IMAD R13, R4, R19, R13 ;  /* 0x00000013040d7224 */ /* 0x000fe400078e020d */
[--C-:B------:R-:W-:Y:S01]  /*4d80*/  @!P6 IMAD.IADD R16, R16, 0x1, -R4.reuse ;  /* 0x000000011010e824 */ /* 0x100fe200078e0a04 */
[----:B------:R-:W-:Y:S01]  /*4d90*/  ISETP.GT.U32.AND P6, PT, R4, R8, PT ;  /* 0x000000080400720c */ /* 0x000fe20003fc4070 */
[----:B------:R-:W-:Y:S01]  /*4da0*/  VIADD R5, R0, 0x1ab ;  /* 0x000001ab00057836 */ /* 0x000fe20000000000 */
[----:B------:R-:W-:Y:S01]  /*4db0*/  ISETP.GT.U32.AND P5, PT, R4, R13, PT ;  /* 0x0000000d0400720c */ /* 0x000fe20003fa4070 */
[----:B------:R-:W-:Y:S02]  /*4dc0*/  IMAD.MOV.U32 R10, RZ, RZ, R15 ;  /* 0x000000ffff0a7224 */ /* 0x000fe400078e000f */
[----:B------:R-:W-:Y:S01]  /*4dd0*/  VIADD R15, R0, 0x1a9 ;  /* 0x000001a9000f7836 */ /* 0x000fe20000000000 */
[----:B------:R-:W-:Y:S01]  /*4de0*/  IABS R12, R5 ;  /* 0x00000005000c7213 */ /* 0x000fe20000000000 */
[----:B------:R-:W-:Y:S01]  /*4df0*/  @!P1 IMAD.IADD R9, R9, 0x1, -R4 ;  /* 0x0000000109099824 */ /* 0x000fe200078e0a04 */
[----:B------:R-:W-:Y:S01]  /*4e00*/  ISETP.GE.AND P1, PT, R17, RZ, PT ;  /* 0x000000ff1100720c */ /* 0x000fe20003f26270 */
[----:B------:R-:W-:Y:S01]  /*4e10*/  IMAD.MOV.U32 R21, RZ, RZ, R14 ;  /* 0x000000ffff157224 */ /* 0x000fe200078e000e */
[----:B------:R-:W-:Y:S01]  /*4e20*/  IABS R17, R15 ;  /* 0x0000000f00117213 */ /* 0x000fe20000000000 */
[----:B------:R-:W-:-:S04]  /*4e30*/  IMAD.HI.U32 R19, R2, R12, RZ ;  /* 0x0000000c02137227 */ /* 0x000fc800078e00ff */
[--C-:B------:R-:W-:Y:S02]  /*4e40*/  @!P5 IMAD.IADD R13, R13, 0x1, -R4.reuse ;  /* 0x000000010d0dd824 */ /* 0x100fe400078e0a04 */
[----:B------:R-:W-:Y:S01]  /*4e50*/  @!P6 IMAD.IADD R8, R8, 0x1, -R4 ;  /* 0x000000010808e824 */ /* 0x000fe200078e0a04 */
[----:B------:R-:W-:Y:S01]  /*4e60*/  ISETP.GE.AND P6, PT, R3, RZ, PT ;  /* 0x000000ff0300720c */ /* 0x000fe20003fc6270 */
[----:B------:R-:W-:Y:S01]  /*4e70*/  IMAD.HI.U32 R14, R2, R17, RZ ;  /* 0x00000011020e7227 */ /* 0x000fe200078e00ff */
[----:B------:R-:W-:-:S03]  /*4e80*/  ISETP.GT.U32.AND P5, PT, R4, R13, PT ;  /* 0x0000000d0400720c */ /* 0x000fc60003fa4070 */
[----:B0-----:R-:W-:Y:S02]  /*4e90*/  IMAD.MOV.U32 R7, RZ, RZ, R16 ;  /* 0x000000ffff077224 */ /* 0x001fe400078e0010 */
[----:B------:R-:W-:Y:S02]  /*4ea0*/  IMAD.MOV R19, RZ, RZ, -R19 ;  /* 0x000000ffff137224 */ /* 0x000fe400078e0a13 */
[----:B------:R-:W-:Y:S01]  /*4eb0*/  @!P4 IMAD.MOV R21, RZ, RZ, -R21 ;  /* 0x000000ffff15c224 */ /* 0x000fe200078e0a15 */
[----:B------:R-:W-:Y:S01]  /*4ec0*/  ISETP.GT.U32.AND P4, PT, R4, R8, PT ;  /* 0x000000080400720c */ /* 0x000fe20003f84070 */
[----:B------:R-:W-:Y:S02]  /*4ed0*/  IMAD.MOV R14, RZ, RZ, -R14 ;  /* 0x000000ffff0e7224 */ /* 0x000fe400078e0a0e */
[----:B------:R-:W-:Y:S01]  /*4ee0*/  @!P2 IMAD.MOV R7, RZ, RZ, -R7 ;  /* 0x000000ffff07a224 */ /* 0x000fe200078e0a07 */
[----:B------:R-:W-:Y:S01]  /*4ef0*/  STL [R1+0x374], R21 ;  /* 0x0003741501007387 */ /* 0x000fe20000100800 */
[----:B------:R-:W-:-:S03]  /*4f00*/  IMAD.HI.U32 R20, R2, R10, RZ ;  /* 0x0000000a02147227 */ /* 0x000fc600078e00ff */
[----:B------:R0:W-:Y:S01]  /*4f10*/  STL [R1+0x378], R7 ;  /* 0x0003780701007387 */ /* 0x0001e20000100800 */
[C---:B------:R-:W-:Y:S02]  /*4f20*/  IMAD R12, R4.reuse, R19, R12 ;  /* 0x00000013040c7224 */ /* 0x040fe400078e020c */
[C---:B------:R-:W-:Y:S02]  /*4f30*/  IMAD R14, R4.reuse, R14, R17 ;  /* 0x0000000e040e7224 */ /* 0x040fe400078e0211 */
[----:B------:R-:W-:Y:S01]  /*4f40*/  IMAD.MOV R20, RZ, RZ, -R20 ;  /* 0x000000ffff147224 */ /* 0x000fe200078e0a14 */
[C---:B------:R-:W-:Y:S01]  /*4f50*/  ISETP.GT.U32.AND P2, PT, R4.reuse, R12, PT ;  /* 0x0000000c0400720c */ /* 0x040fe20003f44070 */
[----:B------:R-:W-:Y:S01]  /*4f60*/  @!P5 IMAD.IADD R13, R13, 0x1, -R4 ;  /* 0x000000010d0dd824 */ /* 0x000fe200078e0a04 */
[C---:B------:R-:W-:Y:S01]  /*4f70*/  ISETP.GT.U32.AND P5, PT, R4.reuse, R14, PT ;  /* 0x0000000e0400720c */ /* 0x040fe20003fa4070 */
[----:B------:R-:W-:Y:S02]  /*4f80*/  IMAD R10, R4, R20, R10 ;  /* 0x00000014040a7224 */ /* 0x000fe400078e020a */
[----:B0-----:R-:W-:-:S02]  /*4f90*/  IMAD.MOV.U32 R7, RZ, RZ, R18 ;  /* 0x000000ffff077224 */ /* 0x001fc400078e0012 */
[----:B------:R-:W-:Y:S01]  /*4fa0*/  @!P0 IMAD.MOV R9, RZ, RZ, -R9 ;  /* 0x000000ffff098224 */ /* 0x000fe200078e0a09 */
[----:B------:R-:W-:Y:S01]  /*4fb0*/  ISETP.GE.AND P0, PT, R5, RZ, PT ;  /* 0x000000ff0500720c */ /* 0x000fe20003f06270 */
[----:B------:R-:W-:Y:S01]  /*4fc0*/  @!P3 IMAD.MOV R7, RZ, RZ, -R7 ;  /* 0x000000ffff07b224 */ /* 0x000fe200078e0a07 */
[----:B------:R-:W-:Y:S01]  /*4fd0*/  ISETP.GT.U32.AND P3, PT, R4, R10, PT ;  /* 0x0000000a0400720c */ /* 0x000fe20003f64070 */
[----:B------:R-:W-:Y:S01]  /*4fe0*/  @!P4 IMAD.IADD R8, R8, 0x1, -R4 ;  /* 0x000000010808c824 */ /* 0x000fe200078e0a04 */
[----:B------:R-:W-:Y:S01]  /*4ff0*/  STL [R1+0x37c], R9 ;  /* 0x00037c0901007387 */ /* 0x000fe20000100800 */
[----:B------:R-:W-:Y:S01]  /*5000*/  ISETP.GE.AND P4, PT, R11, RZ, PT ;  /* 0x000000ff0b00720c */ /* 0x000fe20003f86270 */
[C---:B------:R-:W-:Y:S02]  /*5010*/  VIADD R11, R0.reuse, 0x1a7 ;  /* 0x000001a7000b7836 */ /* 0x040fe40000000000 */
[----:B------:R0:W-:Y:S01]  /*5020*/  STL [R1+0x380], R7 ;  /* 0x0003800701007387 */ /* 0x0001e20000100800 */
[----:B------:R-:W-:-:S02]  /*5030*/  VIADD R3, R0, 0x1a8 ;  /* 0x000001a800037836 */ /* 0x000fc40000000000 */
[--C-:B------:R-:W-:Y:S01]  /*5040*/  @!P2 IMAD.IADD R12, R12, 0x1, -R4.reuse ;  /* 0x000000010c0ca824 */ /* 0x100fe200078e0a04 */
[----:B------:R-:W-:Y:S01]  /*5050*/  ISETP.GE.AND P2, PT, R15, RZ, PT ;  /* 0x000000ff0f00720c */ /* 0x000fe20003f46270 */
[--C-:B------:R-:W-:Y:S01]  /*5060*/  @!P5 IMAD.IADD R14, R14, 0x1, -R4.reuse ;  /* 0x000000010e0ed824 */ /* 0x100fe200078e0a04 */
[----:B------:R-:W-:Y:S01]  /*5070*/  IABS R15, R11 ;  /* 0x0000000b000f7213 */ /* 0x000fe20000000000 */
[----:B------:R-:W-:Y:S01]  /*5080*/  @!P3 IMAD.IADD R10, R10, 0x1, -R4 ;  /* 0x000000010a0ab824 */ /* 0x000fe200078e0a04 */
[----:B------:R-:W-:Y:S01]  /*5090*/  IABS R19, R3 ;  /* 0x0000000300137213 */ /* 0x000fe20000000000 */
[----:B------:R-:W-:Y:S01]  /*50a0*/  VIADD R5, R0, 0x1a6 ;  /* 0x000001a600057836 */ /* 0x000fe20000000000 */
[C---:B------:R-:W-:Y:S01]  /*50b0*/  ISETP.GT.U32.AND P5, PT, R4.reuse, R14, PT ;  /* 0x0000000e0400720c */ /* 0x040fe20003fa4070 */
[----:B0-----:R-:W-:Y:S01]  /*50c0*/  IMAD.MOV.U32 R7, RZ, RZ, R8 ;  /* 0x000000ffff077224 */ /* 0x001fe200078e0008 */
[----:B------:R-:W-:Y:S01]  /*50d0*/  ISETP.GT.U32.AND P3, PT, R4, R12, PT ;  /* 0x0000000c0400720c */ /* 0x000fe20003f64070 */
[----:B------:R-:W-:-:S04]  /*50e0*/  IMAD.HI.U32 R9, R2, R19, RZ ;  /* 0x0000001302097227 */ /* 0x000fc800078e00ff */
[----:B------:R-:W-:Y:S01]  /*50f0*/  @!P1 IMAD.MOV R7, RZ, RZ, -R7 ;  /* 0x000000ffff079224 */ /* 0x000fe200078e0a07 */
[----:B------:R-:W-:Y:S01]  /*5100*/  ISETP.GT.U32.AND P1, PT, R4, R10, PT ;  /* 0x0000000a0400720c */ /* 0x000fe20003f24070 */
[----:B------:R-:W-:Y:S02]  /*5110*/  IMAD.MOV R9, RZ, RZ, -R9 ;  /* 0x000000ffff097224 */ /* 0x000fe400078e0a09 */
[----:B------:R-:W-:Y:S01]  /*5120*/  VIADD R20, R0, 0x193 ;  /* 0x0000019300147836 */ /* 0x000fe20000000000 */
[----:B------:R0:W-:Y:S01]  /*5130*/  STL [R1+0x384], R7 ;  /* 0x0003840701007387 */ /* 0x0001e20000100800 */
[----:B------:R-:W-:Y:S01]  /*5140*/  IMAD R8, R4, R9, R19 ;  /* 0x0000000904087224 */ /* 0x000fe200078e0213 */
[----:B------:R-:W-:Y:S01]  /*5150*/  IABS R9, R5 ;  /* 0x0000000500097213 */ /* 0x000fe20000000000 */
[--C-:B------:R-:W-:Y:S01]  /*5160*/  @!P5 IMAD.IADD R14, R14, 0x1, -R4.reuse ;  /* 0x000000010e0ed824 */ /* 0x100fe200078e0a04 */
[----:B------:R-:W-:Y:S01]  /*5170*/  IABS R21, R20 ;  /* 0x0000001400157213 */ /* 0x000fe20000000000 */
[----:B------:R-:W-:Y:S01]  /*5180*/  @!P3 IMAD.IADD R12, R12, 0x1, -R4 ;  /* 0x000000010c0cb824 */ /* 0x000fe200078e0a04 */
[----:B------:R-:W-:-:S03]  /*5190*/  ISETP.GT.U32.AND P3, PT, R4, R8, PT ;  /* 0x000000080400720c */ /* 0x000fc60003f64070 */
[----:B------:R-:W-:Y:S01]  /*51a0*/  @!P1 IMAD.IADD R10, R10, 0x1, -R4 ;  /* 0x000000010a0a9824 */ /* 0x000fe200078e0a04 */
[----:B------:R-:W-:Y:S01]  /*51b0*/  ISETP.GE.AND P1, PT, R11, RZ, PT ;  /* 0x000000ff0b00720c */ /* 0x000fe20003f26270 */
[----:B0-----:R-:W-:Y:S02]  /*51c0*/  IMAD.MOV.U32 R7, RZ, RZ, R13 ;  /* 0x000000ffff077224 */ /* 0x001fe400078e000d */
[----:B------:R-:W-:-:S04]  /*51d0*/  IMAD.HI.U32 R13, R2, R15, RZ ;  /* 0x0000000f020d7227 */ /* 0x000fc800078e00ff */
[----:B------:R-:W-:Y:S02]  /*51e0*/  IMAD.MOV R13, RZ, RZ, -R13 ;  /* 0x000000ffff0d7224 */ /* 0x000fe400078e0a0d */
[----:B------:R-:W-:Y:S01]  /*51f0*/  @!P6 IMAD.MOV R7, RZ, RZ, -R7 ;  /* 0x000000ffff07e224 */ /* 0x000fe200078e0a07 */
[----:B------:R-:W-:Y:S01]  /*5200*/  ISETP.GE.AND P6, PT, R3, RZ, PT ;  /* 0x000000ff0300720c */ /* 0x000fe20003fc6270 */
[----:B------:R-:W-:Y:S02]  /*5210*/  IMAD R3, R4, R13, R15 ;  /* 0x0000000d04037224 */ /* 0x000fe400078e020f */
[----:B------:R-:W-:Y:S01]  /*5220*/  VIADD R11, R0, 0x1a5 ;  /* 0x000001a5000b7836 */ /* 0x000fe20000000000 */
[----:B------:R0:W-:Y:S01]  /*5230*/  STL [R1+0x390], R7 ;  /* 0x0003900701007387 */ /* 0x0001e20000100800 */
[----:B------:R-:W-:Y:S01]  /*5240*/  IMAD.HI.U32 R15, R2, R9, RZ ;  /* 0x00000009020f7227 */ /* 0x000fe200078e00ff */
[----:B------:R-:W-:Y:S02]  /*5250*/  ISETP.GT.U32.AND P5, PT, R4, R3, PT ;  /* 0x000000030400720c */ /* 0x000fe40003fa4070 */
[----:B------:R-:W-:Y:S01]  /*5260*/  IABS R16, R11 ;  /* 0x0000000b00107213 */ /* 0x000fe20000000000 */
[----:B------:R-:W-:-:S02]  /*5270*/  VIADD R13, R0, 0x1a4 ;  /* 0x000001a4000d7836 */ /* 0x000fc40000000000 */
[----:B------:R-:W-:Y:S02]  /*5280*/  IMAD.MOV R15, RZ, RZ, -R15 ;  /* 0x000000ffff0f7224 */ /* 0x000fe400078e0a0f */
[----:B------:R-:W-:Y:S01]  /*5290*/  @!P3 IMAD.IADD R8, R8, 0x1, -R4 ;  /* 0x000000010808b824 */ /* 0x000fe200078e0a04 */
[----:B------:R-:W-:Y:S01]  /*52a0*/  IABS R17, R13 ;  /* 0x0000000d00117213 */ /* 0x000fe20000000000 */
[----:B0-----:R-:W-:Y:S01]  /*52b0*/  IMAD.MOV.U32 R7, RZ, RZ, R12 ;  /* 0x000000ffff077224 */ /* 0x001fe200078e000c */
[----:B------:R-:W-:Y:S01]  /*52c0*/  ISETP.GE.AND P3, PT, R5, RZ, PT ;  /* 0x000000ff0500720c */ /* 0x000fe20003f66270 */
[----:B------:R-:W-:Y:S02]  /*52d0*/  IMAD.MOV.U32 R12, RZ, RZ, R10 ;  /* 0x000000ffff0c7224 */ /* 0x000fe400078e000a */
[----:B------:R-:W-:Y:S01]  /*52e0*/  @!P0 IMAD.MOV R7, RZ, RZ, -R7 ;  /* 0x000000ffff078224 */ /* 0x000fe200078e0a07 */
[----:B------:R-:W-:Y:S01]  /*52f0*/  ISETP.GT.U32.AND P0, PT, R4, R8, PT ;  /* 0x000000080400720c */ /* 0x000fe20003f04070 */
[----:B------:R-:W-:-:S02]  /*5300*/  @!P5 IMAD.IADD R3, R3, 0x1, -R4 ;  /* 0x000000010303d824 */ /* 0x000fc400078e0a04 */
[----:B------:R-:W-:Y:S01]  /*5310*/  IMAD R9, R4, R15, R9 ;  /* 0x0000000f04097224 */ /* 0x000fe200078e0209 */
[----:B------:R0:W-:Y:S01]  /*5320*/  STL [R1+0x394], R7 ;  /* 0x0003940701007387 */ /* 0x0001e20000100800 */
[----:B------:R-:W-:Y:S01]  /*5330*/  IMAD.HI.U32 R5, R2, R16, RZ ;  /* 0x0000001002057227 */ /* 0x000fe200078e00ff */
[----:B------:R-:W-:-:S03]  /*5340*/  ISETP.GT.U32.AND P5, PT, R4, R3, PT ;  /* 0x000000030400720c */ /* 0x000fc60003fa4070 */
[----:B------:R-:W-:Y:S01]  /*5350*/  @!P4 IMAD.MOV R12, RZ, RZ, -R12 ;  /* 0x000000ffff0cc224 */ /* 0x000fe200078e0a0c */
[----:B------:R-:W-:Y:S01]  /*5360*/  ISETP.GT.U32.AND P4, PT, R4, R9, PT ;  /* 0x000000090400720c */ /* 0x000fe20003f84070 */
[----:B------:R-:W-:-:S03]  /*5370*/  IMAD.HI.U32 R10, R2, R17, RZ ;  /* 0x00000011020a7227 */ /* 0x000fc600078e00ff */
[----:B------:R1:W-:Y:S01]  /*5380*/  STL [R1+0x398], R12 ;  /* 0x0003980c01007387 */ /* 0x0003e20000100800 */
[----:B0-----:R-:W-:Y:S02]  /*5390*/  IMAD.MOV.U32 R7, RZ, RZ, R14 ;  /* 0x000000ffff077224 */ /* 0x001fe400078e000e */
[--C-:B------:R-:W-:Y:S01]  /*53a0*/  @!P0 IMAD.IADD R8, R8, 0x1, -R4.reuse ;  /* 0x0000000108088824 */ /* 0x100fe200078e0a04 */
[----:B------:R-:W-:Y:S01]  /*53b0*/  ISETP.GE.AND P0, PT, R13, RZ, PT ;  /* 0x000000ff0d00720c */ /* 0x000fe20003f06270 */
[----:B------:R-:W-:Y:S01]  /*53c0*/  @!P2 IMAD.MOV R7, RZ, RZ, -R7 ;  /* 0x000000ffff07a224 */ /* 0x000fe200078e0a07 */
[----:B------:R-:W-:Y:S01]  /*53d0*/  ISETP.GE.AND P2, PT, R11, RZ, PT ;  /* 0x000000ff0b00720c */ /* 0x000fe20003f46270 */
[----:B------:R-:W-:Y:S02]  /*53e0*/  IMAD.MOV R11, RZ, RZ, -R5 ;  /* 0x000000ffff0b7224 */ /* 0x000fe400078e0a05 */
[----:B------:R-:W-:Y:S01]  /*53f0*/  @!P5 IMAD.IADD R3, R3, 0x1, -R4 ;  /* 0x000000010303d824 */ /* 0x000fe200078e0a04 */
[----:B------:R0:W-:Y:S01]  /*5400*/  STL [R1+0x39c], R7 ;  /* 0x00039c0701007387 */ /* 0x0001e20000100800 */
[----:B-1----:R-:W-:-:S02]  /*5410*/  IMAD.MOV R12, RZ, RZ, -R10 ;  /* 0x000000ffff0c7224 */ /* 0x002fc400078e0a0a */
[C---:B------:R-:W-:Y:S02]  /*5420*/  IMAD R10, R4.reuse, R11, R16 ;  /* 0x0000000b040a7224 */ /* 0x040fe400078e0210 */
[----:B------:R-:W-:Y:S02]  /*5430*/  @!P4 IMAD.IADD R9, R9, 0x1, -R4 ;  /* 0x000000010909c824 */ /* 0x000fe400078e0a04 */
[C---:B------:R-:W-:Y:S01]  /*5440*/  IMAD R16, R4.reuse, R12, R17 ;  /* 0x0000000c04107224 */ /* 0x040fe200078e0211 */
[C---:B------:R-:W-:Y:S01]  /*5450*/  ISETP.GT.U32.AND P5, PT, R4.reuse, R10, PT ;  /* 0x0000000a0400720c */ /* 0x040fe20003fa4070 */
[----:B------:R-:W-:Y:S01]  /*5460*/  IMAD.MOV.U32 R15, RZ, RZ, R8 ;  /* 0x000000ffff0f7224 */ /* 0x000fe200078e0008 */
[C---:B------:R-:W-:Y:S01]  /*5470*/  ISETP.GT.U32.AND P4, PT, R4.reuse, R9, PT ;  /* 0x000000090400720c */ /* 0x040fe20003f84070 */
[----:B0-----:R-:W-:Y:S02]  /*5480*/  IMAD.MOV.U32 R7, RZ, RZ, R3 ;  /* 0x000000ffff077224 */ /* 0x001fe400078e0003 */
[----:B------:R-:W-:Y:S01]  /*5490*/  @!P6 IMAD.MOV R15, RZ, RZ, -R15 ;  /* 0x000000ffff0fe224 */ /* 0x000fe200078e0a0f */
[----:B------:R-:W-:Y:S01]  /*54a0*/  ISETP.GT.U32.AND P6, PT, R4, R16, PT ;  /* 0x000000100400720c */ /* 0x000fe20003fc4070 */
[----:B------:R-:W-:-:S02]  /*54b0*/  VIADD R5, R0, 0x1a3 ;  /* 0x000001a300057836 */ /* 0x000fc40000000000 */
[----:B------:R-:W-:Y:S01]  /*54c0*/  VIADD R12, R0, 0x1a2 ;  /* 0x000001a2000c7836 */ /* 0x000fe20000000000 */
[----:B------:R-:W-:Y:S01]  /*54d0*/  STL [R1+0x3a0], R15 ;  /* 0x0003a00f01007387 */ /* 0x000fe20000100800 */
[----:B------:R-:W-:Y:S01]  /*54e0*/  @!P1 IMAD.MOV R7, RZ, RZ, -R7 ;  /* 0x000000ffff079224 */ /* 0x000fe200078e0a07 */
[----:B------:R-:W-:Y:S01]  /*54f0*/  IABS R13, R5 ;  /* 0x00000005000d7213 */ /* 0x000fe20000000000 */
[--C-:B------:R-:W-:Y:S01]  /*5500*/  @!P5 IMAD.IADD R10, R10, 0x1, -R4.reuse ;  /* 0x000000010a0ad824 */ /* 0x100fe200078e0a04 */
[----:B------:R-:W-:Y:S01]  /*5510*/  IABS R14, R12 ;  /* 0x0000000c000e7213 */ /* 0x000fe20000000000 */
[--C-:B------:R-:W-:Y:S01]  /*5520*/  @!P4 IMAD.IADD R9, R9, 0x1, -R4.reuse ;  /* 0x000000010909c824 */ /* 0x100fe200078e0a04 */
[----:B------:R0:W-:Y:S01]  /*5530*/  STL [R1+0x3a4], R7 ;  /* 0x0003a40701007387 */ /* 0x0001e20000100800 */
[----:B------:R-:W-:Y:S01]  /*5540*/  IMAD.HI.U32 R3, R2, R13, RZ ;  /* 0x0000000d02037227 */ /* 0x000fe200078e00ff */
[----:B------:R-:W-:Y:S02]  /*5550*/  ISETP.GT.U32.AND P5, PT, R4, R10, PT ;  /* 0x0000000a0400720c */ /* 0x000fe40003fa4070 */
[----:B------:R-:W-:Y:S01]  /*5560*/  ISETP.GE.AND P1, PT, R5, RZ, PT ;  /* 0x000000ff0500720c */ /* 0x000fe20003f26270 */
[----:B------:R-:W-:Y:S01]  /*5570*/  @!P6 IMAD.IADD R16, R16, 0x1, -R4 ;  /* 0x000000011010e824 */ /* 0x000fe200078e0a04 */
[----:B------:R-:W-:Y:S01]  /*5580*/  ISETP.GE.AND P4, PT, R12, RZ, PT ;  /* 0x000000ff0c00720c */ /* 0x000fe20003f86270 */
[----:B------:R-:W-:-:S02]  /*5590*/  VIADD R11, R0, 0x1a1 ;  /* 0x000001a1000b7836 */ /* 0x000fc40000000000 */
[----:B------:R-:W-:Y:S01]  /*55a0*/  IMAD.HI.U32 R5, R2, R14, RZ ;  /* 0x0000000e02057227 */ /* 0x000fe200078e00ff */
[----:B------:R-:W-:Y:S02]  /*55b0*/  ISETP.GT.U32.AND P6, PT, R4, R16, PT ;  /* 0x000000100400720c */ /* 0x000fe40003fc4070 */
[----:B------:R-:W-:Y:S01]  /*55c0*/  IABS R8, R11 ;  /* 0x0000000b00087213 */ /* 0x000fe20000000000 */
[----:B0-----:R-:W-:Y:S02]  /*55d0*/  IMAD.MOV.U32 R7, RZ, RZ, R9 ;  /* 0x000000ffff077224 */ /* 0x001fe400078e0009 */
[----:B------:R-:W-:Y:S02]  /*55e0*/  IMAD.MOV R3, RZ, RZ, -R3 ;  /* 0x000000ffff037224 */ /* 0x000fe400078e0a03 */
[----:B------:R-:W-:Y:S01]  /*55f0*/  @!P3 IMAD.MOV R7, RZ, RZ, -R7 ;  /* 0x000000ffff07b224 */ /* 0x000fe200078e0a07 */
[----:B------:R-:W-:Y:S01]  /*5600*/  ISETP.GE.AND P3, PT, R11, RZ, PT ;  /* 0x000000ff0b00720c */ /* 0x000fe20003f66270 */
[----:B------:R-:W-:-:S02]  /*5610*/  IMAD.MOV R5, RZ, RZ, -R5 ;  /* 0x000000ffff057224 */ /* 0x000fc400078e0a05 */
[----:B------:R-:W-:Y:S01]  /*5620*/  @!P5 IMAD.IADD R10, R10, 0x1, -R4 ;  /* 0x000000010a0ad824 */ /* 0x000fe200078e0a04 */
[----:B------:R0:W-:Y:S01]  /*5630*/  STL [R1+0x3a8], R7 ;  /* 0x0003a80701007387 */ /* 0x0001e20000100800 */
[C---:B------:R-:W-:Y:S02]  /*5640*/  IMAD R3, R4.reuse, R3, R13 ;  /* 0x0000000304037224 */ /* 0x040fe400078e020d */
[----:B------:R-:W-:Y:S02]  /*5650*/  IMAD R5, R4, R5, R14 ;  /* 0x0000000504057224 */ /* 0x000fe400078e020e */
[----:B------:R-:W-:Y:S01]  /*5660*/  IMAD.HI.U32 R12, R2, R8, RZ ;  /* 0x00000008020c7227 */ /* 0x000fe200078e00ff */
[----:B------:R-:W-:-:S03]  /*5670*/  ISETP.GT.U32.AND P5, PT, R4, R3, PT ;  /* 0x000000030400720c */ /* 0x000fc60003fa4070 */
[----:B------:R-:W-:Y:S02]  /*5680*/  IMAD.MOV R12, RZ, RZ, -R12 ;  /* 0x000000ffff0c7224 */ /* 0x000fe400078e0a0c */
[----:B0-----:R-:W-:Y:S02]  /*5690*/  IMAD.MOV.U32 R7, RZ, RZ, R10 ;  /* 0x000000ffff077224 */ /* 0x001fe400078e000a */
[----:B------:R-:W-:Y:S02]  /*56a0*/  @!P6 IMAD.IADD R16, R16, 0x1, -R4 ;  /* 0x000000011010e824 */ /* 0x000fe400078e0a04 */
[----:B------:R-:W-:Y:S01]  /*56b0*/  @!P2 IMAD.MOV R7, RZ, RZ, -R7 ;  /* 0x000000ffff07a224 */ /* 0x000fe200078e0a07 */
[C---:B------:R-:W-:Y:S01]  /*56c0*/  ISETP.GT.U32.AND P2, PT, R4.reuse, R5, PT ;  /* 0x000000050400720c */ /* 0x040fe20003f44070 */
[----:B------:R-:W-:Y:S02]  /*56d0*/  IMAD R8, R4, R12, R8 ;  /* 0x0000000c04087224 */ /* 0x000fe400078e0208 */
[----:B------:R-:W-:Y:S01]  /*56e0*/  VIADD R12, R0, 0x1a0 ;  /* 0x000001a0000c7836 */ /* 0x000fe20000000000 */
[----:B------:R0:W-:Y:S01]  /*56f0*/  STL [R1+0x3ac], R7 ;  /* 0x0003ac0701007387 */ /* 0x0001e20000100800 */
[----:B------:R-:W-:-:S02]  /*5700*/  @!P5 IMAD.IADD R3, R3, 0x1, -R4 ;  /* 0x000000010303d824 */ /* 0x000fc400078e0a04 */
[----:B------:R-:W-:Y:S01]  /*5710*/  VIADD R9, R0, 0x19f ;  /* 0x0000019f00097836 */ /* 0x000fe20000000000 */
[----:B------:R-:W-:Y:S01]  /*5720*/  ISETP.GE.AND P6, PT, R12, RZ, PT ;  /* 0x000000ff0c00720c */ /* 0x000fe20003fc6270 */
[----:B------:R-:W-:Y:S01]  /*5730*/  VIADD R11, R0, 0x19d ;  /* 0x0000019d000b7836 */ /* 0x000fe20000000000 */
[----:B------:R-:W-:Y:S01]  /*5740*/  ISETP.GT.U32.AND P5, PT, R4, R3, PT ;  /* 0x000000030400720c */ /* 0x000fe20003fa4070 */
[----:B------:R-:W-:Y:S01]  /*5750*/  VIADD R10, R0, 0x19e ;  /* 0x0000019e000a7836 */ /* 0x000fe20000000000 */
[----:B------:R-:W-:Y:S01]  /*5760*/  IABS R12, R12 ;  /* 0x0000000c000c7213 */ /* 0x000fe20000000000 */
[----:B------:R-:W-:Y:S01]  /*5770*/  @!P2 IMAD.IADD R5, R5, 0x1, -R4 ;  /* 0x000000010505a824 */ /* 0x000fe200078e0a04 */
[----:B------:R-:W-:Y:S01]  /*5780*/  IABS R13, R9 ;  /* 0x00000009000d7213 */ /* 0x000fe20000000000 */
[----:B0-----:R-:W-:Y:S01]  /*5790*/  IMAD.MOV.U32 R7, RZ, RZ, R16 ;  /* 0x000000ffff077224 */ /* 0x001fe200078e0010 */
[----:B------:R-:W-:Y:S01]  /*57a0*/  IABS R15, R11 ;  /* 0x0000000b000f7213 */ /* 0x000fe20000000000 */
[----:B------:R-:W-:Y:S01]  /*57b0*/  IMAD.HI.U32 R16, R2, R12, RZ ;  /* 0x0000000c02107227 */ /* 0x000fe200078e00ff */
[----:B------:R-:W-:-:S02]  /*57c0*/  ISETP.GT.U32.AND P2, PT, R4, R5, PT ;  /* 0x000000050400720c */ /* 0x000fc40003f44070 */
[----:B------:R-:W-:Y:S01]  /*57d0*/  IABS R14, R10 ;  /* 0x0000000a000e7213 */ /* 0x000fe20000000000 */
[----:B------:R-:W-:Y:S01]  /*57e0*/  @!P0 IMAD.MOV R7, RZ, RZ, -R7 ;  /* 0x000000ffff078224 */ /* 0x000fe200078e0a07 */
[C---:B------:R-:W-:Y:S01]  /*57f0*/  ISETP.GT.U32.AND P0, PT, R4.reuse, R8, PT ;  /* 0x000000080400720c */ /* 0x040fe20003f04070 */
        /* <DEDUP_REMOVED lines=9> */
[----:B------:R-:W-:Y:S02]  /*5890*/  IMAD.MOV.U32 R19, RZ, RZ, R3 ;  /* 0x000000ffff137224 */ /* 0x000fe400078e0003 */
[----:B0-----:R-:W-:Y:S01]  /*58a0*/  IMAD.MOV.U32 R7, RZ, RZ, R5 ;  /* 0x000000ffff077224 */ /* 0x001fe200078e0005 */
[----:B------:R-:W-:Y:S01]  /*58b0*/  ISETP.GT.U32.AND P0, PT, R4, R8, PT ;  /* 0x000000080400720c */ /* 0x000fe20003f04070 */
[----:B------:R-:W-:Y:S02]  /*58c0*/  IMAD.MOV R17, RZ, RZ, -R17 ;  /* 0x000000ffff117224 */ /* 0x000fe400078e0a11 */
[----:B------:R-:W-:-:S04]  /*58d0*/  IMAD.HI.U32 R9, R2, R15, RZ ;  /* 0x0000000f02097227 */ /* 0x000fc800078e00ff */
[----:B------:R-:W-:Y:S02]  /*58e0*/  @!P1 IMAD.MOV R19, RZ, RZ, -R19 ;  /* 0x000000ffff139224 */ /* 0x000fe400078e0a13 */
[----:B------:R-:W-:Y:S01]  /*58f0*/  @!P4 IMAD.MOV R7, RZ, RZ, -R7 ;  /* 0x000000ffff07c224 */ /* 0x000fe200078e0a07 */
[----:B------:R-:W-:Y:S01]  /*5900*/  ISETP.GE.AND P4, PT, R10, RZ, PT ;  /* 0x000000ff0a00720c */ /* 0x000fe20003f86270 */
[----:B------:R-:W-:Y:S01]  /*5910*/  IMAD R13, R4, R17, R13 ;  /* 0x00000011040d7224 */ /* 0x000fe200078e020d */
[----:B------:R-:W-:Y:S01]  /*5920*/  STL [R1+0x3b4], R19 ;  /* 0x0003b41301007387 */ /* 0x000fe20000100800 */
[----:B------:R-:W-:Y:S02]  /*5930*/  IMAD.MOV R9, RZ, RZ, -R9 ;  /* 0x000000ffff097224 */ /* 0x000fe400078e0a09 */
[----:B------:R-:W-:Y:S01]  /*5940*/  @!P0 IMAD.IADD R8, R8, 0x1, -R4 ;  /* 0x0000000108088824 */ /* 0x000fe200078e0a04 */
[----:B------:R0:W-:Y:S01]  /*5950*/  STL [R1+0x3b8], R7 ;  /* 0x0003b80701007387 */ /* 0x0001e20000100800 */
[C---:B------:R-:W-:Y:S01]  /*5960*/  IMAD R15, R4.reuse, R9, R15 ;  /* 0x00000009040f7224 */ /* 0x040fe200078e020f */
[----:B------:R-:W-:Y:S01]  /*5970*/  ISETP.GT.U32.AND P1, PT, R4, R13, PT ;  /* 0x0000000d0400720c */ /* 0x000fe20003f24070 */
[----:B------:R-:W-:-:S04]  /*5980*/  IMAD.HI.U32 R18, R2, R14, RZ ;  /* 0x0000000e02127227 */ /* 0x000fc800078e00ff */
[----:B------:R-:W-:Y:S02]  /*5990*/  @!P2 IMAD.IADD R12, R12, 0x1, -R4 ;  /* 0x000000010c0ca824 */ /* 0x000fe400078e0a04 */
[----:B------:R-:W-:Y:S02]  /*59a0*/  IMAD.MOV R18, RZ, RZ, -R18 ;  /* 0x000000ffff127224 */ /* 0x000fe400078e0a12 */
[----:B0-----:R-:W-:Y:S01]  /*59b0*/  IMAD.MOV.U32 R7, RZ, RZ, R8 ;  /* 0x000000ffff077224 */ /* 0x001fe200078e0008 */
[C---:B------:R-:W-:Y:S01]  /*59c0*/  ISETP.GT.U32.AND P2, PT, R4.reuse, R12, PT ;  /* 0x0000000c0400720c */ /* 0x040fe20003f44070 */
[C---:B------:R-:W-:Y:S02]  /*59d0*/  IMAD R14, R4.reuse, R18, R14 ;  /* 0x00000012040e7224 */ /* 0x040fe400078e020e */
[----:B------:R-:W-:Y:S01]  /*59e0*/  @!P3 IMAD.MOV R7, RZ, RZ, -R7 ;  /* 0x000000ffff07b224 */ /* 0x000fe200078e0a07 */
[----:B------:R-:W-:Y:S01]  /*59f0*/  ISETP.GT.U32.AND P3, PT, R4, R15, PT ;  /* 0x0000000f0400720c */ /* 0x000fe20003f64070 */
[----:B------:R-:W-:Y:S01]  /*5a00*/  VIADD R3, R0, 0x19c ;  /* 0x0000019c00037836 */ /* 0x000fe20000000000 */
[----:B------:R-:W-:Y:S01]  /*5a10*/  ISETP.GT.U32.AND P0, PT, R4, R14, PT ;  /* 0x0000000e0400720c */ /* 0x000fe20003f04070 */
[C---:B------:R-:W-:Y:S01]  /*5a20*/  VIADD R5, R0.reuse, 0x19b ;  /* 0x0000019b00057836 */ /* 0x040fe20000000000 */
[----:B------:R0:W-:Y:S01]  /*5a30*/  STL [R1+0x3bc], R7 ;  /* 0x0003bc0701007387 */ /* 0x0001e20000100800 */
[--C-:B------:R-:W-:Y:S01]  /*5a40*/  @!P1 IMAD.IADD R13, R13, 0x1, -R4.reuse ;  /* 0x000000010d0d9824 */ /* 0x100fe200078e0a04 */
[----:B------:R-:W-:Y:S01]  /*5a50*/  IABS R16, R3 ;  /* 0x0000000300107213 */ /* 0x000fe20000000000 */
[----:B------:R-:W-:Y:S01]  /*5a60*/  VIADD R9, R0, 0x19a ;  /* 0x0000019a00097836 */ /* 0x000fe20000000000 */
[----:B------:R-:W-:Y:S01]  /*5a70*/  IABS R17, R5 ;  /* 0x0000000500117213 */ /* 0x000fe20000000000 */
[----:B------:R-:W-:Y:S01]  /*5a80*/  @!P2 IMAD.IADD R12, R12, 0x1, -R4 ;  /* 0x000000010c0ca824 */ /* 0x000fe200078e0a04 */
[----:B------:R-:W-:Y:S01]  /*5a90*/  ISETP.GT.U32.AND P1, PT, R4, R13, PT ;  /* 0x0000000d0400720c */ /* 0x000fe20003f24070 */
[----:B------:R-:W-:Y:S01]  /*5aa0*/  IMAD.HI.U32 R8, R2, R16, RZ ;  /* 0x0000001002087227 */ /* 0x000fe200078e00ff */
[----:B------:R-:W-:-:S02]  /*5ab0*/  ISETP.GE.AND P2, PT, R11, RZ, PT ;  /* 0x000000ff0b00720c */ /* 0x000fc40003f46270 */
[----:B------:R-:W-:Y:S01]  /*5ac0*/  IABS R10, R9 ;  /* 0x00000009000a7213 */ /* 0x000fe20000000000 */
[----:B------:R-:W-:Y:S02]  /*5ad0*/  @!P3 IMAD.IADD R15, R15, 0x1, -R4 ;  /* 0x000000010f0fb824 */ /* 0x000fe400078e0a04 */
[----:B------:R-:W-:Y:S02]  /*5ae0*/  IMAD.MOV R8, RZ, RZ, -R8 ;  /* 0x000000ffff087224 */ /* 0x000fe400078e0a08 */
[----:B------:R-:W-:Y:S01]  /*5af0*/  IMAD.HI.U32 R11, R2, R17, RZ ;  /* 0x00000011020b7227 */ /* 0x000fe200078e00ff */
[----:B------:R-:W-:-:S03]  /*5b00*/  ISETP.GT.U32.AND P3, PT, R4, R15, PT ;  /* 0x0000000f0400720c */ /* 0x000fc60003f64070 */
[----:B------:R-:W-:Y:S02]  /*5b10*/  IMAD.MOV.U32 R18, RZ, RZ, R12 ;  /* 0x000000ffff127224 */ /* 0x000fe400078e000c */
[----:B------:R-:W-:Y:S02]  /*5b20*/  @!P0 IMAD.IADD R14, R14, 0x1, -R4 ;  /* 0x000000010e0e8824 */ /* 0x000fe400078e0a04 */
[C---:B------:R-:W-:Y:S02]  /*5b30*/  IMAD R8, R4.reuse, R8, R16 ;  /* 0x0000000804087224 */ /* 0x040fe400078e0210 */
[----:B------:R-:W-:Y:S01]  /*5b40*/  IMAD.MOV R11, RZ, RZ, -R11 ;  /* 0x000000ffff0b7224 */ /* 0x000fe200078e0a0b */
[C---:B------:R-:W-:Y:S01]  /*5b50*/  ISETP.GT.U32.AND P0, PT, R4.reuse, R14, PT ;  /* 0x0000000e0400720c */ /* 0x040fe20003f04070 */
[----:B------:R-:W-:Y:S01]  /*5b60*/  @!P6 IMAD.MOV R18, RZ, RZ, -R18 ;  /* 0x000000ffff12e224 */ /* 0x000fe200078e0a12 */
[----:B------:R-:W-:Y:S01]  /*5b70*/  ISETP.GE.AND P6, PT, R3, RZ, PT ;  /* 0x000000ff0300720c */ /* 0x000fe20003fc6270 */
[--C-:B------:R-:W-:Y:S01]  /*5b80*/  @!P1 IMAD.IADD R13, R13, 0x1, -R4.reuse ;  /* 0x000000010d0d9824 */ /* 0x100fe200078e0a04 */
[C---:B------:R-:W-:Y:S01]  /*5b90*/  ISETP.GT.U32.AND P1, PT, R4.reuse, R8, PT ;  /* 0x000000080400720c */ /* 0x040fe20003f24070 */
[----:B------:R-:W-:Y:S01]  /*5ba0*/  IMAD R3, R4, R11, R17 ;  /* 0x0000000b04037224 */ /* 0x000fe200078e0211 */
[----:B------:R-:W-:Y:S01]  /*5bb0*/  STL [R1+0x3c4], R18 ;  /* 0x0003c41201007387 */ /* 0x000fe20000100800 */
[----:B------:R-:W-:-:S02]  /*5bc0*/  @!P3 IMAD.IADD R15, R15, 0x1, -R4 ;  /* 0x000000010f0fb824 */ /* 0x000fc400078e0a04 */
[----:B0-----:R-:W-:Y:S01]  /*5bd0*/  IMAD.MOV.U32 R7, RZ, RZ, R13 ;  /* 0x000000ffff077224 */ /* 0x001fe200078e000d */
[----:B------:R-:W-:Y:S01]  /*5be0*/  ISETP.GT.U32.AND P3, PT, R4, R3, PT ;  /* 0x000000030400720c */ /* 0x000fe20003f64070 */
[----:B------:R-:W-:-:S04]  /*5bf0*/  IMAD.HI.U32 R12, R2, R10, RZ ;  /* 0x0000000a020c7227 */ /* 0x000fc800078e00ff */
[----:B------:R-:W-:Y:S01]  /*5c00*/  @!P5 IMAD.MOV R7, RZ, RZ, -R7 ;  /* 0x000000ffff07d224 */ /* 0x000fe200078e0a07 */
[----:B------:R-:W-:Y:S01]  /*5c10*/  ISETP.GE.AND P5, PT, R5, RZ, PT ;  /* 0x000000ff0500720c */ /* 0x000fe20003fa6270 */
[----:B------:R-:W-:Y:S01]  /*5c20*/  @!P0 IMAD.IADD R14, R14, 0x1, -R4 ;  /* 0x000000010e0e8824 */ /* 0x000fe200078e0a04 */
[----:B------:R-:W-:Y:S01]  /*5c30*/  ISETP.GE.AND P0, PT, R9, RZ, PT ;  /* 0x000000ff0900720c */ /* 0x000fe20003f06270 */
[----:B------:R-:W-:Y:S01]  /*5c40*/  IMAD.MOV R12, RZ, RZ, -R12 ;  /* 0x000000ffff0c7224 */ /* 0x000fe200078e0a0c */
[----:B------:R0:W-:Y:S01]  /*5c50*/  STL [R1+0x3c8], R7 ;  /* 0x0003c80701007387 */ /* 0x0001e20000100800 */
[----:B------:R-:W-:Y:S02]  /*5c60*/  @!P1 IMAD.IADD R8, R8, 0x1, -R4 ;  /* 0x0000000108089824 */ /* 0x000fe400078e0a04 */
[----:B------:R-:W-:Y:S02]  /*5c70*/  VIADD R5, R0, 0x199 ;  /* 0x0000019900057836 */ /* 0x000fe40000000000 */
[----:B------:R-:W-:Y:S01]  /*5c80*/  IMAD.MOV.U32 R13, RZ, RZ, R14 ;  /* 0x000000ffff0d7224 */ /* 0x000fe200078e000e */
[C---:B------:R-:W-:Y:S01]  /*5c90*/  ISETP.GT.U32.AND P1, PT, R4.reuse, R8, PT ;  /* 0x000000080400720c */ /* 0x040fe20003f24070 */
[----:B------:R-:W-:Y:S01]  /*5ca0*/  IMAD R17, R4, R12, R10 ;  /* 0x0000000c04117224 */ /* 0x000fe200078e020a */
[----:B------:R-:W-:Y:S01]  /*5cb0*/  IABS R10, R5 ;  /* 0x00000005000a7213 */ /* 0x000fe20000000000 */
[----:B------:R-:W-:-:S02]  /*5cc0*/  VIADD R9, R0, 0x198 ;  /* 0x0000019800097836 */ /* 0x000fc40000000000 */
[----:B------:R-:W-:Y:S02]  /*5cd0*/  @!P3 IMAD.IADD R3, R3, 0x1, -R4 ;  /* 0x000000010303b824 */ /* 0x000fe400078e0a04 */
[----:B------:R-:W-:Y:S01]  /*5ce0*/  @!P4 IMAD.MOV R13, RZ, RZ, -R13 ;  /* 0x000000ffff0dc224 */ /* 0x000fe200078e0a0d */
[----:B------:R-:W-:Y:S01]  /*5cf0*/  ISETP.GE.AND P4, PT, R5, RZ, PT ;  /* 0x000000ff0500720c */ /* 0x000fe20003f86270 */
[----:B------:R-:W-:Y:S01]  /*5d00*/  IMAD.HI.U32 R14, R2, R10, RZ ;  /* 0x0000000a020e7227 */ /* 0x000fe200078e00ff */
[----:B------:R-:W-:Y:S02]  /*5d10*/  IABS R5, R9 ;  /* 0x0000000900057213 */ /* 0x000fe40000000000 */
[----:B------:R-:W-:Y:S01]  /*5d20*/  ISETP.GT.U32.AND P3, PT, R4, R3, PT ;  /* 0x000000030400720c */ /* 0x000fe20003f64070 */
[----:B------:R1:W-:Y:S01]  /*5d30*/  STL [R1+0x3d8], R13 ;  /* 0x0003d80d01007387 */ /* 0x0003e20000100800 */
[----:B------:R-:W-:Y:S02]  /*5d40*/  IMAD.MOV R14, RZ, RZ, -R14 ;  /* 0x000000ffff0e7224 */ /* 0x000fe400078e0a0e */
[----:B------:R-:W-:Y:S01]  /*5d50*/  @!P1 IMAD.IADD R8, R8, 0x1, -R4 ;  /* 0x0000000108089824 */ /* 0x000fe200078e0a04 */
[C---:B------:R-:W-:Y:S01]  /*5d60*/  ISETP.GT.U32.AND P1, PT, R4.reuse, R17, PT ;  /* 0x000000110400720c */ /* 0x040fe20003f24070 */
[----:B------:R-:W-:-:S02]  /*5d70*/  IMAD R10, R4, R14, R10 ;  /* 0x0000000e040a7224 */ /* 0x000fc400078e020a */
[----:B0-----:R-:W-:Y:S02]  /*5d80*/  IMAD.MOV.U32 R7, RZ, RZ, R15 ;  /* 0x000000ffff077224 */ /* 0x001fe400078e000f */
[----:B------:R-:W-:Y:S02]  /*5d90*/  IMAD.MOV.U32 R15, RZ, RZ, R8 ;  /* 0x000000ffff0f7224 */ /* 0x000fe400078e0008 */
[----:B-1----:R-:W-:-:S04]  /*5da0*/  IMAD.HI.U32 R13, R2, R5, RZ ;  /* 0x00000005020d7227 */ /* 0x002fc800078e00ff */
[----:B------:R-:W-:Y:S02]  /*5db0*/  IMAD.MOV R13, RZ, RZ, -R13 ;  /* 0x000000ffff0d7224 */ /* 0x000fe400078e0a0d */
[--C-:B------:R-:W-:Y:S01]  /*5dc0*/  @!P3 IMAD.IADD R3, R3, 0x1, -R4.reuse ;  /* 0x000000010303b824 */ /* 0x100fe200078e0a04 */
[C---:B------:R-:W-:Y:S01]  /*5dd0*/  ISETP.GT.U32.AND P3, PT, R4.reuse, R10, PT ;  /* 0x0000000a0400720c */ /* 0x040fe20003f64070 */
[C---:B------:R-:W-:Y:S02]  /*5de0*/  IMAD R5, R4.reuse, R13, R5 ;  /* 0x0000000d04057224 */ /* 0x040fe400078e0205 */
[----:B------:R-:W-:Y:S02]  /*5df0*/  @!P6 IMAD.MOV R15, RZ, RZ, -R15 ;  /* 0x000000ffff0fe224 */ /* 0x000fe400078e0a0f */
[----:B------:R-:W-:Y:S01]  /*5e00*/  @!P2 IMAD.MOV R7, RZ, RZ, -R7 ;  /* 0x000000ffff07a224 */ /* 0x000fe200078e0a07 */
[----:B------:R-:W-:Y:S01]  /*5e10*/  ISETP.GT.U32.AND P6, PT, R4, R5, PT ;  /* 0x000000050400720c */ /* 0x000fe20003fc4070 */
[C---:B------:R-:W-:Y:S01]  /*5e20*/  VIADD R11, R0.reuse, 0x196 ;  /* 0x00000196000b7836 */ /* 0x040fe20000000000 */
[----:B------:R-:W-:Y:S01]  /*5e30*/  ISETP.GE.AND P2, PT, R9, RZ, PT ;  /* 0x000000ff0900720c */ /* 0x000fe20003f46270 */
[C---:B------:R-:W-:Y:S01]  /*5e40*/  VIADD R9, R0.reuse, 0x197 ;  /* 0x0000019700097836 */ /* 0x040fe20000000000 */
[----:B------:R0:W-:Y:S01]  /*5e50*/  STL [R1+0x3dc], R7 ;  /* 0x0003dc0701007387 */ /* 0x0001e20000100800 */
[----:B------:R-:W-:Y:S01]  /*5e60*/  VIADD R8, R0, 0x195 ;  /* 0x0000019500087836 */ /* 0x000fe20000000000 */
[----:B------:R-:W-:Y:S01]  /*5e70*/  IABS R18, R11 ;  /* 0x0000000b00127213 */ /* 0x000fe20000000000 */
[--C-:B------:R-:W-:Y:S01]  /*5e80*/  @!P3 IMAD.IADD R10, R10, 0x1, -R4.reuse ;  /* 0x000000010a0ab824 */ /* 0x100fe200078e0a04 */
[----:B------:R-:W-:Y:S01]  /*5e90*/  IABS R12, R9 ;  /* 0x00000009000c7213 */ /* 0x000fe20000000000 */
[----:B------:R1:W-:Y:S01]  /*5ea0*/  STL [R1+0x3e0], R15 ;  /* 0x0003e00f01007387 */ /* 0x0003e20000100800 */
[----:B------:R-:W-:-:S02]  /*5eb0*/  @!P1 IMAD.IADD R17, R17, 0x1, -R4 ;  /* 0x0000000111119824 */ /* 0x000fc400078e0a04 */
[----:B------:R-:W-:Y:S01]  /*5ec0*/  ISETP.GT.U32.AND P3, PT, R4, R10, PT ;  /* 0x0000000a0400720c */ /* 0x000fe20003f64070 */
[----:B------:R-:W-:Y:S02]  /*5ed0*/  @!P6 IMAD.IADD R5, R5, 0x1, -R4 ;  /* 0x000000010505e824 */ /* 0x000fe400078e0a04 */
[----:B------:R-:W-:Y:S01]  /*5ee0*/  IMAD.HI.U32 R13, R2, R12, RZ ;  /* 0x0000000c020d7227 */ /* 0x000fe200078e00ff */
[C---:B------:R-:W-:Y:S02]  /*5ef0*/  ISETP.GT.U32.AND P1, PT, R4.reuse, R17, PT ;  /* 0x000000110400720c */ /* 0x040fe40003f24070 */
[----:B------:R-:W-:Y:S01]  /*5f00*/  ISETP.GT.U32.AND P6, PT, R4, R5, PT ;  /* 0x000000050400720c */ /* 0x000fe20003fc4070 */
[----:B------:R-:W-:-:S04]  /*5f10*/  IMAD.HI.U32 R14, R2, R18, RZ ;  /* 0x00000012020e7227 */ /* 0x000fc800078e00ff */
[----:B------:R-:W-:Y:S02]  /*5f20*/  IMAD.MOV R13, RZ, RZ, -R13 ;  /* 0x000000ffff0d7224 */ /* 0x000fe400078e0a0d */
[----:B0-----:R-:W-:Y:S02]  /*5f30*/  IMAD.MOV.U32 R7, RZ, RZ, R3 ;  /* 0x000000ffff077224 */ /* 0x001fe400078e0003 */
[----:B------:R-:W-:Y:S02]  /*5f40*/  IMAD.MOV R14, RZ, RZ, -R14 ;  /* 0x000000ffff0e7224 */ /* 0x000fe400078e0a0e */
[----:B------:R-:W-:Y:S01]  /*5f50*/  IMAD R3, R4, R13, R12 ;  /* 0x0000000d04037224 */ /* 0x000fe200078e020c */
[----:B------:R-:W-:Y:S01]  /*5f60*/  IABS R13, R8 ;  /* 0x00000008000d7213 */ /* 0x000fe20000000000 */
[----:B-1----:R-:W-:Y:S02]  /*5f70*/  VIADD R15, R0, 0x194 ;  /* 0x00000194000f7836 */ /* 0x002fe40000000000 */
[----:B------:R-:W-:-:S02]  /*5f80*/  IMAD R18, R4, R14, R18 ;  /* 0x0000000e04127224 */ /* 0x000fc400078e0212 */
[----:B------:R-:W-:Y:S01]  /*5f90*/  @!P3 IMAD.IADD R10, R10, 0x1, -R4 ;  /* 0x000000010a0ab824 */ /* 0x000fe200078e0a04 */
[----:B------:R-:W-:Y:S01]  /*5fa0*/  IABS R23, R15 ;  /* 0x0000000f00177213 */ /* 0x000fe20000000000 */
[----:B------:R-:W-:Y:S01]  /*5fb0*/  IMAD.HI.U32 R12, R2, R13, RZ ;  /* 0x0000000d020c7227 */ /* 0x000fe200078e00ff */
[----:B------:R-:W-:-:S03]  /*5fc0*/  ISETP.GT.U32.AND P3, PT, R4, R3, PT ;  /* 0x000000030400720c */ /* 0x000fc60003f64070 */
[----:B------:R-:W-:Y:S01]  /*5fd0*/  @!P6 IMAD.IADD R5, R5, 0x1, -R4 ;  /* 0x000000010505e824 */ /* 0x000fe200078e0a04 */
[----:B------:R-:W-:Y:S01]  /*5fe0*/  ISETP.GT.U32.AND P6, PT, R4, R18, PT ;  /* 0x000000120400720c */ /* 0x000fe20003fc4070 */
[----:B------:R-:W-:Y:S02]  /*5ff0*/  IMAD.MOV R12, RZ, RZ, -R12 ;  /* 0x000000ffff0c7224 */ /* 0x000fe400078e0a0c */
[----:B------:R-:W-:-:S04]  /*6000*/  IMAD.HI.U32 R22, R2, R23, RZ ;  /* 0x0000001702167227 */ /* 0x000fc800078e00ff */
[C---:B------:R-:W-:Y:S02]  /*6010*/  IMAD R13, R4.reuse, R12, R13 ;  /* 0x0000000c040d7224 */ /* 0x040fe400078e020d */
[----:B------:R-:W-:Y:S02]  /*6020*/  IMAD.MOV R22, RZ, RZ, -R22 ;  /* 0x000000ffff167224 */ /* 0x000fe400078e0a16 */
[--C-:B------:R-:W-:Y:S01]  /*6030*/  @!P3 IMAD.IADD R3, R3, 0x1, -R4.reuse ;  /* 0x000000010303b824 */ /* 0x100fe200078e0a04 */
[C---:B------:R-:W-:Y:S01]  /*6040*/  ISETP.GT.U32.AND P3, PT, R4.reuse, R13, PT ;  /* 0x0000000d0400720c */ /* 0x040fe20003f64070 */
[----:B------:R-:W-:Y:S02]  /*6050*/  IMAD R22, R4, R22, R23 ;  /* 0x0000001604167224 */ /* 0x000fe400078e0217 */
[----:B------:R-:W-:Y:S01]  /*6060*/  @!P5 IMAD.MOV R7, RZ, RZ, -R7 ;  /* 0x000000ffff07d224 */ /* 0x000fe200078e0a07 */
[----:B------:R-:W-:Y:S01]  /*6070*/  ISETP.GE.AND P5, PT, R9, RZ, PT ;  /* 0x000000ff0900720c */ /* 0x000fe20003fa6270 */
[----:B------:R-:W-:Y:S01]  /*6080*/  @!P6 IMAD.IADD R18, R18, 0x1, -R4 ;  /* 0x000000011212e824 */ /* 0x000fe200078e0a04 */
[----:B------:R-:W-:Y:S01]  /*6090*/  ISETP.GT.U32.AND P6, PT, R4, R22, PT ;  /* 0x000000160400720c */ /* 0x000fe20003fc4070 */
[C---:B------:R-:W-:Y:S01]  /*60a0*/  VIADD R9, R0.reuse, 0x192 ;  /* 0x0000019200097836 */ /* 0x040fe20000000000 */
[----:B------:R0:W-:Y:S01]  /*60b0*/  STL [R1+0x3e4], R7 ;  /* 0x0003e40701007387 */ /* 0x0001e20000100800 */
[----:B------:R-:W-:-:S02]  /*60c0*/  VIADD R16, R0, 0x191 ;  /* 0x0000019100107836 */ /* 0x000fc40000000000 */
[----:B------:R-:W-:Y:S01]  /*60d0*/  IMAD.HI.U32 R24, R2, R21, RZ ;  /* 0x0000001502187227 */ /* 0x000fe200078e00ff */
[----:B------:R-:W-:-:S03]  /*60e0*/  IABS R14, R9 ;  /* 0x00000009000e7213 */ /* 0x000fc60000000000 */
[----:B------:R-:W-:Y:S01]  /*60f0*/  @!P1 IMAD.IADD R17, R17, 0x1, -R4 ;  /* 0x0000000111119824 */ /* 0x000fe200078e0a04 */
[----:B------:R-:W-:Y:S01]  /*6100*/  ISETP.GE.AND P1, PT, R11, RZ, PT ;  /* 0x000000ff0b00720c */ /* 0x000fe20003f26270 */
[----:B------:R-:W-:Y:S01]  /*6110*/  IMAD.MOV R24, RZ, RZ, -R24 ;  /* 0x000000ffff187224 */ /* 0x000fe200078e0a18 */
[----:B------:R-:W-:Y:S01]  /*6120*/  IABS R11, R16 ;  /* 0x00000010000b7213 */ /* 0x000fe20000000000 */
[----:B------:R-:W-:Y:S01]  /*6130*/  @!P3 IMAD.IADD R13, R13, 0x1, -R4 ;  /* 0x000000010d0db824 */ /* 0x000fe200078e0a04 */
[----:B------:R-:W-:Y:S01]  /*6140*/  ISETP.GT.U32.AND P3, PT, R4, R3, PT ;  /* 0x000000030400720c */ /* 0x000fe20003f64070 */
[----:B------:R-:W-:-:S04]  /*6150*/  IMAD.HI.U32 R19, R2, R14, RZ ;  /* 0x0000000e02137227 */ /* 0x000fc800078e00ff */
[----:B0-----:R-:W-:Y:S02]  /*6160*/  IMAD.MOV.U32 R7, RZ, RZ, R17 ;  /* 0x000000ffff077224 */ /* 0x001fe400078e0011 */
[----:B------:R-:W-:Y:S02]  /*6170*/  IMAD R21, R4, R24, R21 ;  /* 0x0000001804157224 */ /* 0x000fe400078e0215 */
[----:B------:R-:W-:Y:S01]  /*6180*/  @!P6 IMAD.IADD R22, R22, 0x1, -R4 ;  /* 0x000000011616e824 */ /* 0x000fe200078e0a04 */
[----:B------:R-:W-:Y:S01]  /*6190*/  ISETP.GT.U32.AND P6, PT, R4, R13, PT ;  /* 0x0000000d0400720c */ /* 0x000fe20003fc4070 */
[----:B------:R-:W-:-:S04]  /*61a0*/  IMAD.HI.U32 R12, R2, R11, RZ ;  /* 0x0000000b020c7227 */ /* 0x000fc800078e00ff */
[----:B------:R-:W-:Y:S02]  /*61b0*/  IMAD.MOV R19, RZ, RZ, -R19 ;  /* 0x000000ffff137224 */ /* 0x000fe400078e0a13 */
[----:B------:R-:W-:Y:S01]  /*61c0*/  @!P0 IMAD.MOV R7, RZ, RZ, -R7 ;  /* 0x000000ffff078224 */ /* 0x000fe200078e0a07 */
[C---:B------:R-:W-:Y:S01]  /*61d0*/  ISETP.GT.U32.AND P0, PT, R4.reuse, R18, PT ;  /* 0x000000120400720c */ /* 0x040fe20003f04070 */
[----:B------:R-:W-:Y:S01]  /*61e0*/  @!P2 IMAD.MOV R5, RZ, RZ, -R5 ;  /* 0x000000ffff05a224 */ /* 0x000fe200078e0a05 */
[C---:B------:R-:W-:Y:S01]  /*61f0*/  ISETP.GT.U32.AND P2, PT, R4.reuse, R21, PT ;  /* 0x000000150400720c */ /* 0x040fe20003f44070 */
[----:B------:R-:W-:Y:S01]  /*6200*/  IMAD.MOV R12, RZ, RZ, -R12 ;  /* 0x000000ffff0c7224 */ /* 0x000fe200078e0a0c */
[----:B------:R0:W-:Y:S01]  /*6210*/  STL [R1+0x3e8], R7 ;  /* 0x0003e80701007387 */ /* 0x0001e20000100800 */
[C---:B------:R-:W-:Y:S02]  /*6220*/  IMAD R14, R4.reuse, R19, R14 ;  /* 0x00000013040e7224 */ /* 0x040fe400078e020e */
[----:B------:R-:W-:-:S02]  /*6230*/  IMAD R11, R4, R12, R11 ;  /* 0x0000000c040b7224 */ /* 0x000fc400078e020b */
[----:B------:R-:W-:Y:S01]  /*6240*/  @!P3 IMAD.IADD R3, R3, 0x1, -R4 ;  /* 0x000000010303b824 */ /* 0x000fe200078e0a04 */
[----:B------:R-:W-:Y:S01]  /*6250*/  ISETP.GT.U32.AND P3, PT, R4, R14, PT ;  /* 0x0000000e0400720c */ /* 0x000fe20003f64070 */
[C---:B------:R-:W-:Y:S02]  /*6260*/  VIADD R12, R0.reuse, 0x18f ;  /* 0x0000018f000c7836 */ /* 0x040fe40000000000 */
[----:B------:R-:W-:Y:S02]  /*6270*/  VIADD R19, R0, 0x190 ;  /* 0x0000019000137836 */ /* 0x000fe40000000000 */
[----:B0-----:R-:W-:Y:S01]  /*6280*/  IMAD.MOV.U32 R7, RZ, RZ, R10 ;  /* 0x000000ffff077224 */ /* 0x001fe200078e000a */
[----:B------:R-:W-:Y:S01]  /*6290*/  IABS R10, R12 ;  /* 0x0000000c000a7213 */ /* 0x000fe20000000000 */
[--C-:B------:R-:W-:Y:S01]  /*62a0*/  @!P6 IMAD.IADD R13, R13, 0x1, -R4.reuse ;  /* 0x000000010d0de824 */ /* 0x100fe200078e0a04 */
[C---:B------:R-:W-:Y:S01]  /*62b0*/  ISETP.GT.U32.AND P6, PT, R4.reuse, R11, PT ;  /* 0x0000000b0400720c */ /* 0x040fe20003fc4070 */
[----:B------:R-:W-:Y:S01]  /*62c0*/  @!P4 IMAD.MOV R7, RZ, RZ, -R7 ;  /* 0x000000ffff07c224 */ /* 0x000fe200078e0a07 */
[----:B------:R-:W-:Y:S01]  /*62d0*/  ISETP.GT.U32.AND P4, PT, R4, R22, PT ;  /* 0x000000160400720c */ /* 0x000fe20003f84070 */
[--C-:B------:R-:W-:Y:S01]  /*62e0*/  @!P2 IMAD.IADD R21, R21, 0x1, -R4.reuse ;  /* 0x000000011515a824 */ /* 0x100fe200078e0a04 */
[----:B------:R-:W-:Y:S01]  /*62f0*/  IABS R17, R19 ;  /* 0x0000001300117213 */ /* 0x000fe20000000000 */
[----:B------:R-:W-:Y:S01]  /*6300*/  IMAD.MOV.U32 R23, RZ, RZ, R3 ;  /* 0x000000ffff177224 */ /* 0x000fe200078e0003 */
[----:B------:R0:W-:Y:S01]  /*6310*/  STL [R1+0x3ec], R7 ;  /* 0x0003ec0701007387 */ /* 0x0001e20000100800 */
[----:B------:R-:W-:Y:S01]  /*6320*/  @!P0 IMAD.IADD R18, R18, 0x1, -R4 ;  /* 0x0000000112128824 */ /* 0x000fe200078e0a04 */
[----:B------:R-:W-:Y:S01]  /*6330*/  ISETP.GE.AND P0, PT, R8, RZ, PT ;  /* 0x000000ff0800720c */ /* 0x000fe20003f06270 */
[----:B------:R-:W-:Y:S01]  /*6340*/  @!P5 IMAD.MOV R23, RZ, RZ, -R23 ;  /* 0x000000ffff17d224 */ /* 0x000fe200078e0a17 */
[----:B------:R1:W-:Y:S01]  /*6350*/  STL [R1+0x3f0], R5 ;  /* 0x0003f00501007387 */ /* 0x0003e20000100800 */
[----:B------:R-:W-:Y:S01]  /*6360*/  IMAD.HI.U32 R8, R2, R10, RZ ;  /* 0x0000000a02087227 */ /* 0x000fe200078e00ff */
[----:B------:R-:W-:-:S02]  /*6370*/  ISETP.GT.U32.AND P5, PT, R4, R21, PT ;  /* 0x000000150400720c */ /* 0x000fc40003fa4070 */
[----:B------:R-:W-:Y:S01]  /*6380*/  STL [R1+0x3f4], R23 ;  /* 0x0003f41701007387 */ /* 0x000fe20000100800 */
[----:B------:R-:W-:Y:S01]  /*6390*/  @!P3 IMAD.IADD R14, R14, 0x1, -R4 ;  /* 0x000000010e0eb824 */ /* 0x000fe200078e0a04 */
[----:B------:R-:W-:Y:S01]  /*63a0*/  ISETP.GE.AND P2, PT, R20, RZ, PT ;  /* 0x000000ff1400720c */ /* 0x000fe20003f46270 */
[----:B0-----:R-:W-:Y:S01]  /*63b0*/  IMAD.MOV.U32 R7, RZ, RZ, R18 ;  /* 0x000000ffff077224 */ /* 0x001fe200078e0012 */
[----:B------:R-:W-:Y:S01]  /*63c0*/  ISETP.GE.AND P3, PT, R9, RZ, PT ;  /* 0x000000ff0900720c */ /* 0x000fe20003f66270 */
[----:B------:R-:W-:Y:S01]  /*63d0*/  @!P4 IMAD.IADD R22, R22, 0x1, -R4 ;  /* 0x000000011616c824 */ /* 0x000fe200078e0a04 */
[----:B------:R-:W-:Y:S01]  /*63e0*/  ISETP.GE.AND P4, PT, R15, RZ, PT ;  /* 0x000000ff0f00720c */ /* 0x000fe20003f86270 */
[----:B-1----:R-:W-:-:S04]  /*63f0*/  IMAD.HI.U32 R5, R2, R17, RZ ;  /* 0x0000001102057227 */ /* 0x002fc800078e00ff */
[----:B------:R-:W-:Y:S02]  /*6400*/  IMAD.MOV R8, RZ, RZ, -R8 ;  /* 0x000000ffff087224 */ /* 0x000fe400078e0a08 */
[----:B------:R-:W-:Y:S02]  /*6410*/  IMAD.MOV R5, RZ, RZ, -R5 ;  /* 0x000000ffff057224 */ /* 0x000fe400078e0a05 */
[----:B------:R-:W-:Y:S02]  /*6420*/  @!P6 IMAD.IADD R11, R11, 0x1, -R4 ;  /* 0x000000010b0be824 */ /* 0x000fe400078e0a04 */
[----:B------:R-:W-:Y:S01]  /*6430*/  @!P1 IMAD.MOV R7, RZ, RZ, -R7 ;  /* 0x000000ffff079224 */ /* 0x000fe200078e0a07 */
[C---:B------:R-:W-:Y:S01]  /*6440*/  ISETP.GT.U32.AND P1, PT, R4.reuse, R14, PT ;  /* 0x0000000e0400720c */ /* 0x040fe20003f24070 */
[C---:B------:R-:W-:Y:S01]  /*6450*/  IMAD R8, R4.reuse, R8, R10 ;  /* 0x0000000804087224 */ /* 0x040fe200078e020a */
[C---:B------:R-:W-:Y:S01]  /*6460*/  ISETP.GT.U32.AND P6, PT, R4.reuse, R11, PT ;  /* 0x0000000b0400720c */ /* 0x040fe20003fc4070 */
[----:B------:R-:W-:Y:S01]  /*6470*/  IMAD R5, R4, R5, R17 ;  /* 0x0000000504057224 */ /* 0x000fe200078e0211 */
[----:B------:R0:W-:Y:S01]  /*6480*/  STL [R1+0x3f8], R7 ;  /* 0x0003f80701007387 */ /* 0x0001e20000100800 */
[----:B------:R-:W-:-:S02]  /*6490*/  IMAD.MOV.U32 R10, RZ, RZ, R13 ;  /* 0x000000ffff0a7224 */ /* 0x000fc400078e000d */
[----:B------:R-:W-:Y:S01]  /*64a0*/  @!P5 IMAD.IADD R21, R21, 0x1, -R4 ;  /* 0x000000011515d824 */ /* 0x000fe200078e0a04 */
[C---:B------:R-:W-:Y:S01]  /*64b0*/  ISETP.GT.U32.AND P5, PT, R4.reuse, R8, PT ;  /* 0x000000080400720c */ /* 0x040fe20003fa4070 */
[----:B------:R-:W-:Y:S01]  /*64c0*/  @!P0 IMAD.MOV R10, RZ, RZ, -R10 ;  /* 0x000000ffff0a8224 */ /* 0x000fe200078e0a0a */
[----:B------:R-:W-:Y:S01]  /*64d0*/  ISETP.GT.U32.AND P0, PT, R4, R5, PT ;  /* 0x000000050400720c */ /* 0x000fe20003f04070 */
[----:B------:R-:W-:Y:S02]  /*64e0*/  VIADD R3, R0, 0x18e ;  /* 0x0000018e00037836 */ /* 0x000fe40000000000 */
[----:B------:R-:W-:Y:S01]  /*64f0*/  @!P1 IMAD.IADD R14, R14, 0x1, -R4 ;  /* 0x000000010e0e9824 */ /* 0x000fe200078e0a04 */
[----:B------:R1:W-:Y:S01]  /*6500*/  STL [R1+0x3fc], R10 ;  /* 0x0003fc0a01007387 */ /* 0x0003e20000100800 */
[----:B0-----:R-:W-:Y:S01]  /*6510*/  IMAD.MOV.U32 R7, RZ, RZ, R22 ;  /* 0x000000ffff077224 */ /* 0x001fe200078e0016 */
[----:B------:R-:W-:Y:S01]  /*6520*/  IABS R13, R3 ;  /* 0x00000003000d7213 */ /* 0x000fe20000000000 */
[----:B------:R-:W-:Y:S01]  /*6530*/  IMAD.MOV.U32 R15, RZ, RZ, R21 ;  /* 0x000000ffff0f7224 */ /* 0x000fe200078e0015 */
[----:B------:R-:W-:Y:S01]  /*6540*/  ISETP.GE.AND P1, PT, R19, RZ, PT ;  /* 0x000000ff1300720c */ /* 0x000fe20003f26270 */
[----:B------:R-:W-:Y:S01]  /*6550*/  @!P4 IMAD.MOV R7, RZ, RZ, -R7 ;  /* 0x000000ffff07c224 */ /* 0x000fe200078e0a07 */
[----:B------:R-:W-:Y:S01]  /*6560*/  ISETP.GE.AND P4, PT, R16, RZ, PT ;  /* 0x000000ff1000720c */ /* 0x000fe20003f86270 */
[----:B------:R-:W-:-:S02]  /*6570*/  VIADD R9, R0, 0x18d ;  /* 0x0000018d00097836 */ /* 0x000fc40000000000 */
[----:B------:R-:W-:Y:S01]  /*6580*/  @!P6 IMAD.IADD R11, R11, 0x1, -R4 ;  /* 0x000000010b0be824 */ /* 0x000fe200078e0a04 */
[----:B------:R0:W-:Y:S01]  /*6590*/  STL [R1+0x400], R7 ;  /* 0x0004000701007387 */ /* 0x0001e20000100800 */
[----:B------:R-:W-:Y:S01]  /*65a0*/  ISETP.GE.AND P6, PT, R12, RZ, PT ;  /* 0x000000ff0c00720c */ /* 0x000fe20003fc6270 */
[----:B------:R-:W-:Y:S01]  /*65b0*/  IMAD.HI.U32 R12, R2, R13, RZ ;  /* 0x0000000d020c7227 */ /* 0x000fe200078e00ff */
[----:B-1----:R-:W-:-:S03]  /*65c0*/  IABS R10, R9 ;  /* 0x00000009000a7213 */ /* 0x002fc60000000000 */
[----:B------:R-:W-:Y:S02]  /*65d0*/  @!P2 IMAD.MOV R15, RZ, RZ, -R15 ;  /* 0x000000ffff0fa224 */ /* 0x000fe400078e0a0f */
[----:B------:R-:W-:Y:S01]  /*65e0*/  @!P0 IMAD.IADD R5, R5, 0x1, -R4 ;  /* 0x0000000105058824 */ /* 0x000fe200078e0a04 */
[----:B------:R-:W-:Y:S01]  /*65f0*/  ISETP.GE.AND P0, PT, R3, RZ, PT ;  /* 0x000000ff0300720c */ /* 0x000fe20003f06270 */
[----:B0-----:R-:W-:Y:S01]  /*6600*/  IMAD.MOV.U32 R7, RZ, RZ, R14 ;  /* 0x000000ffff077224 */ /* 0x001fe200078e000e */
[----:B------:R-:W-:Y:S01]  /*6610*/  STL [R1+0x404], R15 ;  /* 0x0004040f01007387 */ /* 0x000fe20000100800 */
[----:B------:R-:W-:Y:S01]  /*6620*/  @!P5 IMAD.IADD R8, R8, 0x1, -R4 ;  /* 0x000000010808d824 */ /* 0x000fe200078e0a04 */
[C---:B------:R-:W-:Y:S01]  /*6630*/  ISETP.GT.U32.AND P2, PT, R4.reuse, R5, PT ;  /* 0x000000050400720c */ /* 0x040fe20003f44070 */
[----:B------:R-:W-:Y:S01]  /*6640*/  @!P3 IMAD.MOV R7, RZ, RZ, -R7 ;  /* 0x000000ffff07b224 */ /* 0x000fe200078e0a07 */
[----:B------:R-:W-:Y:S01]  /*6650*/  ISETP.GE.AND P3, PT, R9, RZ, PT ;  /* 0x000000ff0900720c */ /* 0x000fe20003f66270 */
[----:B------:R-:W-:Y:S01]  /*6660*/  IMAD.MOV R12, RZ, RZ, -R12 ;  /* 0x000000ffff0c7224 */ /* 0x000fe200078e0a0c */
[----:B------:R-:W-:Y:S01]  /*6670*/  ISETP.GT.U32.AND P5, PT, R4, R8, PT ;  /* 0x000000080400720c */ /* 0x000fe20003fa4070 */
[----:B------:R-:W-:Y:S01]  /*6680*/  IMAD.HI.U32 R3, R2, R10, RZ ;  /* 0x0000000a02037227 */ /* 0x000fe200078e00ff */
[----:B------:R0:W-:Y:S03]  /*6690*/  STL [R1+0x410], R7 ;  /* 0x0004100701007387 */ /* 0x0001e60000100800 */
[----:B------:R-:W-:-:S02]  /*66a0*/  IMAD R13, R4, R12, R13 ;  /* 0x0000000c040d7224 */ /* 0x000fc400078e020d */
[----:B------:R-:W-:Y:S02]  /*66b0*/  IMAD.MOV R3, RZ, RZ, -R3 ;  /* 0x000000ffff037224 */ /* 0x000fe400078e0a03 */
[----:B------:R-:W-:Y:S02]  /*66c0*/  @!P2 IMAD.IADD R5, R5, 0x1, -R4 ;  /* 0x000000010505a824 */ /* 0x000fe400078e0a04 */
[----:B------:R-:W-:Y:S02]  /*66d0*/  IMAD R10, R4, R3, R10 ;  /* 0x00000003040a7224 */ /* 0x000fe400078e020a */
[----:B0-----:R-:W-:Y:S02]  /*66e0*/  IMAD.MOV.U32 R7, RZ, RZ, R11 ;  /* 0x000000ffff077224 */ /* 0x001fe400078e000b */
[----:B------:R-:W-:Y:S01]  /*66f0*/  @!P5 IMAD.IADD R8, R8, 0x1, -R4 ;  /* 0x000000010808d824 */ /* 0x000fe200078e0a04 */
[C---:B------:R-:W-:Y:S01]  /*6700*/  ISETP.GT.U32.AND P5, PT, R4.reuse, R10, PT ;  /* 0x0000000a0400720c */ /* 0x040fe20003fa4070 */
[----:B------:R-:W-:Y:S01]  /*6710*/  @!P4 IMAD.MOV R7, RZ, RZ, -R7 ;  /* 0x000000ffff07c224 */ /* 0x000fe200078e0a07 */
[----:B------:R-:W-:Y:S01]  /*6720*/  ISETP.GT.U32.AND P4, PT, R4, R13, PT ;  /* 0x0000000d0400720c */ /* 0x000fe20003f84070 */
[----:B------:R-:W-:-:S02]  /*6730*/  VIADD R11, R0, 0x18c ;  /* 0x0000018c000b7836 */ /* 0x000fc40000000000 */
[C---:B------:R-:W-:Y:S01]  /*6740*/  VIADD R9, R0.reuse, 0x18a ;  /* 0x0000018a00097836 */ /* 0x040fe20000000000 */
[----:B------:R0:W-:Y:S01]  /*6750*/  STL [R1+0x414], R7 ;  /* 0x0004140701007387 */ /* 0x0001e20000100800 */
[----:B------:R-:W-:Y:S01]  /*6760*/  VIADD R12, R0, 0x18b ;  /* 0x0000018b000c7836 */ /* 0x000fe20000000000 */
[----:B------:R-:W-:Y:S02]  /*6770*/  ISETP.GE.AND P2, PT, R11, RZ, PT ;  /* 0x000000ff0b00720c */ /* 0x000fe40003f46270 */
[----:B------:R-:W-:Y:S02]  /*6780*/  IABS R11, R11 ;  /* 0x0000000b000b7213 */ /* 0x000fe40000000000 */
[----:B------:R-:W-:Y:S01]  /*6790*/  IABS R14, R9 ;  /* 0x00000009000e7213 */ /* 0x000fe20000000000 */
[--C-:B------:R-:W-:Y:S01]  /*67a0*/  @!P5 IMAD.IADD R10, R10, 0x1, -R4.reuse ;  /* 0x000000010a0ad824 */ /* 0x100fe200078e0a04 */
[----:B------:R-:W-:Y:S01]  /*67b0*/  IABS R3, R12 ;  /* 0x0000000c00037213 */ /* 0x000fe20000000000 */
[----:B------:R-:W-:-:S02]  /*67c0*/  @!P4 IMAD.IADD R13, R13, 0x1, -R4 ;  /* 0x000000010d0dc824 */ /* 0x000fc400078e0a04 */
[----:B0-----:R-:W-:Y:S01]  /*67d0*/  IMAD.MOV.U32 R7, RZ, RZ, R5 ;  /* 0x000000ffff077224 */ /* 0x001fe200078e0005 */
[----:B------:R-:W-:Y:S01]  /*67e0*/  ISETP.GT.U32.AND P5, PT, R4, R10, PT ;  /* 0x0000000a0400720c */ /* 0x000fe20003fa4070 */
[----:B------:R-:W-:Y:S01]  /*67f0*/  IMAD.HI.U32 R15, R2, R11, RZ ;  /* 0x0000000b020f7227 */ /* 0x000fe200078e00ff */
[----:B------:R-:W-:-:S03]  /*6800*/  ISETP.GT.U32.AND P4, PT, R4, R13, PT ;  /* 0x0000000d0400720c */ /* 0x000fc60003f84070 */
[----:B------:R-:W-:Y:S01]  /*6810*/  @!P1 IMAD.MOV R7, RZ, RZ, -R7 ;  /* 0x000000ffff079224 */ /* 0x000fe200078e0a07 */
[----:B------:R-:W-:Y:S01]  /*6820*/  ISETP.GE.AND P1, PT, R12, RZ, PT ;  /* 0x000000ff0c00720c */ /* 0x000fe20003f26270 */
[----:B------:R-:W-:Y:S02]  /*6830*/  IMAD.MOV R15, RZ, RZ, -R15 ;  /* 0x000000ffff0f7224 */ /* 0x000fe400078e0a0f */
[----:B------:R-:W-:Y:S01]  /*6840*/  IMAD.MOV.U32 R5, RZ, RZ, R14 ;  /* 0x000000ffff057224 */ /* 0x000fe200078e000e */
[----:B------:R0:W-:Y:S01]  /*6850*/  STL [R1+0x418], R7 ;  /* 0x0004180701007387 */ /* 0x0001e20000100800 */
[----:B------:R-:W-:-:S04]  /*6860*/  IMAD.HI.U32 R14, R2, R3, RZ ;  /* 0x00000003020e7227 */ /* 0x000fc800078e00ff */
[----:B------:R-:W-:-:S04]  /*6870*/  IMAD.HI.U32 R12, R2, R5, RZ ;  /* 0x00000005020c7227 */ /* 0x000fc800078e00ff */
[----:B------:R-:W-:Y:S02]  /*6880*/  IMAD.MOV R14, RZ, RZ, -R14 ;  /* 0x000000ffff0e7224 */ /* 0x000fe400078e0a0e */
[----:B0-----:R-:W-:Y:S02]  /*6890*/  IMAD.MOV.U32 R7, RZ, RZ, R8 ;  /* 0x000000ffff077224 */ /* 0x001fe400078e0008 */
[----:B------:R-:W-:Y:S02]  /*68a0*/  @!P4 IMAD.IADD R13, R13, 0x1, -R4 ;  /* 0x000000010d0dc824 */ /* 0x000fe400078e0a04 */
[----:B------:R-:W-:Y:S01]  /*68b0*/  @!P6 IMAD.MOV R7, RZ, RZ, -R7 ;  /* 0x000000ffff07e224 */ /* 0x000fe200078e0a07 */
[----:B------:R-:W-:Y:S01]  /*68c0*/  ISETP.GE.AND P6, PT, R9, RZ, PT ;  /* 0x000000ff0900720c */ /* 0x000fe20003fc6270 */
[C---:B------:R-:W-:Y:S02]  /*68d0*/  IMAD R9, R4.reuse, R15, R11 ;  /* 0x0000000f04097224 */ /* 0x040fe400078e020b */
[----:B------:R-:W-:Y:S01]  /*68e0*/  IMAD.MOV R12, RZ, RZ, -R12 ;  /* 0x000000ffff0c7224 */ /* 0x000fe200078e0a0c */
[----:B------:R0:W-:Y:S01]  /*68f0*/  STL [R1+0x41c], R7 ;  /* 0x00041c0701007387 */ /* 0x0001e20000100800 */
[C---:B------:R-:W-:Y:S01]  /*6900*/  IMAD R3, R4.reuse, R14, R3 ;  /* 0x0000000e04037224 */ /* 0x040fe200078e0203 */
[C---:B------:R-:W-:Y:S01]  /*6910*/  ISETP.GT.U32.AND P4, PT, R4.reuse, R9, PT ;  /* 0x000000090400720c */ /* 0x040fe20003f84070 */
[----:B------:R-:W-:-:S02]  /*6920*/  IMAD R5, R4, R12, R5 ;  /* 0x0000000c04057224 */ /* 0x000fc400078e0205 */
[--C-:B------:R-:W-:Y:S01]  /*6930*/  @!P5 IMAD.IADD R10, R10, 0x1, -R4.reuse ;  /* 0x000000010a0ad824 */ /* 0x100fe200078e0a04 */
[----:B------:R-:W-:Y:S01]  /*6940*/  ISETP.GT.U32.AND P5, PT, R4, R3, PT ;  /* 0x000000030400720c */ /* 0x000fe20003fa4070 */
[C---:B------:R-:W-:Y:S02]  /*6950*/  VIADD R8, R0.reuse, 0x189 ;  /* 0x0000018900087836 */ /* 0x040fe40000000000 */
[C---:B------:R-:W-:Y:S02]  /*6960*/  VIADD R11, R0.reuse, 0x187 ;  /* 0x00000187000b7836 */ /* 0x040fe40000000000 */
[----:B0-----:R-:W-:Y:S01]  /*6970*/  IMAD.MOV.U32 R7, RZ, RZ, R13 ;  /* 0x000000ffff077224 */ /* 0x001fe200078e000d */
[----:B------:R-:W-:Y:S01]  /*6980*/  IABS R16, R8 ;  /* 0x0000000800107213 */ /* 0x000fe20000000000 */
[----:B------:R-:W-:Y:S01]  /*6990*/  VIADD R14, R0, 0x188 ;  /* 0x00000188000e7836 */ /* 0x000fe20000000000 */
[----:B------:R-:W-:Y:S01]  /*69a0*/  IABS R18, R11 ;  /* 0x0000000b00127213 */ /* 0x000fe20000000000 */
[----:B------:R-:W-:Y:S01]  /*69b0*/  @!P0 IMAD.MOV R7, RZ, RZ, -R7 ;  /* 0x000000ffff078224 */ /* 0x000fe200078e0a07 */
[----:B------:R-:W-:Y:S01]  /*69c0*/  ISETP.GT.U32.AND P0, PT, R4, R5, PT ;  /* 0x000000050400720c */ /* 0x000fe20003f04070 */
[--C-:B------:R-:W-:Y:S01]  /*69d0*/  @!P4 IMAD.IADD R9, R9, 0x1, -R4.reuse ;  /* 0x000000010909c824 */ /* 0x100fe200078e0a04 */
[----:B------:R-:W-:Y:S01]  /*69e0*/  IABS R17, R14 ;  /* 0x0000000e00117213 */ /* 0x000fe20000000000 */
[----:B------:R-:W-:Y:S01]  /*69f0*/  IMAD.HI.U32 R13, R2, R16, RZ ;  /* 0x00000010020d7227 */ /* 0x000fe200078e00ff */
[----:B------:R0:W-:Y:S02]  /*6a00*/  STL [R1+0x420], R7 ;  /* 0x0004200701007387 */ /* 0x0001e40000100800 */
[----:B------:R-:W-:Y:S01]  /*6a10*/  ISETP.GT.U32.AND P4, PT, R4, R9, PT ;  /* 0x000000090400720c */ /* 0x000fe20003f84070 */
[----:B------:R-:W-:-:S02]  /*6a20*/  @!P5 IMAD.IADD R3, R3, 0x1, -R4 ;  /* 0x000000010303d824 */ /* 0x000fc400078e0a04 */
[----:B------:R-:W-:Y:S02]  /*6a30*/  VIADD R12, R0, 0x186 ;  /* 0x00000186000c7836 */ /* 0x000fe40000000000 */
[----:B------:R-:W-:Y:S01]  /*6a40*/  IMAD.MOV R13, RZ, RZ, -R13 ;  /* 0x000000ffff0d7224 */ /* 0x000fe200078e0a0d */
[C---:B------:R-:W-:Y:S01]  /*6a50*/  ISETP.GT.U32.AND P5, PT, R4.reuse, R3, PT ;  /* 0x000000030400720c */ /* 0x040fe20003fa4070 */
[----:B------:R-:W-:Y:S01]  /*6a60*/  @!P0 IMAD.IADD R5, R5, 0x1, -R4 ;  /* 0x0000000105058824 */ /* 0x000fe200078e0a04 */
[----:B------:R-:W-:Y:S01]  /*6a70*/  IABS R15, R12 ;  /* 0x0000000c000f7213 */ /* 0x000fe20000000000 */
[----:B0-----:R-:W-:Y:S02]  /*6a80*/  IMAD.MOV.U32 R7, RZ, RZ, R10 ;  /* 0x000000ffff077224 */ /* 0x001fe400078e000a */
[----:B------:R-:W-:Y:S01]  /*6a90*/  IMAD.MOV.U32 R10, RZ, RZ, R18 ;  /* 0x000000ffff0a7224 */ /* 0x000fe200078e0012 */
[----:B------:R-:W-:Y:S01]  /*6aa0*/  ISETP.GT.U32.AND P0, PT, R4, R5, PT ;  /* 0x000000050400720c */ /* 0x000fe20003f04070 */
[----:B------:R-:W-:Y:S01]  /*6ab0*/  @!P3 IMAD.MOV R7, RZ, RZ, -R7 ;  /* 0x000000ffff07b224 */ /* 0x000fe200078e0a07 */
[----:B------:R-:W-:Y:S01]  /*6ac0*/  ISETP.GE.AND P3, PT, R8, RZ, PT ;  /* 0x000000ff0800720c */ /* 0x000fe20003f66270 */
[----:B------:R-:W-:-:S02]  /*6ad0*/  IMAD R8, R4, R13, R16 ;  /* 0x0000000d04087224 */ /* 0x000fc400078e0210 */
[----:B------:R-:W-:Y:S01]  /*6ae0*/  @!P4 IMAD.IADD R9, R9, 0x1, -R4 ;  /* 0x000000010909c824 */ /* 0x000fe200078e0a04 */
[----:B------:R0:W-:Y:S01]  /*6af0*/  STL [R1+0x424], R7 ;  /* 0x0004240701007387 */ /* 0x0001e20000100800 */
[----:B------:R-:W-:Y:S01]  /*6b00*/  IMAD.MOV.U32 R13, RZ, RZ, R15 ;  /* 0x000000ffff0d7224 */ /* 0x000fe200078e000f */
[----:B------:R-:W-:Y:S01]  /*6b10*/  ISETP.GT.U32.AND P4, PT, R4, R8, PT ;  /* 0x000000080400720c */ /* 0x000fe20003f84070 */
[----:B------:R-:W-:-:S04]  /*6b20*/  IMAD.HI.U32 R18, R2, R17, RZ ;  /* 0x0000001102127227 */ /* 0x000fc800078e00ff */
[----:B------:R-:W-:-:S04]  /*6b30*/  IMAD.HI.U32 R16, R2, R10, RZ ;  /* 0x0000000a02107227 */ /* 0x000fc800078e00ff */
[----:B0-----:R-:W-:Y:S02]  /*6b40*/  IMAD.MOV.U32 R7, RZ, RZ, R9 ;  /* 0x000000ffff077224 */ /* 0x001fe400078e0009 */
[----:B------:R-:W-:-:S04]  /*6b50*/  IMAD.HI.U32 R15, R2, R13, RZ ;  /* 0x0000000d020f7227 */ /* 0x000fc800078e00ff */
[----:B------:R-:W-:Y:S02]  /*6b60*/  IMAD.MOV R18, RZ, RZ, -R18 ;  /* 0x000000ffff127224 */ /* 0x000fe400078e0a12 */
[----:B------:R-:W-:Y:S02]  /*6b70*/  IMAD.MOV R16, RZ, RZ, -R16 ;  /* 0x000000ffff107224 */ /* 0x000fe400078e0a10 */
[----:B------:R-:W-:Y:S01]  /*6b80*/  @!P5 IMAD.IADD R3, R3, 0x1, -R4 ;  /* 0x000000010303d824 */ /* 0x000fe200078e0a04 */
[----:B------:R-:W-:Y:S01]  /*6b90*/  ISETP.GE.AND P5, PT, R14, RZ, PT ;  /* 0x000000ff0e00720c */ /* 0x000fe20003fa6270 */
[----:B------:R-:W-:Y:S02]  /*6ba0*/  @!P2 IMAD.MOV R7, RZ, RZ, -R7 ;  /* 0x000000ffff07a224 */ /* 0x000fe400078e0a07 */
[C---:B------:R-:W-:Y:S02]  /*6bb0*/  IMAD R14, R4.reuse, R18, R17 ;  /* 0x00000012040e7224 */ /* 0x040fe400078e0211 */
[----:B------:R-:W-:Y:S01]  /*6bc0*/  IMAD.MOV R15, RZ, RZ, -R15 ;  /* 0x000000ffff0f7224 */ /* 0x000fe200078e0a0f */
[----:B------:R0:W-:Y:S01]  /*6bd0*/  STL [R1+0x428], R7 ;  /* 0x0004280701007387 */ /* 0x0001e20000100800 */
[C---:B------:R-:W-:Y:S01]  /*6be0*/  IMAD R10, R4.reuse, R16, R10 ;  /* 0x00000010040a7224 */ /* 0x040fe200078e020a */
[----:B------:R-:W-:Y:S01]  /*6bf0*/  ISETP.GT.U32.AND P2, PT, R4, R14, PT ;  /* 0x0000000e0400720c */ /* 0x000fe20003f44070 */
[----:B------:R-:W-:-:S02]  /*6c00*/  @!P0 IMAD.IADD R5, R5, 0x1, -R4 ;  /* 0x0000000105058824 */ /* 0x000fc400078e0a04 */
[C---:B------:R-:W-:Y:S01]  /*6c10*/  IMAD R9, R4.reuse, R15, R13 ;  /* 0x0000000f04097224 */ /* 0x040fe200078e020d */
[----:B------:R-:W-:Y:S01]  /*6c20*/  ISETP.GT.U32.AND P0, PT, R4, R10, PT ;  /* 0x0000000a0400720c */ /* 0x000fe20003f04070 */
[--C-:B------:R-:W-:Y:S02]  /*6c30*/  @!P4 IMAD.IADD R8, R8, 0x1, -R4.reuse ;  /* 0x000000010808c824 */ /* 0x100fe400078e0a04 */
[----:B------:R-:W-:Y:S02]  /*6c40*/  IMAD.MOV.U32 R15, RZ, RZ, R3 ;  /* 0x000000ffff0f7224 */ /* 0x000fe400078e0003 */
[----:B0-----:R-:W-:Y:S01]  /*6c50*/  IMAD.MOV.U32 R7, RZ, RZ, R5 ;  /* 0x000000ffff077224 */ /* 0x001fe200078e0005 */
[----:B------:R-:W-:Y:S01]  /*6c60*/  ISETP.GT.U32.AND P4, PT, R4, R8, PT ;  /* 0x000000080400720c */ /* 0x000fe20003f84070 */
[----:B------:R-:W-:Y:S02]  /*6c70*/  VIADD R16, R0, 0x185 ;  /* 0x0000018500107836 */ /* 0x000fe40000000000 */
[----:B------:R-:W-:Y:S01]  /*6c80*/  @!P6 IMAD.MOV R7, RZ, RZ, -R7 ;  /* 0x000000ffff07e224 */ /* 0x000fe200078e0a07 */
[----:B------:R-:W-:Y:S01]  /*6c90*/  ISETP.GT.U32.AND P6, PT, R4, R9, PT ;  /* 0x000000090400720c */ /* 0x000fe20003fc4070 */
[----:B------:R-:W-:Y:S01]  /*6ca0*/  @!P1 IMAD.MOV R15, RZ, RZ, -R15 ;  /* 0x000000ffff0f9224 */ /* 0x000fe200078e0a0f */
[----:B------:R-:W-:Y:S01]  /*6cb0*/  IABS R13, R16 ;  /* 0x00000010000d7213 */ /* 0x000fe20000000000 */
[----:B------:R-:W-:Y:S01]  /*6cc0*/  VIADD R17, R0, 0x184 ;  /* 0x0000018400117836 */ /* 0x000fe20000000000 */
[----:B------:R-:W-:Y:S01]  /*6cd0*/  ISETP.GE.AND P1, PT, R11, RZ, PT ;  /* 0x000000ff0b00720c */ /* 0x000fe20003f26270 */
[--C-:B------:R-:W-:Y:S01]  /*6ce0*/  @!P2 IMAD.IADD R14, R14, 0x1, -R4.reuse ;  /* 0x000000010e0ea824 */ /* 0x100fe200078e0a04 */
[----:B------:R0:W-:Y:S01]  /*6cf0*/  STL [R1+0x430], R15 ;  /* 0x0004300f01007387 */ /* 0x0001e20000100800 */
[--C-:B------:R-:W-:Y:S01]  /*6d00*/  @!P0 IMAD.IADD R10, R10, 0x1, -R4.reuse ;  /* 0x000000010a0a8824 */ /* 0x100fe200078e0a04 */
[----:B------:R-:W-:Y:S01]  /*6d10*/  ISETP.GE.AND P2, PT, R16, RZ, PT ;  /* 0x000000ff1000720c */ /* 0x000fe20003f46270 */
[----:B------:R-:W-:Y:S01]  /*6d20*/  IMAD.MOV.U32 R3, RZ, RZ, R13 ;  /* 0x000000ffff037224 */ /* 0x000fe200078e000d */
[----:B------:R-:W-:Y:S01]  /*6d30*/  ISETP.GT.U32.AND P0, PT, R4, R14, PT ;  /* 0x0000000e0400720c */ /* 0x000fe20003f04070 */
[--C-:B------:R-:W-:Y:S01]  /*6d40*/  @!P4 IMAD.IADD R8, R8, 0x1, -R4.reuse ;  /* 0x000000010808c824 */ /* 0x100fe200078e0a04 */
[----:B------:R1:W-:Y:S01]  /*6d50*/  STL [R1+0x434], R7 ;  /* 0x0004340701007387 */ /* 0x0003e20000100800 */
[----:B------:R-:W-:Y:S01]  /*6d60*/  @!P6 IMAD.IADD R9, R9, 0x1, -R4 ;  /* 0x000000010909e824 */ /* 0x000fe200078e0a04 */
[----:B------:R-:W-:Y:S01]  /*6d70*/  ISETP.GT.U32.AND P6, PT, R4, R10, PT ;  /* 0x0000000a0400720c */ /* 0x000fe20003fc4070 */
[----:B------:R-:W-:Y:S01]  /*6d80*/  IMAD.HI.U32 R5, R2, R3, RZ ;  /* 0x0000000302057227 */ /* 0x000fe200078e00ff */
[----:B0-----:R-:W-:-:S02]  /*6d90*/  IABS R15, R17 ;  /* 0x00000011000f7213 */ /* 0x001fc40000000000 */
[----:B------:R-:W-:Y:S01]  /*6da0*/  ISETP.GE.AND P4, PT, R12, RZ, PT ;  /* 0x000000ff0c00720c */ /* 0x000fe20003f86270 */
[----:B------:R-:W-:Y:S02]  /*6db0*/  IMAD.MOV R5, RZ, RZ, -R5 ;  /* 0x000000ffff057224 */ /* 0x000fe400078e0a05 */
[----:B------:R-:W-:-:S04]  /*6dc0*/  IMAD.HI.U32 R11, R2, R15, RZ ;  /* 0x0000000f020b7227 */ /* 0x000fc800078e00ff */
[----:B-1----:R-:W-:Y:S02]  /*6dd0*/  IMAD.MOV.U32 R7, RZ, RZ, R8 ;  /* 0x000000ffff077224 */ /* 0x002fe400078e0008 */
[----:B------:R-:W-:Y:S02]  /*6de0*/  IMAD.MOV R11, RZ, RZ, -R11 ;  /* 0x000000ffff0b7224 */ /* 0x000fe400078e0a0b */
[C---:B------:R-:W-:Y:S02]  /*6df0*/  IMAD R3, R4.reuse, R5, R3 ;  /* 0x0000000504037224 */ /* 0x040fe400078e0203 */
[----:B------:R-:W-:Y:S01]  /*6e00*/  @!P3 IMAD.MOV R7, RZ, RZ, -R7 ;  /* 0x000000ffff07b224 */ /* 0x000fe200078e0a07 */
[C---:B------:R-:W-:Y:S01]  /*6e10*/  ISETP.GT.U32.AND P3, PT, R4.reuse, R9, PT ;  /* 0x000000090400720c */ /* 0x040fe20003f64070 */
[----:B------:R-:W-:Y:S02]  /*6e20*/  IMAD R15, R4, R11, R15 ;  /* 0x0000000b040f7224 */ /* 0x000fe400078e020f */
[--C-:B------:R-:W-:Y:S01]  /*6e30*/  @!P0 IMAD.IADD R14, R14, 0x1, -R4.reuse ;  /* 0x000000010e0e8824 */ /* 0x100fe200078e0a04 */
[----:B------:R-:W-:Y:S01]  /*6e40*/  ISETP.GT.U32.AND P0, PT, R4, R3, PT ;  /* 0x000000030400720c */ /* 0x000fe20003f04070 */
[----:B------:R-:W-:Y:S01]  /*6e50*/  @!P6 IMAD.IADD R10, R10, 0x1, -R4 ;  /* 0x000000010a0ae824 */ /* 0x000fe200078e0a04 */
[----:B------:R-:W-:Y:S01]  /*6e60*/  ISETP.GT.U32.AND P6, PT, R4, R15, PT ;  /* 0x0000000f0400720c */ /* 0x000fe20003fc4070 */
[C---:B------:R-:W-:Y:S01]  /*6e70*/  VIADD R13, R0.reuse, 0x183 ;  /* 0x00000183000d7836 */ /* 0x040fe20000000000 */
[----:B------:R0:W-:Y:S01]  /*6e80*/  STL [R1+0x438], R7 ;  /* 0x0004380701007387 */ /* 0x0001e20000100800 */
[----:B------:R-:W-:-:S02]  /*6e90*/  VIADD R8, R0, 0x182 ;  /* 0x0000018200087836 */ /* 0x000fc40000000000 */
[----:B------:R-:W-:Y:S01]  /*6ea0*/  VIADD R5, R0, 0x181 ;  /* 0x0000018100057836 */ /* 0x000fe20000000000 */
[----:B------:R-:W-:Y:S01]  /*6eb0*/  IABS R16, R13 ;  /* 0x0000000d00107213 */ /* 0x000fe20000000000 */
[----:B------:R-:W-:Y:S01]  /*6ec0*/  @!P3 IMAD.IADD R9, R9, 0x1, -R4 ;  /* 0x000000010909b824 */ /* 0x000fe200078e0a04 */
[----:B------:R-:W-:Y:S01]  /*6ed0*/  IABS R11, R8 ;  /* 0x00000008000b7213 */ /* 0x000fe20000000000 */
[----:B------:R-:W-:Y:S01]  /*6ee0*/  @!P1 IMAD.MOV R10, RZ, RZ, -R10 ;  /* 0x000000ffff0a9224 */ /* 0x000fe200078e0a0a */
[----:B------:R-:W-:Y:S01]  /*6ef0*/  ISETP.GE.AND P3, PT, R17, RZ, PT ;  /* 0x000000ff1100720c */ /* 0x000fe20003f66270 */
[----:B------:R-:W-:Y:S01]  /*6f00*/  IMAD.HI.U32 R17, R2, R16, RZ ;  /* 0x0000001002117227 */ /* 0x000fe200078e00ff */
[----:B------:R-:W-:-:S03]  /*6f10*/  IABS R12, R5 ;  /* 0x00000005000c7213 */ /* 0x000fc60000000000 */
[----:B------:R-:W-:Y:S01]  /*6f20*/  @!P0 IMAD.IADD R3, R3, 0x1, -R4 ;  /* 0x0000000103038824 */ /* 0x000fe200078e0a04 */
[----:B------:R-:W-:Y:S01]  /*6f30*/  ISETP.GE.AND P0, PT, R13, RZ, PT ;  /* 0x000000ff0d00720c */ /* 0x000fe20003f06270 */
[----:B0-----:R-:W-:Y:S02]  /*6f40*/  IMAD.MOV.U32 R7, RZ, RZ, R14 ;  /* 0x000000ffff077224 */ /* 0x001fe400078e000e */
        /* <DEDUP_REMOVED lines=9> */
[C---:B------:R-:W-:Y:S01]  /*6fe0*/  IMAD R16, R4.reuse, R17, R16 ;  /* 0x0000001104107224 */ /* 0x040fe200078e0210 */
[----:B------:R1:W-:Y:S01]  /*6ff0*/  STL [R1+0x440], R10 ;  /* 0x0004400a01007387 */ /* 0x0003e20000100800 */
[----:B------:R-:W-:Y:S02]  /*7000*/  IMAD.MOV R13, RZ, RZ, -R13 ;  /* 0x000000ffff0d7224 */ /* 0x000fe400078e0a0d */
[C---:B------:R-:W-:Y:S01]  /*7010*/  IMAD R11, R4.reuse, R18, R11 ;  /* 0x00000012040b7224 */ /* 0x040fe200078e020b */
[C---:B------:R-:W-:Y:S01]  /*7020*/  ISETP.GT.U32.AND P1, PT, R4.reuse, R16, PT ;  /* 0x000000100400720c */ /* 0x040fe20003f24070 */
[----:B------:R-:W-:Y:S02]  /*7030*/  IMAD R12, R4, R13, R12 ;  /* 0x0000000d040c7224 */ /* 0x000fe400078e020c */
[----:B0-----:R-:W-:-:S02]  /*7040*/  IMAD.MOV.U32 R7, RZ, RZ, R9 ;  /* 0x000000ffff077224 */ /* 0x001fc400078e0009 */
[--C-:B------:R-:W-:Y:S01]  /*7050*/  @!P5 IMAD.IADD R3, R3, 0x1, -R4.reuse ;  /* 0x000000010303d824 */ /* 0x100fe200078e0a04 */
[----:B------:R-:W-:Y:S01]  /*7060*/  ISETP.GE.AND P5, PT, R8, RZ, PT ;  /* 0x000000ff0800720c */ /* 0x000fe20003fa6270 */
[----:B------:R-:W-:Y:S01]  /*7070*/  @!P4 IMAD.MOV R7, RZ, RZ, -R7 ;  /* 0x000000ffff07c224 */ /* 0x000fe200078e0a07 */
[C---:B------:R-:W-:Y:S01]  /*7080*/  ISETP.GT.U32.AND P4, PT, R4.reuse, R11, PT ;  /* 0x0000000b0400720c */ /* 0x040fe20003f84070 */
[--C-:B------:R-:W-:Y:S01]  /*7090*/  @!P6 IMAD.IADD R15, R15, 0x1, -R4.reuse ;  /* 0x000000010f0fe824 */ /* 0x100fe200078e0a04 */
[----:B------:R-:W-:Y:S01]  /*70a0*/  ISETP.GT.U32.AND P6, PT, R4, R12, PT ;  /* 0x0000000c0400720c */ /* 0x000fe20003fc4070 */
[C---:B------:R-:W-:Y:S01]  /*70b0*/  VIADD R17, R0.reuse, 0x180 ;  /* 0x0000018000117836 */ /* 0x040fe20000000000 */
[----:B------:R0:W-:Y:S01]  /*70c0*/  STL [R1+0x448], R7 ;  /* 0x0004480701007387 */ /* 0x0001e20000100800 */
[----:B------:R-:W-:Y:S02]  /*70d0*/  VIADD R8, R0, 0x17f ;  /* 0x0000017f00087836 */ /* 0x000fe40000000000 */
[--C-:B------:R-:W-:Y:S01]  /*70e0*/  @!P1 IMAD.IADD R16, R16, 0x1, -R4.reuse ;  /* 0x0000000110109824 */ /* 0x100fe200078e0a04 */
[----:B------:R-:W-:Y:S01]  /*70f0*/  IABS R9, R17 ;  /* 0x0000001100097213 */ /* 0x000fe20000000000 */
[----:B-1----:R-:W-:Y:S01]  /*7100*/  VIADD R10, R0, 0x17e ;  /* 0x0000017e000a7836 */ /* 0x002fe20000000000 */
[----:B------:R-:W-:Y:S01]  /*7110*/  IABS R13, R8 ;  /* 0x00000008000d7213 */ /* 0x000fe20000000000 */
[----:B------:R-:W-:Y:S01]  /*7120*/  @!P3 IMAD.MOV R15, RZ, RZ, -R15 ;  /* 0x000000ffff0fb224 */ /* 0x000fe200078e0a0f */
[----:B------:R-:W-:Y:S01]  /*7130*/  ISETP.GE.AND P1, PT, R5, RZ, PT ;  /* 0x000000ff0500720c */ /* 0x000fe20003f26270 */
[----:B------:R-:W-:Y:S01]  /*7140*/  @!P4 IMAD.IADD R11, R11, 0x1, -R4 ;  /* 0x000000010b0bc824 */ /* 0x000fe200078e0a04 */
[----:B------:R-:W-:Y:S01]  /*7150*/  ISETP.GT.U32.AND P4, PT, R4, R16, PT ;  /* 0x000000100400720c */ /* 0x000fe20003f84070 */
[----:B------:R-:W-:Y:S01]  /*7160*/  IMAD.HI.U32 R14, R2, R9, RZ ;  /* 0x00000009020e7227 */ /* 0x000fe200078e00ff */
[----:B------:R-:W-:-:S03]  /*7170*/  IABS R19, R10 ;  /* 0x0000000a00137213 */ /* 0x000fc60000000000 */
[----:B------:R-:W-:Y:S02]  /*7180*/  IMAD.MOV.U32 R5, RZ, RZ, R13 ;  /* 0x000000ffff057224 */ /* 0x000fe400078e000d */
[----:B------:R-:W-:Y:S01]  /*7190*/  @!P6 IMAD.IADD R12, R12, 0x1, -R4 ;  /* 0x000000010c0ce824 */ /* 0x000fe200078e0a04 */
[----:B------:R-:W-:Y:S01]  /*71a0*/  ISETP.GT.U32.AND P6, PT, R4, R11, PT ;  /* 0x0000000b0400720c */ /* 0x000fe20003fc4070 */
[----:B------:R-:W-:Y:S02]  /*71b0*/  IMAD.MOV R14, RZ, RZ, -R14 ;  /* 0x000000ffff0e7224 */ /* 0x000fe400078e0a0e */
[----:B------:R-:W-:-:S04]  /*71c0*/  IMAD.HI.U32 R13, R2, R5, RZ ;  /* 0x00000005020d7227 */ /* 0x000fc800078e00ff */
[----:B0-----:R-:W-:Y:S02]  /*71d0*/  IMAD.MOV.U32 R7, RZ, RZ, R3 ;  /* 0x000000ffff077224 */ /* 0x001fe400078e0003 */
        /* <DEDUP_REMOVED lines=15> */
[----:B------:R-:W-:Y:S01]  /*72d0*/  IMAD.MOV R20, RZ, RZ, -R20 ;  /* 0x000000ffff147224 */ /* 0x000fe200078e0a14 */
[----:B------:R-:W-:Y:S01]  /*72e0*/  STL [R1+0x450], R15 ;  /* 0x0004500f01007387 */ /* 0x000fe20000100800 */
[----:B------:R-:W-:-:S04]  /*72f0*/  IMAD.HI.U32 R18, R2, R13, RZ ;  /* 0x0000000d02127227 */ /* 0x000fc800078e00ff */
[----:B0-----:R-:W-:Y:S02]  /*7300*/  IMAD.MOV.U32 R7, RZ, RZ, R16 ;  /* 0x000000ffff077224 */ /* 0x001fe400078e0010 */
[--C-:B------:R-:W-:Y:S01]  /*7310*/  @!P6 IMAD.IADD R5, R5, 0x1, -R4.reuse ;  /* 0x000000010505e824 */ /* 0x100fe200078e0a04 */
[----:B------:R-:W-:Y:S01]  /*7320*/  ISETP.GT.U32.AND P6, PT, R4, R3, PT ;  /* 0x000000030400720c */ /* 0x000fe20003fc4070 */
[----:B------:R-:W-:Y:S02]  /*7330*/  @!P0 IMAD.MOV R7, RZ, RZ, -R7 ;  /* 0x000000ffff078224 */ /* 0x000fe400078e0a07 */
[----:B------:R-:W-:Y:S01]  /*7340*/  @!P2 IMAD.IADD R12, R12, 0x1, -R4 ;  /* 0x000000010c0ca824 */ /* 0x000fe200078e0a04 */
[----:B------:R-:W-:Y:S01]  /*7350*/  ISETP.GE.AND P2, PT, R17, RZ, PT ;  /* 0x000000ff1100720c */ /* 0x000fe20003f46270 */
[----:B------:R-:W-:Y:S01]  /*7360*/  @!P5 IMAD.MOV R11, RZ, RZ, -R11 ;  /* 0x000000ffff0bd224 */ /* 0x000fe200078e0a0b */
[----:B------:R0:W-:Y:S01]  /*7370*/  STL [R1+0x45c], R7 ;  /* 0x00045c0701007387 */ /* 0x0001e20000100800 */
[C---:B------:R-:W-:Y:S01]  /*7380*/  IMAD R8, R4.reuse, R20, R19 ;  /* 0x0000001404087224 */ /* 0x040fe200078e0213 */
[----:B------:R-:W-:Y:S01]  /*7390*/  ISETP.GT.U32.AND P0, PT, R4, R5, PT ;  /* 0x000000050400720c */ /* 0x000fe20003f04070 */
[----:B------:R-:W-:Y:S01]  /*73a0*/  IMAD.MOV R18, RZ, RZ, -R18 ;  /* 0x000000ffff127224 */ /* 0x000fe200078e0a12 */
[----:B------:R1:W-:Y:S01]  /*73b0*/  STL [R1+0x46c], R11 ;  /* 0x00046c0b01007387 */ /* 0x0003e20000100800 */
[----:B------:R-:W-:Y:S01]  /*73c0*/  VIADD R14, R0, 0x17c ;  /* 0x0000017c000e7836 */ /* 0x000fe20000000000 */
[----:B------:R-:W-:Y:S01]  /*73d0*/  ISETP.GT.U32.AND P3, PT, R4, R8, PT ;  /* 0x000000080400720c */ /* 0x000fe20003f64070 */
[----:B------:R-:W-:Y:S01]  /*73e0*/  @!P6 IMAD.IADD R3, R3, 0x1, -R4 ;  /* 0x000000010303e824 */ /* 0x000fe200078e0a04 */
[----:B------:R-:W-:Y:S01]  /*73f0*/  ISETP.GE.AND P5, PT, R10, RZ, PT ;  /* 0x000000ff0a00720c */ /* 0x000fe20003fa6270 */
[----:B0-----:R-:W-:Y:S01]  /*7400*/  IMAD.MOV.U32 R7, RZ, RZ, R12 ;  /* 0x000000ffff077224 */ /* 0x001fe200078e000c */
[----:B------:R-:W-:Y:S01]  /*7410*/  IABS R17, R14 ;  /* 0x0000000e00117213 */ /* 0x000fe20000000000 */
[----:B------:R-:W-:-:S02]  /*7420*/  VIADD R12, R0, 0x17a ;  /* 0x0000017a000c7836 */ /* 0x000fc40000000000 */
[----:B-1----:R-:W-:Y:S02]  /*7430*/  IMAD R11, R4, R18, R13 ;  /* 0x00000012040b7224 */ /* 0x002fe400078e020d */
[----:B------:R-:W-:Y:S01]  /*7440*/  @!P1 IMAD.MOV R7, RZ, RZ, -R7 ;  /* 0x000000ffff079224 */ /* 0x000fe200078e0a07 */
[----:B------:R-:W-:Y:S01]  /*7450*/  ISETP.GE.AND P1, PT, R9, RZ, PT ;  /* 0x000000ff0900720c */ /* 0x000fe20003f26270 */
[----:B------:R-:W-:Y:S01]  /*7460*/  IMAD.HI.U32 R10, R2, R17, RZ ;  /* 0x00000011020a7227 */ /* 0x000fe200078e00ff */
[----:B------:R-:W-:Y:S02]  /*7470*/  ISETP.GT.U32.AND P6, PT, R4, R11, PT ;  /* 0x0000000b0400720c */ /* 0x000fe40003fc4070 */
[----:B------:R0:W-:Y:S01]  /*7480*/  STL [R1+0x4a0], R7 ;  /* 0x0004a00701007387 */ /* 0x0001e20000100800 */
[----:B------:R-:W-:Y:S02]  /*7490*/  VIADD R9, R0, 0x17b ;  /* 0x0000017b00097836 */ /* 0x000fe40000000000 */
[----:B------:R-:W-:-:S02]  /*74a0*/  IMAD.MOV R15, RZ, RZ, -R10 ;  /* 0x000000ffff0f7224 */ /* 0x000fc400078e0a0a */
[--C-:B------:R-:W-:Y:S01]  /*74b0*/  @!P0 IMAD.IADD R5, R5, 0x1, -R4.reuse ;  /* 0x0000000105058824 */ /* 0x100fe200078e0a04 */
[----:B------:R-:W-:Y:S01]  /*74c0*/  IABS R10, R9 ;  /* 0x00000009000a7213 */ /* 0x000fe20000000000 */
[--C-:B------:R-:W-:Y:S01]  /*74d0*/  @!P3 IMAD.IADD R8, R8, 0x1, -R4.reuse ;  /* 0x000000010808b824 */ /* 0x100fe200078e0a04 */
[----:B------:R-:W-:Y:S01]  /*74e0*/  ISETP.GE.AND P0, PT, R14, RZ, PT ;  /* 0x000000ff0e00720c */ /* 0x000fe20003f06270 */
[C---:B------:R-:W-:Y:S01]  /*74f0*/  IMAD R15, R4.reuse, R15, R17 ;  /* 0x0000000f040f7224 */ /* 0x040fe200078e0211 */
[----:B------:R-:W-:Y:S01]  /*7500*/  ISETP.GE.AND P3, PT, R9, RZ, PT ;  /* 0x000000ff0900720c */ /* 0x000fe20003f66270 */
[----:B0-----:R-:W-:Y:S01]  /*7510*/  IMAD.MOV.U32 R7, RZ, RZ, R3 ;  /* 0x000000ffff077224 */ /* 0x001fe200078e0003 */
[----:B------:R-:W-:Y:S01]  /*7520*/  IABS R3, R12 ;  /* 0x0000000c00037213 */ /* 0x000fe20000000000 */
[----:B------:R-:W-:Y:S01]  /*7530*/  @!P6 IMAD.IADD R11, R11, 0x1, -R4 ;  /* 0x000000010b0be824 */ /* 0x000fe200078e0a04 */
[----:B------:R-:W-:Y:S01]  /*7540*/  ISETP.GT.U32.AND P6, PT, R4, R8, PT ;  /* 0x000000080400720c */ /* 0x000fe20003fc4070 */
[----:B------:R-:W-:-:S02]  /*7550*/  @!P2 IMAD.MOV R7, RZ, RZ, -R7 ;  /* 0x000000ffff07a224 */ /* 0x000fc400078e0a07 */
[----:B------:R-:W-:Y:S01]  /*7560*/  IMAD.HI.U32 R14, R2, R10, RZ ;  /* 0x0000000a020e7227 */ /* 0x000fe200078e00ff */
[----:B------:R-:W-:Y:S02]  /*7570*/  ISETP.GT.U32.AND P2, PT, R4, R11, PT ;  /* 0x0000000b0400720c */ /* 0x000fe40003f44070 */
[----:B------:R0:W-:Y:S01]  /*7580*/  STL [R1+0x4e0], R7 ;  /* 0x0004e00701007387 */ /* 0x0001e20000100800 */
[C---:B------:R-:W-:Y:S02]  /*7590*/  VIADD R18, R0.reuse, 0x178 ;  /* 0x0000017800127836 */ /* 0x040fe40000000000 */
[----:B------:R-:W-:Y:S02]  /*75a0*/  VIADD R9, R0, 0x179 ;  /* 0x0000017900097836 */ /* 0x000fe40000000000 */
[----:B------:R-:W-:-:S03]  /*75b0*/  IMAD.HI.U32 R16, R2, R3, RZ ;  /* 0x0000000302107227 */ /* 0x000fc600078e00ff */
[----:B------:R-:W-:Y:S01]  /*75c0*/  IABS R13, R9 ;  /* 0x00000009000d7213 */ /* 0x000fe20000000000 */
[----:B------:R-:W-:Y:S02]  /*75d0*/  @!P6 IMAD.IADD R8, R8, 0x1, -R4 ;  /* 0x000000010808e824 */ /* 0x000fe400078e0a04 */
        /* <DEDUP_REMOVED lines=16> */
[----:B------:R-:W-:Y:S02]  /*76e0*/  IMAD.MOV R14, RZ, RZ, -R14 ;  /* 0x000000ffff0e7224 */ /* 0x000fe400078e0a0e */
[----:B------:R-:W-:Y:S01]  /*76f0*/  @!P5 IMAD.MOV R7, RZ, RZ, -R7 ;  /* 0x000000ffff07d224 */ /* 0x000fe200078e0a07 */
[C---:B------:R-:W-:Y:S01]  /*7700*/  ISETP.GT.U32.AND P5, PT, R4.reuse, R15, PT ;  /* 0x0000000f0400720c */ /* 0x040fe20003fa4070 */
[----:B------:R-:W-:-:S02]  /*7710*/  IMAD R3, R4, R16, R3 ;  /* 0x0000001004037224 */ /* 0x000fc400078e0203 */
[----:B------:R-:W-:Y:S01]  /*7720*/  @!P6 IMAD.IADD R5, R5, 0x1, -R4 ;  /* 0x000000010505e824 */ /* 0x000fe200078e0a04 */
[----:B------:R0:W-:Y:S01]  /*7730*/  STL [R1+0x4e4], R7 ;  /* 0x0004e40701007387 */ /* 0x0001e20000100800 */
[----:B------:R-:W-:Y:S02]  /*7740*/  IMAD R9, R4, R14, R13 ;  /* 0x0000000e04097224 */ /* 0x000fe400078e020d */
[----:B------:R-:W-:Y:S01]  /*7750*/  IMAD.HI.U32 R12, R2, R10, RZ ;  /* 0x0000000a020c7227 */ /* 0x000fe200078e00ff */
[----:B------:R-:W-:-:S03]  /*7760*/  ISETP.GT.U32.AND P6, PT, R4, R5, PT ;  /* 0x000000050400720c */ /* 0x000fc60003fc4070 */
[----:B------:R-:W-:Y:S02]  /*7770*/  IMAD.MOV R12, RZ, RZ, -R12 ;  /* 0x000000ffff0c7224 */ /* 0x000fe400078e0a0c */
[----:B------:R-:W-:Y:S01]  /*7780*/  @!P5 IMAD.IADD R15, R15, 0x1, -R4 ;  /* 0x000000010f0fd824 */ /* 0x000fe200078e0a04 */
[----:B------:R-:W-:Y:S01]  /*7790*/  ISETP.GT.U32.AND P5, PT, R4, R9, PT ;  /* 0x000000090400720c */ /* 0x000fe20003fa4070 */
[----:B0-----:R-:W-:Y:S02]  /*77a0*/  IMAD.MOV.U32 R7, RZ, RZ, R11 ;  /* 0x000000ffff077224 */ /* 0x001fe400078e000b */
[----:B------:R-:W-:Y:S02]  /*77b0*/  VIADD R13, R0, 0x177 ;  /* 0x00000177000d7836 */ /* 0x000fe40000000000 */
[----:B------:R-:W-:Y:S01]  /*77c0*/  @!P1 IMAD.MOV R7, RZ, RZ, -R7 ;  /* 0x000000ffff079224 */ /* 0x000fe200078e0a07 */
[C---:B------:R-:W-:Y:S01]  /*77d0*/  ISETP.GT.U32.AND P1, PT, R4.reuse, R3, PT ;  /* 0x000000030400720c */ /* 0x040fe20003f24070 */
[----:B------:R-:W-:Y:S01]  /*77e0*/  IMAD R10, R4, R12, R10 ;  /* 0x0000000c040a7224 */ /* 0x000fe200078e020a */
[----:B------:R-:W-:Y:S01]  /*77f0*/  IABS R12, R13 ;  /* 0x0000000d000c7213 */ /* 0x000fe20000000000 */
[--C-:B------:R-:W-:Y:S01]  /*7800*/  @!P6 IMAD.IADD R5, R5, 0x1, -R4.reuse ;  /* 0x000000010505e824 */ /* 0x100fe200078e0a04 */
[----:B------:R0:W-:Y:S01]  /*7810*/  STL [R1+0x50c], R7 ;  /* 0x00050c0701007387 */ /* 0x0001e20000100800 */
[----:B------:R-:W-:Y:S01]  /*7820*/  VIADD R11, R0, 0x175 ;  /* 0x00000175000b7836 */ /* 0x000fe20000000000 */
[----:B------:R-:W-:Y:S01]  /*7830*/  ISETP.GT.U32.AND P6, PT, R4, R10, PT ;  /* 0x0000000a0400720c */ /* 0x000fe20003fc4070 */
[----:B------:R-:W-:-:S02]  /*7840*/  @!P5 IMAD.IADD R9, R9, 0x1, -R4 ;  /* 0x000000010909d824 */ /* 0x000fc400078e0a04 */
[----:B------:R-:W-:Y:S01]  /*7850*/  IMAD.HI.U32 R17, R2, R12, RZ ;  /* 0x0000000c02117227 */ /* 0x000fe200078e00ff */
[----:B------:R-:W-:-:S03]  /*7860*/  IABS R19, R11 ;  /* 0x0000000b00137213 */ /* 0x000fc60000000000 */
[--C-:B------:R-:W-:Y:S01]  /*7870*/  @!P1 IMAD.IADD R3, R3, 0x1, -R4.reuse ;  /* 0x0000000103039824 */ /* 0x100fe200078e0a04 */
[----:B------:R-:W-:Y:S01]  /*7880*/  ISETP.GE.AND P1, PT, R18, RZ, PT ;  /* 0x000000ff1200720c */ /* 0x000fe20003f26270 */
[----:B------:R-:W-:Y:S02]  /*7890*/  VIADD R14, R0, 0x176 ;  /* 0x00000176000e7836 */ /* 0x000fe40000000000 */
[----:B------:R-:W-:Y:S01]  /*78a0*/  IMAD.MOV R17, RZ, RZ, -R17 ;  /* 0x000000ffff117224 */ /* 0x000fe200078e0a11 */
[----:B------:R-:W-:Y:S01]  /*78b0*/  ISETP.GT.U32.AND P5, PT, R4, R3, PT ;  /* 0x000000030400720c */ /* 0x000fe20003fa4070 */
[----:B------:R-:W-:Y:S01]  /*78c0*/  @!P6 IMAD.IADD R10, R10, 0x1, -R4 ;  /* 0x000000010a0ae824 */ /* 0x000fe200078e0a04 */
[----:B------:R-:W-:Y:S01]  /*78d0*/  IABS R16, R14 ;  /* 0x0000000e00107213 */ /* 0x000fe20000000000 */
[C---:B------:R-:W-:Y:S01]  /*78e0*/  IMAD R12, R4.reuse, R17, R12 ;  /* 0x00000011040c7224 */ /* 0x040fe200078e020c */
[----:B------:R-:W-:Y:S01]  /*78f0*/  ISETP.GT.U32.AND P6, PT, R4, R9, PT ;  /* 0x000000090400720c */ /* 0x000fe20003fc4070 */
[----:B------:R-:W-:-:S02]  /*7900*/  IMAD.MOV.U32 R18, RZ, RZ, R19 ;  /* 0x000000ffff127224 */ /* 0x000fc400078e0013 */
[----:B------:R-:W-:Y:S02]  /*7910*/  VIADD R8, R0, 0x174 ;  /* 0x0000017400087836 */ /* 0x000fe40000000000 */
[----:B------:R-:W-:-:S03]  /*7920*/  IMAD.HI.U32 R19, R2, R16, RZ ;  /* 0x0000001002137227 */ /* 0x000fc600078e00ff */
[----:B------:R-:W-:Y:S01]  /*7930*/  IABS R20, R8 ;  /* 0x0000000800147213 */ /* 0x000fe20000000000 */
[----:B------:R-:W-:Y:S01]  /*7940*/  @!P5 IMAD.IADD R3, R3, 0x1, -R4 ;  /* 0x000000010303d824 */ /* 0x000fe200078e0a04 */
[C---:B------:R-:W-:Y:S01]  /*7950*/  ISETP.GT.U32.AND P5, PT, R4.reuse, R12, PT ;  /* 0x0000000c0400720c */ /* 0x040fe20003fa4070 */
[----:B------:R-:W-:Y:S02]  /*7960*/  IMAD.MOV.U32 R21, RZ, RZ, R15 ;  /* 0x000000ffff157224 */ /* 0x000fe400078e000f */
[----:B------:R-:W-:Y:S02]  /*7970*/  IMAD.MOV R19, RZ, RZ, -R19 ;  /* 0x000000ffff137224 */ /* 0x000fe400078e0a13 */
[----:B0-----:R-:W-:Y:S02]  /*7980*/  IMAD.MOV.U32 R7, RZ, RZ, R5 ;  /* 0x000000ffff077224 */ /* 0x001fe400078e0005 */
[----:B------:R-:W-:Y:S01]  /*7990*/  @!P0 IMAD.MOV R21, RZ, RZ, -R21 ;  /* 0x000000ffff158224 */ /* 0x000fe200078e0a15 */
[C---:B------:R-:W-:Y:S01]  /*79a0*/  ISETP.GT.U32.AND P0, PT, R4.reuse, R10, PT ;  /* 0x0000000a0400720c */ /* 0x040fe20003f04070 */
        /* <DEDUP_REMOVED lines=10> */
[----:B------:R-:W-:-:S04]  /*7a50*/  IMAD.HI.U32 R13, R2, R18, RZ ;  /* 0x00000012020d7227 */ /* 0x000fc800078e00ff */
[----:B0-----:R-:W-:Y:S02]  /*7a60*/  IMAD.MOV.U32 R7, RZ, RZ, R3 ;  /* 0x000000ffff077224 */ /* 0x001fe400078e0003 */
[C---:B------:R-:W-:Y:S02]  /*7a70*/  IMAD R15, R4.reuse, R15, R20 ;  /* 0x0000000f040f7224 */ /* 0x040fe400078e0214 */
[----:B------:R-:W-:Y:S01]  /*7a80*/  @!P2 IMAD.MOV R7, RZ, RZ, -R7 ;  /* 0x000000ffff07a224 */ /* 0x000fe200078e0a07 */
[----:B------:R-:W-:Y:S01]  /*7a90*/  ISETP.GT.U32.AND P2, PT, R4, R12, PT ;  /* 0x0000000c0400720c */ /* 0x000fe20003f44070 */
[----:B------:R-:W-:Y:S02]  /*7aa0*/  IMAD.MOV R13, RZ, RZ, -R13 ;  /* 0x000000ffff0d7224 */ /* 0x000fe400078e0a0d */
[----:B------:R-:W-:Y:S01]  /*7ab0*/  VIADD R5, R0, 0x173 ;  /* 0x0000017300057836 */ /* 0x000fe20000000000 */
[----:B------:R0:W-:Y:S01]  /*7ac0*/  STL [R1+0x510], R7 ;  /* 0x0005100701007387 */ /* 0x0001e20000100800 */
[----:B------:R-:W-:Y:S01]  /*7ad0*/  @!P0 IMAD.IADD R10, R10, 0x1, -R4 ;  /* 0x000000010a0a8824 */ /* 0x000fe200078e0a04 */
[----:B------:R-:W-:Y:S01]  /*7ae0*/  ISETP.GE.AND P0, PT, R14, RZ, PT ;  /* 0x000000ff0e00720c */ /* 0x000fe20003f06270 */
[----:B------:R-:W-:Y:S01]  /*7af0*/  @!P4 IMAD.MOV R9, RZ, RZ, -R9 ;  /* 0x000000ffff09c224 */ /* 0x000fe200078e0a09 */
[C---:B------:R-:W-:Y:S01]  /*7b00*/  ISETP.GT.U32.AND P4, PT, R4.reuse, R15, PT ;  /* 0x0000000f0400720c */ /* 0x040fe20003f84070 */
[----:B------:R-:W-:Y:S01]  /*7b10*/  IMAD R13, R4, R13, R18 ;  /* 0x0000000d040d7224 */ /* 0x000fe200078e0212 */
[----:B------:R-:W-:Y:S01]  /*7b20*/  IABS R14, R5 ;  /* 0x00000005000e7213 */ /* 0x000fe20000000000 */
[----:B------:R-:W-:Y:S01]  /*7b30*/  @!P6 IMAD.IADD R16, R16, 0x1, -R4 ;  /* 0x000000011010e824 */ /* 0x000fe200078e0a04 */
[----:B------:R-:W-:Y:S01]  /*7b40*/  STL [R1+0x538], R9 ;  /* 0x0005380901007387 */ /* 0x000fe20000100800 */
[----:B------:R-:W-:Y:S01]  /*7b50*/  VIADD R17, R0, 0x172 ;  /* 0x0000017200117836 */ /* 0x000fe20000000000 */
[C---:B------:R-:W-:Y:S01]  /*7b60*/  ISETP.GT.U32.AND P5, PT, R4.reuse, R13, PT ;  /* 0x0000000d0400720c */ /* 0x040fe20003fa4070 */
[----:B0-----:R-:W-:Y:S01]  /*7b70*/  IMAD.MOV.U32 R7, RZ, RZ, R10 ;  /* 0x000000ffff077224 */ /* 0x001fe200078e000a */
[----:B------:R-:W-:Y:S01]  /*7b80*/  ISETP.GT.U32.AND P6, PT, R4, R16, PT ;  /* 0x000000100400720c */ /* 0x000fe20003fc4070 */
[----:B------:R-:W-:Y:S01]  /*7b90*/  IMAD.HI.U32 R18, R2, R14, RZ ;  /* 0x0000000e02127227 */ /* 0x000fe200078e00ff */
[----:B------:R-:W-:-:S03]  /*7ba0*/  IABS R3, R17 ;  /* 0x0000001100037213 */ /* 0x000fc60000000000 */
[----:B------:R-:W-:Y:S01]  /*7bb0*/  @!P1 IMAD.MOV R7, RZ, RZ, -R7 ;  /* 0x000000ffff079224 */ /* 0x000fe200078e0a07 */
[----:B------:R-:W-:Y:S01]  /*7bc0*/  ISETP.GE.AND P1, PT, R11, RZ, PT ;  /* 0x000000ff0b00720c */ /* 0x000fe20003f26270 */
[----:B------:R-:W-:Y:S01]  /*7bd0*/  @!P2 IMAD.IADD R12, R12, 0x1, -R4 ;  /* 0x000000010c0ca824 */ /* 0x000fe200078e0a04 */
[----:B------:R-:W-:Y:S01]  /*7be0*/  ISETP.GE.AND P2, PT, R8, RZ, PT ;  /* 0x000000ff0800720c */ /* 0x000fe20003f46270 */
[----:B------:R-:W-:Y:S01]  /*7bf0*/  IMAD.MOV R18, RZ, RZ, -R18 ;  /* 0x000000ffff127224 */ /* 0x000fe200078e0a12 */
[----:B------:R0:W-:Y:S01]  /*7c00*/  STL [R1+0x534], R7 ;  /* 0x0005340701007387 */ /* 0x0001e20000100800 */
[----:B------:R-:W-:Y:S01]  /*7c10*/  @!P4 IMAD.IADD R15, R15, 0x1, -R4 ;  /* 0x000000010f0fc824 */ /* 0x000fe200078e0a04 */
[----:B------:R-:W-:Y:S01]  /*7c20*/  ISETP.GE.AND P4, PT, R5, RZ, PT ;  /* 0x000000ff0500720c */ /* 0x000fe20003f86270 */
[----:B------:R-:W-:Y:S02]  /*7c30*/  IMAD R14, R4, R18, R14 ;  /* 0x00000012040e7224 */ /* 0x000fe400078e020e */
[----:B------:R-:W-:-:S02]  /*7c40*/  @!P5 IMAD.IADD R13, R13, 0x1, -R4 ;  /* 0x000000010d0dd824 */ /* 0x000fc400078e0a04 */
[----:B------:R-:W-:-:S03]  /*7c50*/  IMAD.HI.U32 R8, R2, R3, RZ ;  /* 0x0000000302087227 */ /* 0x000fc600078e00ff */
[----:B------:R-:W-:Y:S01]  /*7c60*/  ISETP.GT.U32.AND P5, PT, R4, R13, PT ;  /* 0x0000000d0400720c */ /* 0x000fe20003fa4070 */
[----:B0-----:R-:W-:Y:S02]  /*7c70*/  IMAD.MOV.U32 R7, RZ, RZ, R12 ;  /* 0x000000ffff077224 */ /* 0x001fe400078e000c */
[----:B------:R-:W-:Y:S01]  /*7c80*/  @!P6 IMAD.IADD R16, R16, 0x1, -R4 ;  /* 0x000000011010e824 */ /* 0x000fe200078e0a04 */
[C---:B------:R-:W-:Y:S01]  /*7c90*/  ISETP.GT.U32.AND P6, PT, R4.reuse, R14, PT ;  /* 0x0000000e0400720c */ /* 0x040fe20003fc4070 */
[----:B------:R-:W-:Y:S01]  /*7ca0*/  @!P3 IMAD.MOV R7, RZ, RZ, -R7 ;  /* 0x000000ffff07b224 */ /* 0x000fe200078e0a07 */
[----:B------:R-:W-:Y:S01]  /*7cb0*/  ISETP.GT.U32.AND P3, PT, R4, R15, PT ;  /* 0x0000000f0400720c */ /* 0x000fe20003f64070 */
[----:B------:R-:W-:Y:S02]  /*7cc0*/  IMAD.MOV R8, RZ, RZ, -R8 ;  /* 0x000000ffff087224 */ /* 0x000fe400078e0a08 */
[----:B------:R-:W-:Y:S01]  /*7cd0*/  VIADD R10, R0, 0x171 ;  /* 0x00000171000a7836 */ /* 0x000fe20000000000 */
[----:B------:R0:W-:Y:S01]  /*7ce0*/  STL [R1+0x56c], R7 ;  /* 0x00056c0701007387 */ /* 0x0001e20000100800 */
[----:B------:R-:W-:-:S02]  /*7cf0*/  IMAD R3, R4, R8, R3 ;  /* 0x0000000804037224 */ /* 0x000fc400078e0203 */
[--C-:B------:R-:W-:Y:S01]  /*7d00*/  @!P5 IMAD.IADD R13, R13, 0x1, -R4.reuse ;  /* 0x000000010d0dd824 */ /* 0x100fe200078e0a04 */
[----:B------:R-:W-:Y:S01]  /*7d10*/  IABS R19, R10 ;  /* 0x0000000a00137213 */ /* 0x000fe20000000000 */
[----:B------:R-:W-:Y:S01]  /*7d20*/  VIADD R9, R0, 0x16f ;  /* 0x0000016f00097836 */ /* 0x000fe20000000000 */
[----:B------:R-:W-:Y:S01]  /*7d30*/  ISETP.GE.AND P5, PT, R17, RZ, PT ;  /* 0x000000ff1100720c */ /* 0x000fe20003fa6270 */
[--C-:B------:R-:W-:Y:S02]  /*7d40*/  @!P6 IMAD.IADD R14, R14, 0x1, -R4.reuse ;  /* 0x000000010e0ee824 */ /* 0x100fe400078e0a04 */
[----:B------:R-:W-:Y:S01]  /*7d50*/  @!P3 IMAD.IADD R15, R15, 0x1, -R4 ;  /* 0x000000010f0fb824 */ /* 0x000fe200078e0a04 */
[C---:B------:R-:W-:Y:S01]  /*7d60*/  ISETP.GT.U32.AND P3, PT, R4.reuse, R3, PT ;  /* 0x000000030400720c */ /* 0x040fe20003f64070 */
[----:B0-----:R-:W-:Y:S01]  /*7d70*/  IMAD.MOV.U32 R7, RZ, RZ, R16 ;  /* 0x000000ffff077224 */ /* 0x001fe200078e0010 */
[----:B------:R-:W-:Y:S01]  /*7d80*/  ISETP.GT.U32.AND P6, PT, R4, R14, PT ;  /* 0x0000000e0400720c */ /* 0x000fe20003fc4070 */
[----:B------:R-:W-:-:S02]  /*7d90*/  IMAD.MOV.U32 R11, RZ, RZ, R13 ;  /* 0x000000ffff0b7224 */ /* 0x000fc400078e000d */
[----:B------:R-:W-:Y:S01]  /*7da0*/  @!P0 IMAD.MOV R7, RZ, RZ, -R7 ;  /* 0x000000ffff078224 */ /* 0x000fe200078e0a07 */
[----:B------:R-:W-:Y:S01]  /*7db0*/  ISETP.GE.AND P0, PT, R10, RZ, PT ;  /* 0x000000ff0a00720c */ /* 0x000fe20003f06270 */
[----:B------:R-:W-:Y:S02]  /*7dc0*/  @!P1 IMAD.MOV R11, RZ, RZ, -R11 ;  /* 0x000000ffff0b9224 */ /* 0x000fe400078e0a0b */
[C---:B------:R-:W-:Y:S01]  /*7dd0*/  VIADD R8, R0.reuse, 0x16e ;  /* 0x0000016e00087836 */ /* 0x040fe20000000000 */
[----:B------:R0:W-:Y:S01]  /*7de0*/  STL [R1+0x568], R7 ;  /* 0x0005680701007387 */ /* 0x0001e20000100800 */
[----:B------:R-:W-:Y:S02]  /*7df0*/  VIADD R5, R0, 0x170 ;  /* 0x0000017000057836 */ /* 0x000fe40000000000 */
[--C-:B------:R-:W-:Y:S01]  /*7e00*/  @!P3 IMAD.IADD R3, R3, 0x1, -R4.reuse ;  /* 0x000000010303b824 */ /* 0x100fe200078e0a04 */
[----:B------:R1:W-:Y:S01]  /*7e10*/  STL [R1+0x580], R11 ;  /* 0x0005800b01007387 */ /* 0x0003e20000100800 */
[----:B------:R-:W-:Y:S01]  /*7e20*/  @!P6 IMAD.IADD R14, R14, 0x1, -R4 ;  /* 0x000000010e0ee824 */ /* 0x000fe200078e0a04 */
[----:B------:R-:W-:Y:S01]  /*7e30*/  ISETP.GE.AND P6, PT, R8, RZ, PT ;  /* 0x000000ff0800720c */ /* 0x000fe20003fc6270 */
[----:B------:R-:W-:Y:S01]  /*7e40*/  VIADD R16, R0, 0x16c ;  /* 0x0000016c00107836 */ /* 0x000fe20000000000 */
[----:B------:R-:W-:Y:S01]  /*7e50*/  ISETP.GT.U32.AND P3, PT, R4, R3, PT ;  /* 0x000000030400720c */ /* 0x000fe20003f64070 */
[C---:B------:R-:W-:Y:S01]  /*7e60*/  VIADD R20, R0.reuse, 0x16d ;  /* 0x0000016d00147836 */ /* 0x040fe20000000000 */
[----:B------:R-:W-:Y:S01]  /*7e70*/  ISETP.GE.AND P1, PT, R5, RZ, PT ;  /* 0x000000ff0500720c */ /* 0x000fe20003f26270 */
[----:B0-----:R-:W-:Y:S01]  /*7e80*/  IMAD.MOV.U32 R7, RZ, RZ, R15 ;  /* 0x000000ffff077224 */ /* 0x001fe200078e000f */
[----:B------:R-:W-:Y:S01]  /*7e90*/  IABS R15, R8 ;  /* 0x00000008000f7213 */ /* 0x000fe20000000000 */
[----:B------:R-:W-:Y:S01]  /*7ea0*/  VIADD R13, R0, 0x16b ;  /* 0x0000016b000d7836 */ /* 0x000fe20000000000 */
[----:B------:R-:W-:Y:S01]  /*7eb0*/  IABS R5, R5 ;  /* 0x0000000500057213 */ /* 0x000fe20000000000 */
[----:B------:R-:W-:Y:S01]  /*7ec0*/  @!P2 IMAD.MOV R7, RZ, RZ, -R7 ;  /* 0x000000ffff07a224 */ /* 0x000fe200078e0a07 */
[----:B------:R-:W-:Y:S01]  /*7ed0*/  ISETP.GE.AND P2, PT, R9, RZ, PT ;  /* 0x000000ff0900720c */ /* 0x000fe20003f46270 */
[----:B-1----:R-:W-:Y:S01]  /*7ee0*/  IMAD.HI.U32 R11, R2, R19, RZ ;  /* 0x00000013020b7227 */ /* 0x002fe200078e00ff */
[----:B------:R-:W-:-:S02]  /*7ef0*/  IABS R9, R9 ;  /* 0x0000000900097213 */ /* 0x000fc40000000000 */
[----:B------:R0:W-:Y:S01]  /*7f00*/  STL [R1+0x57c], R7 ;  /* 0x00057c0701007387 */ /* 0x0001e20000100800 */
[----:B------:R-:W-:Y:S02]  /*7f10*/  IMAD.MOV R11, RZ, RZ, -R11 ;  /* 0x000000ffff0b7224 */ /* 0x000fe400078e0a0b */
[----:B------:R-:W-:-:S04]  /*7f20*/  IMAD.HI.U32 R8, R2, R9, RZ ;  /* 0x0000000902087227 */ /* 0x000fc800078e00ff */
[C---:B------:R-:W-:Y:S02]  /*7f30*/  IMAD R19, R4.reuse, R11, R19 ;  /* 0x0000000b04137224 */ /* 0x040fe400078e0213 */
[----:B------:R-:W-:Y:S02]  /*7f40*/  IMAD.MOV R8, RZ, RZ, -R8 ;  /* 0x000000ffff087224 */ /* 0x000fe400078e0a08 */
[----:B0-----:R-:W-:Y:S02]  /*7f50*/  IMAD.MOV.U32 R7, RZ, RZ, R14 ;  /* 0x000000ffff077224 */ /* 0x001fe400078e000e */
[----:B------:R-:W-:Y:S02]  /*7f60*/  @!P3 IMAD.IADD R3, R3, 0x1, -R4 ;  /* 0x000000010303b824 */ /* 0x000fe400078e0a04 */
[----:B------:R-:W-:Y:S01]  /*7f70*/  @!P4 IMAD.MOV R7, RZ, RZ, -R7 ;  /* 0x000000ffff07c224 */ /* 0x000fe200078e0a07 */
[C---:B------:R-:W-:Y:S01]  /*7f80*/  ISETP.GT.U32.AND P4, PT, R4.reuse, R19, PT ;  /* 0x000000130400720c */ /* 0x040fe20003f84070 */
[----:B------:R-:W-:-:S02]  /*7f90*/  IMAD R9, R4, R8, R9 ;  /* 0x0000000804097224 */ /* 0x000fc400078e0209 */
[C---:B------:R-:W-:Y:S01]  /*7fa0*/  IMAD.HI.U32 R10, R2.reuse, R5, RZ ;  /* 0x00000005020a7227 */ /* 0x040fe200078e00ff */
[----:B------:R0:W-:Y:S03]  /*7fb0*/  STL [R1+0x584], R7 ;  /* 0x0005840701007387 */ /* 0x0001e60000100800 */
[----:B------:R-:W-:Y:S02]  /*7fc0*/  IMAD.MOV R14, RZ, RZ, -R10 ;  /* 0x000000ffff0e7224 */ /* 0x000fe400078e0a0a */
[----:B------:R-:W-:-:S04]  /*7fd0*/  IMAD.HI.U32 R10, R2, R15, RZ ;  /* 0x0000000f020a7227 */ /* 0x000fc800078e00ff */
[C---:B------:R-:W-:Y:S02]  /*7fe0*/  IMAD R14, R4.reuse, R14, R5 ;  /* 0x0000000e040e7224 */ /* 0x040fe400078e0205 */
[----:B0-----:R-:W-:Y:S01]  /*7ff0*/  IMAD.MOV.U32 R7, RZ, RZ, R3 ;  /* 0x000000ffff077224 */ /* 0x001fe200078e0003 */
[----:B------:R-:W-:Y:S01]  /*8000*/  IABS R3, R16 ;  /* 0x0000001000037213 */ /* 0x000fe20000000000 */
[----:B------:R-:W-:Y:S01]  /*8010*/  @!P4 IMAD.IADD R19, R19, 0x1, -R4 ;  /* 0x000000011313c824 */ /* 0x000fe200078e0a04 */
[C---:B------:R-:W-:Y:S01]  /*8020*/  ISETP.GT.U32.AND P3, PT, R4.reuse, R14, PT ;  /* 0x0000000e0400720c */ /* 0x040fe20003f64070 */
[----:B------:R-:W-:Y:S01]  /*8030*/  @!P5 IMAD.MOV R7, RZ, RZ, -R7 ;  /* 0x000000ffff07d224 */ /* 0x000fe200078e0a07 */
[C---:B------:R-:W-:Y:S01]  /*8040*/  ISETP.GT.U32.AND P5, PT, R4.reuse, R9, PT ;  /* 0x000000090400720c */ /* 0x040fe20003fa4070 */
[----:B------:R-:W-:Y:S01]  /*8050*/  IMAD.MOV R5, RZ, RZ, -R10 ;  /* 0x000000ffff057224 */ /* 0x000fe200078e0a0a */
[----:B------:R-:W-:Y:S01]  /*8060*/  ISETP.GT.U32.AND P4, PT, R4, R19, PT ;  /* 0x000000130400720c */ /* 0x000fe20003f84070 */
[----:B------:R-:W-:Y:S01]  /*8070*/  IMAD.HI.U32 R8, R2, R3, RZ ;  /* 0x0000000302087227 */ /* 0x000fe200078e00ff */
[----:B------:R0:W-:Y:S01]  /*8080*/  STL [R1+0x58c], R7 ;  /* 0x00058c0701007387 */ /* 0x0001e20000100800 */
[----:B------:R-:W-:-:S02]  /*8090*/  IABS R10, R13 ;  /* 0x0000000d000a7213 */ /* 0x000fc40000000000 */
[----:B------:R-:W-:Y:S01]  /*80a0*/  IMAD R15, R4, R5, R15 ;  /* 0x00000005040f7224 */ /* 0x000fe200078e020f */
[----:B------:R-:W-:Y:S01]  /*80b0*/  IABS R5, R20 ;  /* 0x0000001400057213 */ /* 0x000fe20000000000 */
[----:B------:R-:W-:Y:S02]  /*80c0*/  IMAD.MOV R8, RZ, RZ, -R8 ;  /* 0x000000ffff087224 */ /* 0x000fe400078e0a08 */
[--C-:B------:R-:W-:Y:S02]  /*80d0*/  @!P3 IMAD.IADD R14, R14, 0x1, -R4.reuse ;  /* 0x000000010e0eb824 */ /* 0x100fe400078e0a04 */
[--C-:B------:R-:W-:Y:S02]  /*80e0*/  @!P5 IMAD.IADD R9, R9, 0x1, -R4.reuse ;  /* 0x000000010909d824 */ /* 0x100fe400078e0a04 */
[----:B------:R-:W-:Y:S01]  /*80f0*/  @!P4 IMAD.IADD R19, R19, 0x1, -R4 ;  /* 0x000000011313c824 */ /* 0x000fe200078e0a04 */
[C---:B------:R-:W-:Y:S01]  /*8100*/  ISETP.GT.U32.AND P4, PT, R4.reuse, R15, PT ;  /* 0x0000000f0400720c */ /* 0x040fe20003f84070 */
[C---:B------:R-:W-:Y:S01]  /*8110*/  IMAD R3, R4.reuse, R8, R3 ;  /* 0x0000000804037224 */ /* 0x040fe200078e0203 */
[----:B------:R-:W-:Y:S01]  /*8120*/  ISETP.GT.U32.AND P5, PT, R4, R9, PT ;  /* 0x000000090400720c */ /* 0x000fe20003fa4070 */
[----:B------:R-:W-:Y:S01]  /*8130*/  IMAD.HI.U32 R17, R2, R5, RZ ;  /* 0x0000000502117227 */ /* 0x000fe200078e00ff */
[----:B------:R-:W-:-:S03]  /*8140*/  ISETP.GT.U32.AND P3, PT, R4, R14, PT ;  /* 0x0000000e0400720c */ /* 0x000fc60003f64070 */
[----:B------:R-:W-:Y:S02]  /*8150*/  IMAD.MOV R17, RZ, RZ, -R17 ;  /* 0x000000ffff117224 */ /* 0x000fe400078e0a11 */
[----:B0-----:R-:W-:Y:S02]  /*8160*/  IMAD.MOV.U32 R7, RZ, RZ, R19 ;  /* 0x000000ffff077224 */ /* 0x001fe400078e0013 */
[----:B------:R-:W-:Y:S02]  /*8170*/  IMAD R5, R4, R17, R5 ;  /* 0x0000001104057224 */ /* 0x000fe400078e0205 */
[--C-:B------:R-:W-:Y:S01]  /*8180*/  @!P4 IMAD.IADD R15, R15, 0x1, -R4.reuse ;  /* 0x000000010f0fc824 */ /* 0x100fe200078e0a04 */
[----:B------:R-:W-:Y:S01]  /*8190*/  ISETP.GE.AND P4, PT, R20, RZ, PT ;  /* 0x000000ff1400720c */ /* 0x000fe20003f86270 */
[----:B------:R-:W-:Y:S01]  /*81a0*/  @!P5 IMAD.IADD R9, R9, 0x1, -R4 ;  /* 0x000000010909d824 */ /* 0x000fe200078e0a04 */
[----:B------:R-:W-:Y:S01]  /*81b0*/  ISETP.GT.U32.AND P5, PT, R4, R3, PT ;  /* 0x000000030400720c */ /* 0x000fe20003fa4070 */
[----:B------:R-:W-:-:S02]  /*81c0*/  VIADD R12, R0, 0x16a ;  /* 0x0000016a000c7836 */ /* 0x000fc40000000000 */
[----:B------:R-:W-:Y:S02]  /*81d0*/  VIADD R8, R0, 0x169 ;  /* 0x0000016900087836 */ /* 0x000fe40000000000 */
[--C-:B------:R-:W-:Y:S01]  /*81e0*/  @!P3 IMAD.IADD R14, R14, 0x1, -R4.reuse ;  /* 0x000000010e0eb824 */ /* 0x100fe200078e0a04 */
[C---:B------:R-:W-:Y:S01]  /*81f0*/  ISETP.GT.U32.AND P3, PT, R4.reuse, R5, PT ;  /* 0x000000050400720c */ /* 0x040fe20003f64070 */
[----:B------:R-:W-:Y:S01]  /*8200*/  @!P0 IMAD.MOV R7, RZ, RZ, -R7 ;  /* 0x000000ffff078224 */ /* 0x000fe200078e0a07 */
[----:B------:R-:W-:Y:S01]  /*8210*/  ISETP.GT.U32.AND P0, PT, R4, R15, PT ;  /* 0x0000000f0400720c */ /* 0x000fe20003f04070 */
[C---:B------:R-:W-:Y:S01]  /*8220*/  IMAD.HI.U32 R18, R2.reuse, R10, RZ ;  /* 0x0000000a02127227 */ /* 0x040fe200078e00ff */
[----:B------:R-:W-:Y:S02]  /*8230*/  IABS R11, R12 ;  /* 0x0000000c000b7213 */ /* 0x000fe40000000000 */
[----:B------:R-:W-:Y:S01]  /*8240*/  IABS R19, R8 ;  /* 0x0000000800137213 */ /* 0x000fe20000000000 */
[----:B------:R-:W-:Y:S01]  /*8250*/  @!P5 IMAD.IADD R3, R3, 0x1, -R4 ;  /* 0x000000010303d824 */ /* 0x000fe200078e0a04 */
[----:B------:R0:W-:Y:S01]  /*8260*/  STL [R1+0x588], R7 ;  /* 0x0005880701007387 */ /* 0x0001e20000100800 */
[----:B------:R-:W-:-:S03]  /*8270*/  IMAD.HI.U32 R17, R2, R11, RZ ;  /* 0x0000000b02117227 */ /* 0x000fc600078e00ff */
[----:B------:R-:W-:Y:S01]  /*8280*/  ISETP.GT.U32.AND P5, PT, R4, R3, PT ;  /* 0x000000030400720c */ /* 0x000fe20003fa4070 */
[----:B------:R-:W-:Y:S02]  /*8290*/  IMAD.MOV R18, RZ, RZ, -R18 ;  /* 0x000000ffff127224 */ /* 0x000fe400078e0a12 */
[----:B------:R-:W-:Y:S02]  /*82a0*/  IMAD.MOV R17, RZ, RZ, -R17 ;  /* 0x000000ffff117224 */ /* 0x000fe400078e0a11 */
[----:B------:R-:W-:Y:S01]  /*82b0*/  @!P3 IMAD.IADD R5, R5, 0x1, -R4 ;  /* 0x000000010505b824 */ /* 0x000fe200078e0a04 */
[----:B------:R-:W-:Y:S01]  /*82c0*/  ISETP.GE.AND P3, PT, R16, RZ, PT ;  /* 0x000000ff1000720c */ /* 0x000fe20003f66270 */
[----:B0-----:R-:W-:Y:S02]  /*82d0*/  IMAD.MOV.U32 R7, RZ, RZ, R14 ;  /* 0x000000ffff077224 */ /* 0x001fe400078e000e */
[----:B------:R-:W-:-:S04]  /*82e0*/  IMAD.HI.U32 R14, R2, R19, RZ ;  /* 0x00000013020e7227 */ /* 0x000fc800078e00ff */
[----:B------:R-:W-:Y:S01]  /*82f0*/  @!P1 IMAD.MOV R7, RZ, RZ, -R7 ;  /* 0x000000ffff079224 */ /* 0x000fe200078e0a07 */
[C---:B------:R-:W-:Y:S01]  /*8300*/  ISETP.GT.U32.AND P1, PT, R4.reuse, R5, PT ;  /* 0x000000050400720c */ /* 0x040fe20003f24070 */
[C---:B------:R-:W-:Y:S02]  /*8310*/  IMAD R10, R4.reuse, R18, R10 ;  /* 0x00000012040a7224 */ /* 0x040fe400078e020a */
[----:B------:R-:W-:Y:S01]  /*8320*/  @!P0 IMAD.IADD R15, R15, 0x1, -R4 ;  /* 0x000000010f0f8824 */ /* 0x000fe200078e0a04 */
[----:B------:R0:W-:Y:S01]  /*8330*/  STL [R1+0x578], R7 ;  /* 0x0005780701007387 */ /* 0x0001e20000100800 */
[----:B------:R-:W-:Y:S01]  /*8340*/  IMAD.MOV R14, RZ, RZ, -R14 ;  /* 0x000000ffff0e7224 */ /* 0x000fe200078e0a0e */
[C---:B------:R-:W-:Y:S01]  /*8350*/  ISETP.GT.U32.AND P0, PT, R4.reuse, R10, PT ;  /* 0x0000000a0400720c */ /* 0x040fe20003f04070 */
[C---:B------:R-:W-:Y:S02]  /*8360*/  IMAD R11, R4.reuse, R17, R11 ;  /* 0x00000011040b7224 */ /* 0x040fe400078e020b */
[----:B------:R-:W-:-:S02]  /*8370*/  IMAD R19, R4, R14, R19 ;  /* 0x0000000e04137224 */ /* 0x000fc400078e0213 */
[--C-:B------:R-:W-:Y:S02]  /*8380*/  @!P5 IMAD.IADD R3, R3, 0x1, -R4.reuse ;  /* 0x000000010303d824 */ /* 0x100fe400078e0a04 */
[----:B------:R-:W-:Y:S01]  /*8390*/  @!P2 IMAD.MOV R9, RZ, RZ, -R9 ;  /* 0x000000ffff09a224 */ /* 0x000fe200078e0a09 */
[----:B------:R-:W-:Y:S01]  /*83a0*/  ISETP.GT.U32.AND P5, PT, R4, R19, PT ;  /* 0x000000130400720c */ /* 0x000fe20003fa4070 */
[----:B0-----:R-:W-:Y:S01]  /*83b0*/  IMAD.MOV.U32 R7, RZ, RZ, R15 ;  /* 0x000000ffff077224 */ /* 0x001fe200078e000f */
[----:B------:R-:W-:Y:S01]  /*83c0*/  ISETP.GE.AND P2, PT, R13, RZ, PT ;  /* 0x000000ff0d00720c */ /* 0x000fe20003f46270 */
[----:B------:R-:W-:Y:S01]  /*83d0*/  VIADD R15, R0, 0x168 ;  /* 0x00000168000f7836 */ /* 0x000fe20000000000 */
[----:B------:R0:W-:Y:S01]  /*83e0*/  STL [R1+0x5c0], R9 ;  /* 0x0005c00901007387 */ /* 0x0001e20000100800 */
[----:B------:R-:W-:Y:S01]  /*83f0*/  @!P6 IMAD.MOV R7, RZ, RZ, -R7 ;  /* 0x000000ffff07e224 */ /* 0x000fe200078e0a07 */
[----:B------:R-:W-:Y:S01]  /*8400*/  ISETP.GT.U32.AND P6, PT, R4, R11, PT ;  /* 0x0000000b0400720c */ /* 0x000fe20003fc4070 */
[--C-:B------:R-:W-:Y:S01]  /*8410*/  @!P1 IMAD.IADD R5, R5, 0x1, -R4.reuse ;  /* 0x0000000105059824 */ /* 0x100fe200078e0a04 */
[----:B------:R-:W-:Y:S01]  /*8420*/  ISETP.GE.AND P1, PT, R12, RZ, PT ;  /* 0x000000ff0c00720c */ /* 0x000fe20003f26270 */
[----:B------:R-:W-:Y:S01]  /*8430*/  VIADD R13, R0, 0x167 ;  /* 0x00000167000d7836 */ /* 0x000fe20000000000 */
[----:B------:R1:W-:Y:S01]  /*8440*/  STL [R1+0x5c4], R7 ;  /* 0x0005c40701007387 */ /* 0x0003e20000100800 */
[--C-:B------:R-:W-:Y:S01]  /*8450*/  @!P0 IMAD.IADD R10, R10, 0x1, -R4.reuse ;  /* 0x000000010a0a8824 */ /* 0x100fe200078e0a04 */
[----:B------:R-:W-:Y:S01]  /*8460*/  ISETP.GE.AND P0, PT, R8, RZ, PT ;  /* 0x000000ff0800720c */ /* 0x000fe20003f06270 */
[----:B------:R-:W-:Y:S01]  /*8470*/  @!P5 IMAD.IADD R19, R19, 0x1, -R4 ;  /* 0x000000011313d824 */ /* 0x000fe200078e0a04 */
[----:B0-----:R-:W-:Y:S01]  /*8480*/  IABS R9, R15 ;  /* 0x0000000f00097213 */ /* 0x001fe20000000000 */
[----:B------:R-:W-:Y:S01]  /*8490*/  VIADD R8, R0, 0x166 ;  /* 0x0000016600087836 */ /* 0x000fe20000000000 */
[----:B------:R-:W-:Y:S01]  /*84a0*/  IABS R12, R13 ;  /* 0x0000000d000c7213 */ /* 0x000fe20000000000 */
[----:B------:R-:W-:-:S02]  /*84b0*/  @!P3 IMAD.MOV R3, RZ, RZ, -R3 ;  /* 0x000000ffff03b224 */ /* 0x000fc400078e0a03 */
[----:B------:R-:W-:Y:S01]  /*84c0*/  @!P6 IMAD.IADD R11, R11, 0x1, -R4 ;  /* 0x000000010b0be824 */ /* 0x000fe200078e0a04 */
[----:B------:R-:W-:Y:S01]  /*84d0*/  ISETP.GT.U32.AND P6, PT, R4, R10, PT ;  /* 0x0000000a0400720c */ /* 0x000fe20003fc4070 */
[----:B-1----:R-:W-:Y:S02]  /*84e0*/  IMAD.MOV.U32 R7, RZ, RZ, R5 ;  /* 0x000000ffff077224 */ /* 0x002fe400078e0005 */
[----:B------:R-:W-:Y:S01]  /*84f0*/  IMAD.HI.U32 R14, R2, R9, RZ ;  /* 0x00000009020e7227 */ /* 0x000fe200078e00ff */
[----:B------:R-:W-:-:S03]  /*8500*/  ISETP.GT.U32.AND P5, PT, R4, R11, PT ;  /* 0x0000000b0400720c */ /* 0x000fc60003fa4070 */
[----:B------:R-:W-:Y:S01]  /*8510*/  @!P4 IMAD.MOV R7, RZ, RZ, -R7 ;  /* 0x000000ffff07c224 */ /* 0x000fe200078e0a07 */
[----:B------:R-:W-:Y:S01]  /*8520*/  ISETP.GT.U32.AND P4, PT, R4, R19, PT ;  /* 0x000000130400720c */ /* 0x000fe20003f84070 */
[----:B------:R-:W-:Y:S02]  /*8530*/  IMAD.MOV R5, RZ, RZ, -R14 ;  /* 0x000000ffff057224 */ /* 0x000fe400078e0a0e */
[----:B------:R-:W-:Y:S01]  /*8540*/  IMAD.HI.U32 R16, R2, R12, RZ ;  /* 0x0000000c02107227 */ /* 0x000fe200078e00ff */
[----:B------:R0:W-:Y:S03]  /*8550*/  STL [R1+0x5e8], R7 ;  /* 0x0005e80701007387 */ /* 0x0001e60000100800 */
[----:B------:R-:W-:Y:S01]  /*8560*/  IMAD R9, R4, R5, R9 ;  /* 0x0000000504097224 */ /* 0x000fe200078e0209 */
[----:B------:R-:W-:Y:S01]  /*8570*/  IABS R5, R8 ;  /* 0x0000000800057213 */ /* 0x000fe20000000000 */
[----:B------:R-:W-:Y:S01]  /*8580*/  IMAD.MOV R16, RZ, RZ, -R16 ;  /* 0x000000ffff107224 */ /* 0x000fe200078e0a10 */
[----:B------:R1:W-:Y:S01]  /*8590*/  STL [R1+0x5e4], R3 ;  /* 0x0005e40301007387 */ /* 0x0003e20000100800 */
[----:B------:R-:W-:Y:S01]  /*85a0*/  @!P6 IMAD.IADD R10, R10, 0x1, -R4 ;  /* 0x000000010a0ae824 */ /* 0x000fe200078e0a04 */
[C---:B------:R-:W-:Y:S01]  /*85b0*/  ISETP.GT.U32.AND P6, PT, R4.reuse, R9, PT ;  /* 0x000000090400720c */ /* 0x040fe20003fc4070 */
[----:B------:R-:W-:-:S02]  /*85c0*/  IMAD R12, R4, R16, R12 ;  /* 0x00000010040c7224 */ /* 0x000fc400078e020c */
[----:B------:R-:W-:Y:S02]  /*85d0*/  @!P4 IMAD.IADD R19, R19, 0x1, -R4 ;  /* 0x000000011313c824 */ /* 0x000fe400078e0a04 */
[----:B------:R-:W-:Y:S01]  /*85e0*/  VIADD R14, R0, 0x165 ;  /* 0x00000165000e7836 */ /* 0x000fe20000000000 */
[----:B------:R-:W-:Y:S01]  /*85f0*/  ISETP.GT.U32.AND P4, PT, R4, R12, PT ;  /* 0x0000000c0400720c */ /* 0x000fe20003f84070 */
[----:B------:R-:W-:-:S03]  /*8600*/  IMAD.HI.U32 R17, R2, R5, RZ ;  /* 0x0000000502117227 */ /* 0x000fc600078e00ff */
[----:B------:R-:W-:Y:S01]  /*8610*/  IABS R20, R14 ;  /* 0x0000000e00147213 */ /* 0x000fe20000000000 */
[--C-:B------:R-:W-:Y:S01]  /*8620*/  @!P5 IMAD.IADD R11, R11, 0x1, -R4.reuse ;  /* 0x000000010b0bd824 */ /* 0x100fe200078e0a04 */
[----:B------:R-:W-:Y:S01]  /*8630*/  ISETP.GE.AND P5, PT, R15, RZ, PT ;  /* 0x000000ff0f00720c */ /* 0x000fe20003fa6270 */
[----:B------:R-:W-:Y:S01]  /*8640*/  @!P6 IMAD.IADD R9, R9, 0x1, -R4 ;  /* 0x000000010909e824 */ /* 0x000fe200078e0a04 */
[----:B------:R-:W-:Y:S01]  /*8650*/  ISETP.GE.AND P6, PT, R13, RZ, PT ;  /* 0x000000ff0d00720c */ /* 0x000fe20003fc6270 */
[----:B------:R-:W-:-:S03]  /*8660*/  IMAD.HI.U32 R16, R2, R20, RZ ;  /* 0x0000001402107227 */ /* 0x000fc600078e00ff */
[----:B------:R-:W-:Y:S01]  /*8670*/  ISETP.GT.U32.AND P3, PT, R4, R9, PT ;  /* 0x000000090400720c */ /* 0x000fe20003f64070 */
[----:B------:R-:W-:Y:S02]  /*8680*/  VIADD R15, R0, 0x164 ;  /* 0x00000164000f7836 */ /* 0x000fe40000000000 */
[----:B------:R-:W-:Y:S02]  /*8690*/  IMAD.MOV R17, RZ, RZ, -R17 ;  /* 0x000000ffff117224 */ /* 0x000fe400078e0a11 */
[----:B------:R-:W-:Y:S02]  /*86a0*/  @!P4 IMAD.IADD R12, R12, 0x1, -R4 ;  /* 0x000000010c0cc824 */ /* 0x000fe400078e0a04 */
[----:B0-----:R-:W-:Y:S02]  /*86b0*/  IMAD.MOV.U32 R7, RZ, RZ, R10 ;  /* 0x000000ffff077224 */ /* 0x001fe400078e000a */
[----:B------:R-:W-:Y:S01]  /*86c0*/  IMAD.MOV R16, RZ, RZ, -R16 ;  /* 0x000000ffff107224 */ /* 0x000fe200078e0a10 */
[----:B------:R-:W-:Y:S01]  /*86d0*/  ISETP.GT.U32.AND P4, PT, R4, R12, PT ;  /* 0x0000000c0400720c */ /* 0x000fe20003f84070 */
[----:B------:R-:W-:-:S02]  /*86e0*/  VIADD R13, R0, 0x163 ;  /* 0x00000163000d7836 */ /* 0x000fc40000000000 */
[C---:B------:R-:W-:Y:S01]  /*86f0*/  IMAD R5, R4.reuse, R17, R5 ;  /* 0x0000001104057224 */ /* 0x040fe200078e0205 */
[----:B------:R-:W-:Y:S01]  /*8700*/  IABS R17, R15 ;  /* 0x0000000f00117213 */ /* 0x000fe20000000000 */
[----:B------:R-:W-:Y:S02]  /*8710*/  @!P2 IMAD.MOV R7, RZ, RZ, -R7 ;  /* 0x000000ffff07a224 */ /* 0x000fe400078e0a07 */
[----:B------:R-:W-:Y:S01]  /*8720*/  IMAD R20, R4, R16, R20 ;  /* 0x0000001004147224 */ /* 0x000fe200078e0214 */
[----:B------:R-:W-:Y:S01]  /*8730*/  IABS R16, R13 ;  /* 0x0000000d00107213 */ /* 0x000fe20000000000 */
[----:B-1----:R-:W-:Y:S01]  /*8740*/  IMAD.HI.U32 R3, R2, R17, RZ ;  /* 0x0000001102037227 */ /* 0x002fe200078e00ff */
[----:B------:R0:W-:Y:S01]  /*8750*/  STL [R1+0x5e0], R7 ;  /* 0x0005e00701007387 */ /* 0x0001e20000100800 */
[C---:B------:R-:W-:Y:S02]  /*8760*/  ISETP.GT.U32.AND P2, PT, R4.reuse, R5, PT ;  /* 0x000000050400720c */ /* 0x040fe40003f44070 */
[----:B------:R-:W-:Y:S01]  /*8770*/  @!P1 IMAD.MOV R11, RZ, RZ, -R11 ;  /* 0x000000ffff0b9224 */ /* 0x000fe200078e0a0b */
[----:B------:R-:W-:Y:S01]  /*8780*/  ISETP.GT.U32.AND P1, PT, R4, R20, PT ;  /* 0x000000140400720c */ /* 0x000fe20003f24070 */
[----:B------:R-:W-:-:S03]  /*8790*/  IMAD.HI.U32 R10, R2, R16, RZ ;  /* 0x00000010020a7227 */ /* 0x000fc600078e00ff */
[----:B------:R-:W-:Y:S01]  /*87a0*/  STL [R1+0x5dc], R11 ;  /* 0x0005dc0b01007387 */ /* 0x000fe20000100800 */
[----:B------:R-:W-:Y:S01]  /*87b0*/  @!P3 IMAD.IADD R9, R9, 0x1, -R4 ;  /* 0x000000010909b824 */ /* 0x000fe200078e0a04 */
[----:B------:R-:W-:Y:S01]  /*87c0*/  ISETP.GE.AND P3, PT, R14, RZ, PT ;  /* 0x000000ff0e00720c */ /* 0x000fe20003f66270 */
[----:B0-----:R-:W-:Y:S02]  /*87d0*/  IMAD.MOV.U32 R7, RZ, RZ, R19 ;  /* 0x000000ffff077224 */ /* 0x001fe400078e0013 */
        /* <DEDUP_REMOVED lines=12> */
[----:B------:R-:W-:Y:S02]  /*88a0*/  @!P1 IMAD.IADD R20, R20, 0x1, -R4 ;  /* 0x0000000114149824 */ /* 0x000fe400078e0a04 */
[----:B0-----:R-:W-:Y:S01]  /*88b0*/  IMAD.MOV.U32 R7, RZ, RZ, R12 ;  /* 0x000000ffff077224 */ /* 0x001fe200078e000c */
[----:B------:R-:W-:Y:S01]  /*88c0*/  STL [R1+0x61c], R18 ;  /* 0x00061c1201007387 */ /* 0x000fe20000100800 */
[--C-:B------:R-:W-:Y:S01]  /*88d0*/  @!P2 IMAD.IADD R5, R5, 0x1, -R4.reuse ;  /* 0x000000010505a824 */ /* 0x100fe200078e0a04 */
[C---:B------:R-:W-:Y:S01]  /*88e0*/  ISETP.GT.U32.AND P1, PT, R4.reuse, R20, PT ;  /* 0x000000140400720c */ /* 0x040fe20003f24070 */
[----:B------:R-:W-:Y:S01]  /*88f0*/  @!P6 IMAD.MOV R7, RZ, RZ, -R7 ;  /* 0x000000ffff07e224 */ /* 0x000fe200078e0a07 */
[----:B------:R-:W-:Y:S01]  /*8900*/  ISETP.GT.U32.AND P6, PT, R4, R10, PT ;  /* 0x0000000a0400720c */ /* 0x000fe20003fc4070 */
[----:B------:R-:W-:Y:S01]  /*8910*/  VIADD R11, R0, 0x162 ;  /* 0x00000162000b7836 */ /* 0x000fe20000000000 */
[----:B------:R-:W-:Y:S01]  /*8920*/  ISETP.GT.U32.AND P2, PT, R4, R5, PT ;  /* 0x000000050400720c */ /* 0x000fe20003f44070 */
[----:B------:R-:W-:Y:S01]  /*8930*/  VIADD R3, R0, 0x161 ;  /* 0x0000016100037836 */ /* 0x000fe20000000000 */
[----:B------:R0:W-:Y:S01]  /*8940*/  STL [R1+0x628], R7 ;  /* 0x0006280701007387 */ /* 0x0001e20000100800 */
[----:B------:R-:W-:Y:S01]  /*8950*/  @!P5 IMAD.IADD R8, R8, 0x1, -R4 ;  /* 0x000000010808d824 */ /* 0x000fe200078e0a04 */
[----:B------:R-:W-:Y:S01]  /*8960*/  IABS R14, R11 ;  /* 0x0000000b000e7213 */ /* 0x000fe20000000000 */
[C---:B------:R-:W-:Y:S01]  /*8970*/  VIADD R12, R0.reuse, 0x160 ;  /* 0x00000160000c7836 */ /* 0x040fe20000000000 */
[----:B------:R-:W-:Y:S01]  /*8980*/  IABS R9, R3 ;  /* 0x0000000300097213 */ /* 0x000fe20000000000 */
[----:B------:R-:W-:Y:S01]  /*8990*/  VIADD R16, R0, 0x15e ;  /* 0x0000015e00107836 */ /* 0x000fe20000000000 */
[----:B------:R-:W-:Y:S01]  /*89a0*/  ISETP.GT.U32.AND P5, PT, R4, R8, PT ;  /* 0x000000080400720c */ /* 0x000fe20003fa4070 */
[----:B------:R-:W-:-:S03]  /*89b0*/  IMAD.HI.U32 R15, R2, R14, RZ ;  /* 0x0000000e020f7227 */ /* 0x000fc600078e00ff */
[----:B------:R-:W-:Y:S01]  /*89c0*/  IABS R17, R16 ;  /* 0x0000001000117213 */ /* 0x000fe20000000000 */
[--C-:B------:R-:W-:Y:S02]  /*89d0*/  @!P6 IMAD.IADD R10, R10, 0x1, -R4.reuse ;  /* 0x000000010a0ae824 */ /* 0x100fe400078e0a04 */
[--C-:B------:R-:W-:Y:S01]  /*89e0*/  @!P1 IMAD.IADD R20, R20, 0x1, -R4.reuse ;  /* 0x0000000114149824 */ /* 0x100fe200078e0a04 */
[----:B------:R-:W-:Y:S01]  /*89f0*/  ISETP.GE.AND P1, PT, R11, RZ, PT ;  /* 0x000000ff0b00720c */ /* 0x000fe20003f26270 */
[----:B------:R-:W-:Y:S01]  /*8a00*/  @!P2 IMAD.IADD R5, R5, 0x1, -R4 ;  /* 0x000000010505a824 */ /* 0x000fe200078e0a04 */
[----:B------:R-:W-:Y:S01]  /*8a10*/  ISETP.GT.U32.AND P6, PT, R4, R10, PT ;  /* 0x0000000a0400720c */ /* 0x000fe20003fc4070 */
[----:B------:R-:W-:Y:S01]  /*8a20*/  IMAD.HI.U32 R11, R2, R9, RZ ;  /* 0x00000009020b7227 */ /* 0x000fe200078e00ff */
[----:B------:R-:W-:Y:S02]  /*8a30*/  ISETP.GE.AND P2, PT, R13, RZ, PT ;  /* 0x000000ff0d00720c */ /* 0x000fe40003f46270 */
[----:B------:R-:W-:Y:S01]  /*8a40*/  IABS R13, R12 ;  /* 0x0000000c000d7213 */ /* 0x000fe20000000000 */
[----:B------:R-:W-:-:S02]  /*8a50*/  IMAD.MOV R15, RZ, RZ, -R15 ;  /* 0x000000ffff0f7224 */ /* 0x000fc400078e0a0f */
[----:B0-----:R-:W-:Y:S02]  /*8a60*/  IMAD.MOV.U32 R7, RZ, RZ, R5 ;  /* 0x000000ffff077224 */ /* 0x001fe400078e0005 */
[----:B------:R-:W-:Y:S02]  /*8a70*/  IMAD.MOV R5, RZ, RZ, -R11 ;  /* 0x000000ffff057224 */ /* 0x000fe400078e0a0b */
[C---:B------:R-:W-:Y:S02]  /*8a80*/  IMAD R11, R4.reuse, R15, R14 ;  /* 0x0000000f040b7224 */ /* 0x040fe400078e020e */
[----:B------:R-:W-:Y:S02]  /*8a90*/  IMAD R5, R4, R5, R9 ;  /* 0x0000000504057224 */ /* 0x000fe400078e0209 */
[--C-:B------:R-:W-:Y:S01]  /*8aa0*/  @!P5 IMAD.IADD R8, R8, 0x1, -R4.reuse ;  /* 0x000000010808d824 */ /* 0x100fe200078e0a04 */
[----:B------:R-:W-:Y:S01]  /*8ab0*/  ISETP.GT.U32.AND P5, PT, R4, R11, PT ;  /* 0x0000000b0400720c */ /* 0x000fe20003fa4070 */
[----:B------:R-:W-:Y:S01]  /*8ac0*/  @!P6 IMAD.IADD R10, R10, 0x1, -R4 ;  /* 0x000000010a0ae824 */ /* 0x000fe200078e0a04 */
[----:B------:R-:W-:Y:S01]  /*8ad0*/  ISETP.GT.U32.AND P6, PT, R4, R5, PT ;  /* 0x000000050400720c */ /* 0x000fe20003fc4070 */
[----:B------:R-:W-:-:S02]  /*8ae0*/  IMAD.MOV.U32 R14, RZ, RZ, R13 ;  /* 0x000000ffff0e7224 */ /* 0x000fc400078e000d */
[----:B------:R-:W-:Y:S01]  /*8af0*/  @!P0 IMAD.MOV R7, RZ, RZ, -R7 ;  /* 0x000000ffff078224 */ /* 0x000fe200078e0a07 */
[----:B------:R-:W-:Y:S01]  /*8b00*/  ISETP.GE.AND P0, PT, R3, RZ, PT ;  /* 0x000000ff0300720c */ /* 0x000fe20003f06270 */
[----:B------:R-:W-:-:S03]  /*8b10*/  IMAD.HI.U32 R9, R2, R14, RZ ;  /* 0x0000000e02097227 */ /* 0x000fc600078e00ff */
[----:B------:R0:W-:Y:S01]  /*8b20*/  STL [R1+0x644], R7 ;  /* 0x0006440701007387 */ /* 0x0001e20000100800 */
[----:B------:R-:W-:Y:S02]  /*8b30*/  VIADD R15, R0, 0x15f ;  /* 0x0000015f000f7836 */ /* 0x000fe40000000000 */
[----:B------:R-:W-:Y:S02]  /*8b40*/  IMAD.MOV R9, RZ, RZ, -R9 ;  /* 0x000000ffff097224 */ /* 0x000fe400078e0a09 */
[----:B------:R-:W-:Y:S01]  /*8b50*/  @!P5 IMAD.IADD R11, R11, 0x1, -R4 ;  /* 0x000000010b0bd824 */ /* 0x000fe200078e0a04 */
[----:B------:R-:W-:Y:S01]  /*8b60*/  IABS R18, R15 ;  /* 0x0000000f00127213 */ /* 0x000fe20000000000 */
[C---:B------:R-:W-:Y:S02]  /*8b70*/  IMAD R14, R4.reuse, R9, R14 ;  /* 0x00000009040e7224 */ /* 0x040fe400078e020e */
[----:B------:R-:W-:Y:S01]  /*8b80*/  @!P6 IMAD.IADD R5, R5, 0x1, -R4 ;  /* 0x000000010505e824 */ /* 0x000fe200078e0a04 */
[C---:B------:R-:W-:Y:S01]  /*8b90*/  ISETP.GT.U32.AND P6, PT, R4.reuse, R11, PT ;  /* 0x0000000b0400720c */ /* 0x040fe20003fc4070 */
[----:B0-----:R-:W-:Y:S01]  /*8ba0*/  IMAD.MOV.U32 R7, RZ, RZ, R20 ;  /* 0x000000ffff077224 */ /* 0x001fe200078e0014 */
[----:B------:R-:W-:Y:S01]  /*8bb0*/  ISETP.GT.U32.AND P5, PT, R4, R14, PT ;  /* 0x0000000e0400720c */ /* 0x000fe20003fa4070 */
[----:B------:R-:W-:-:S02]  /*8bc0*/  VIADD R3, R0, 0x15d ;  /* 0x0000015d00037836 */ /* 0x000fc40000000000 */
[----:B------:R-:W-:Y:S01]  /*8bd0*/  @!P3 IMAD.MOV R7, RZ, RZ, -R7 ;  /* 0x000000ffff07b224 */ /* 0x000fe200078e0a07 */
[----:B------:R-:W-:Y:S01]  /*8be0*/  ISETP.GE.AND P3, PT, R12, RZ, PT ;  /* 0x000000ff0c00720c */ /* 0x000fe20003f66270 */
[C---:B------:R-:W-:Y:S01]  /*8bf0*/  IMAD.HI.U32 R21, R2.reuse, R18, RZ ;  /* 0x0000001202157227 */ /* 0x040fe200078e00ff */
[----:B------:R-:W-:Y:S02]  /*8c00*/  IABS R9, R3 ;  /* 0x0000000300097213 */ /* 0x000fe40000000000 */
[----:B------:R0:W-:Y:S01]  /*8c10*/  STL [R1+0x640], R7 ;  /* 0x0006400701007387 */ /* 0x0001e20000100800 */
[----:B------:R-:W-:Y:S02]  /*8c20*/  IMAD.MOV R21, RZ, RZ, -R21 ;  /* 0x000000ffff157224 */ /* 0x000fe400078e0a15 */
[----:B------:R-:W-:-:S04]  /*8c30*/  IMAD.HI.U32 R19, R2, R17, RZ ;  /* 0x0000001102137227 */ /* 0x000fc800078e00ff */
[C---:B------:R-:W-:Y:S02]  /*8c40*/  IMAD R12, R4.reuse, R21, R18 ;  /* 0x00000015040c7224 */ /* 0x040fe400078e0212 */
[----:B------:R-:W-:Y:S02]  /*8c50*/  IMAD.MOV.U32 R20, RZ, RZ, R9 ;  /* 0x000000ffff147224 */ /* 0x000fe400078e0009 */
[----:B0-----:R-:W-:Y:S02]  /*8c60*/  IMAD.MOV.U32 R7, RZ, RZ, R8 ;  /* 0x000000ffff077224 */ /* 0x001fe400078e0008 */
[----:B------:R-:W-:Y:S02]  /*8c70*/  IMAD.MOV R19, RZ, RZ, -R19 ;  /* 0x000000ffff137224 */ /* 0x000fe400078e0a13 */
[----:B------:R-:W-:Y:S01]  /*8c80*/  @!P4 IMAD.MOV R7, RZ, RZ, -R7 ;  /* 0x000000ffff07c224 */ /* 0x000fe200078e0a07 */
[C---:B------:R-:W-:Y:S01]  /*8c90*/  ISETP.GT.U32.AND P4, PT, R4.reuse, R5, PT ;  /* 0x000000050400720c */ /* 0x040fe20003f84070 */
[--C-:B------:R-:W-:Y:S01]  /*8ca0*/  @!P6 IMAD.IADD R11, R11, 0x1, -R4.reuse ;  /* 0x000000010b0be824 */ /* 0x100fe200078e0a04 */
[----:B------:R-:W-:Y:S01]  /*8cb0*/  ISETP.GT.U32.AND P6, PT, R4, R12, PT ;  /* 0x0000000c0400720c */ /* 0x000fe20003fc4070 */
[----:B------:R-:W-:Y:S01]  /*8cc0*/  IMAD.HI.U32 R8, R2, R20, RZ ;  /* 0x0000001402087227 */ /* 0x000fe200078e00ff */
[----:B------:R0:W-:Y:S03]  /*8cd0*/  STL [R1+0x63c], R7 ;  /* 0x00063c0701007387 */ /* 0x0001e60000100800 */
[----:B------:R-:W-:-:S02]  /*8ce0*/  @!P5 IMAD.IADD R14, R14, 0x1, -R4 ;  /* 0x000000010e0ed824 */ /* 0x000fc400078e0a04 */
[----:B------:R-:W-:Y:S02]  /*8cf0*/  IMAD R9, R4, R19, R17 ;  /* 0x0000001304097224 */ /* 0x000fe400078e0211 */
[----:B------:R-:W-:Y:S01]  /*8d00*/  VIADD R13, R0, 0x15c ;  /* 0x0000015c000d7836 */ /* 0x000fe20000000000 */
[----:B------:R-:W-:Y:S01]  /*8d10*/  ISETP.GT.U32.AND P5, PT, R4, R14, PT ;  /* 0x0000000e0400720c */ /* 0x000fe20003fa4070 */
[----:B------:R-:W-:Y:S02]  /*8d20*/  IMAD.MOV R8, RZ, RZ, -R8 ;  /* 0x000000ffff087224 */ /* 0x000fe400078e0a08 */
[----:B0-----:R-:W-:Y:S01]  /*8d30*/  IMAD.MOV.U32 R7, RZ, RZ, R11 ;  /* 0x000000ffff077224 */ /* 0x001fe200078e000b */
[----:B------:R-:W-:Y:S01]  /*8d40*/  IABS R18, R13 ;  /* 0x0000000d00127213 */ /* 0x000fe20000000000 */
[----:B------:R-:W-:Y:S01]  /*8d50*/  @!P4 IMAD.IADD R5, R5, 0x1, -R4 ;  /* 0x000000010505c824 */ /* 0x000fe200078e0a04 */
[----:B------:R-:W-:Y:S01]  /*8d60*/  ISETP.GE.AND P4, PT, R16, RZ, PT ;  /* 0x000000ff1000720c */ /* 0x000fe20003f86270 */
[----:B------:R-:W-:Y:S01]  /*8d70*/  @!P1 IMAD.MOV R7, RZ, RZ, -R7 ;  /* 0x000000ffff079224 */ /* 0x000fe200078e0a07 */
[C---:B------:R-:W-:Y:S01]  /*8d80*/  ISETP.GT.U32.AND P1, PT, R4.reuse, R9, PT ;  /* 0x000000090400720c */ /* 0x040fe20003f24070 */
[----:B------:R-:W-:-:S02]  /*8d90*/  IMAD R16, R4, R8, R20 ;  /* 0x0000000804107224 */ /* 0x000fc400078e0214 */
[----:B------:R-:W-:Y:S02]  /*8da0*/  IMAD.MOV.U32 R17, RZ, RZ, R10 ;  /* 0x000000ffff117224 */ /* 0x000fe400078e000a */
[----:B------:R-:W-:Y:S01]  /*8db0*/  @!P6 IMAD.IADD R12, R12, 0x1, -R4 ;  /* 0x000000010c0ce824 */ /* 0x000fe200078e0a04 */
[----:B------:R-:W-:Y:S01]  /*8dc0*/  ISETP.GT.U32.AND P6, PT, R4, R16, PT ;  /* 0x000000100400720c */ /* 0x000fe20003fc4070 */
[----:B------:R-:W-:-:S04]  /*8dd0*/  IMAD.HI.U32 R10, R2, R18, RZ ;  /* 0x00000012020a7227 */ /* 0x000fc800078e00ff */
[----:B------:R-:W-:Y:S01]  /*8de0*/  @!P2 IMAD.MOV R17, RZ, RZ, -R17 ;  /* 0x000000ffff11a224 */ /* 0x000fe200078e0a11 */
[----:B------:R-:W-:Y:S01]  /*8df0*/  ISETP.GE.AND P2, PT, R15, RZ, PT ;  /* 0x000000ff0f00720c */ /* 0x000fe20003f46270 */
[----:B------:R-:W-:Y:S02]  /*8e00*/  IMAD.MOV R10, RZ, RZ, -R10 ;  /* 0x000000ffff0a7224 */ /* 0x000fe400078e0a0a */
[--C-:B------:R-:W-:Y:S01]  /*8e10*/  @!P5 IMAD.IADD R14, R14, 0x1, -R4.reuse ;  /* 0x000000010e0ed824 */ /* 0x100fe200078e0a04 */
[----:B------:R0:W-:Y:S01]  /*8e20*/  STL [R1+0x64c], R17 ;  /* 0x00064c1101007387 */ /* 0x0001e20000100800 */
[----:B------:R-:W-:Y:S01]  /*8e30*/  ISETP.GE.AND P5, PT, R3, RZ, PT ;  /* 0x000000ff0300720c */ /* 0x000fe20003fa6270 */
[----:B------:R-:W-:Y:S02]  /*8e40*/  @!P1 IMAD.IADD R9, R9, 0x1, -R4 ;  /* 0x0000000109099824 */ /* 0x000fe400078e0a04 */
[----:B------:R1:W-:Y:S01]  /*8e50*/  STL [R1+0x660], R7 ;  /* 0x0006600701007387 */ /* 0x0003e20000100800 */
[----:B------:R-:W-:-:S02]  /*8e60*/  IMAD R3, R4, R10, R18 ;  /* 0x0000000a04037224 */ /* 0x000fc400078e0212 */
[----:B------:R-:W-:Y:S01]  /*8e70*/  VIADD R10, R0, 0x15b ;  /* 0x0000015b000a7836 */ /* 0x000fe20000000000 */
[----:B------:R-:W-:Y:S01]  /*8e80*/  ISETP.GT.U32.AND P1, PT, R4, R9, PT ;  /* 0x000000090400720c */ /* 0x000fe20003f24070 */
[----:B------:R-:W-:Y:S02]  /*8e90*/  @!P6 IMAD.IADD R16, R16, 0x1, -R4 ;  /* 0x000000011010e824 */ /* 0x000fe400078e0a04 */
[C---:B------:R-:W-:Y:S01]  /*8ea0*/  VIADD R11, R0.reuse, 0x15a ;  /* 0x0000015a000b7836 */ /* 0x040fe20000000000 */
[----:B------:R-:W-:Y:S01]  /*8eb0*/  IABS R18, R10 ;  /* 0x0000000a00127213 */ /* 0x000fe20000000000 */
[----:B0-----:R-:W-:Y:S01]  /*8ec0*/  VIADD R17, R0, 0x158 ;  /* 0x0000015800117836 */ /* 0x001fe20000000000 */
[----:B------:R-:W-:Y:S01]  /*8ed0*/  ISETP.GT.U32.AND P6, PT, R4, R16, PT ;  /* 0x000000100400720c */ /* 0x000fe20003fc4070 */
[----:B-1----:R-:W-:Y:S01]  /*8ee0*/  IMAD.MOV.U32 R7, RZ, RZ, R5 ;  /* 0x000000ffff077224 */ /* 0x002fe200078e0005 */
[----:B------:R-:W-:Y:S01]  /*8ef0*/  IABS R19, R11 ;  /* 0x0000000b00137213 */ /* 0x000fe20000000000 */
[----:B------:R-:W-:Y:S01]  /*8f00*/  IMAD.HI.U32 R20, R2, R18, RZ ;  /* 0x0000001202147227 */ /* 0x000fe200078e00ff */
[----:B------:R-:W-:-:S03]  /*8f10*/  IABS R5, R17 ;  /* 0x0000001100057213 */ /* 0x000fc60000000000 */
[----:B------:R-:W-:Y:S01]  /*8f20*/  @!P0 IMAD.MOV R7, RZ, RZ, -R7 ;  /* 0x000000ffff078224 */ /* 0x000fe200078e0a07 */
[C---:B------:R-:W-:Y:S01]  /*8f30*/  ISETP.GT.U32.AND P0, PT, R4.reuse, R12, PT ;  /* 0x0000000c0400720c */ /* 0x040fe20003f04070 */
[----:B------:R-:W-:Y:S02]  /*8f40*/  IMAD.MOV R20, RZ, RZ, -R20 ;  /* 0x000000ffff147224 */ /* 0x000fe400078e0a14 */
[----:B------:R-:W-:Y:S01]  /*8f50*/  @!P1 IMAD.IADD R9, R9, 0x1, -R4 ;  /* 0x0000000109099824 */ /* 0x000fe200078e0a04 */
[----:B------:R-:W-:Y:S01]  /*8f60*/  ISETP.GE.AND P1, PT, R13, RZ, PT ;  /* 0x000000ff0d00720c */ /* 0x000fe20003f26270 */
[----:B------:R-:W-:Y:S01]  /*8f70*/  IMAD R13, R4, R20, R18 ;  /* 0x00000014040d7224 */ /* 0x000fe200078e0212 */
[----:B------:R0:W-:Y:S01]  /*8f80*/  STL [R1+0x66c], R7 ;  /* 0x00066c0701007387 */ /* 0x0001e20000100800 */
[----:B------:R-:W-:Y:S02]  /*8f90*/  @!P6 IMAD.IADD R16, R16, 0x1, -R4 ;  /* 0x000000011010e824 */ /* 0x000fe400078e0a04 */
[----:B------:R-:W-:Y:S01]  /*8fa0*/  VIADD R15, R0, 0x159 ;  /* 0x00000159000f7836 */ /* 0x000fe20000000000 */
[----:B------:R-:W-:Y:S01]  /*8fb0*/  ISETP.GT.U32.AND P6, PT, R4, R13, PT ;  /* 0x0000000d0400720c */ /* 0x000fe20003fc4070 */
[----:B------:R-:W-:-:S03]  /*8fc0*/  IMAD.HI.U32 R18, R2, R19, RZ ;  /* 0x0000001302127227 */ /* 0x000fc600078e00ff */
[----:B------:R-:W-:Y:S01]  /*8fd0*/  IABS R8, R15 ;  /* 0x0000000f00087213 */ /* 0x000fe20000000000 */
[----:B------:R-:W-:Y:S01]  /*8fe0*/  @!P0 IMAD.IADD R12, R12, 0x1, -R4 ;  /* 0x000000010c0c8824 */ /* 0x000fe200078e0a04 */
[----:B------:R-:W-:Y:S01]  /*8ff0*/  ISETP.GT.U32.AND P0, PT, R4, R3, PT ;  /* 0x000000030400720c */ /* 0x000fe20003f04070 */
[----:B------:R-:W-:Y:S02]  /*9000*/  IMAD.MOV.U32 R22, RZ, RZ, R14 ;  /* 0x000000ffff167224 */ /* 0x000fe400078e000e */
[----:B------:R-:W-:-:S04]  /*9010*/  IMAD.HI.U32 R20, R2, R5, RZ ;  /* 0x0000000502147227 */ /* 0x000fc800078e00ff */
[----:B0-----:R-:W-:Y:S02]  /*9020*/  IMAD.MOV.U32 R7, RZ, RZ, R12 ;  /* 0x000000ffff077224 */ /* 0x001fe400078e000c */
[----:B------:R-:W-:-:S04]  /*9030*/  IMAD.HI.U32 R21, R2, R8, RZ ;  /* 0x0000000802157227 */ /* 0x000fc800078e00ff */
[----:B------:R-:W-:Y:S01]  /*9040*/  @!P0 IMAD.IADD R3, R3, 0x1, -R4 ;  /* 0x0000000103038824 */ /* 0x000fe200078e0a04 */
[----:B------:R-:W-:Y:S01]  /*9050*/  ISETP.GE.AND P0, PT, R10, RZ, PT ;  /* 0x000000ff0a00720c */ /* 0x000fe20003f06270 */
[----:B------:R-:W-:Y:S02]  /*9060*/  IMAD.MOV R18, RZ, RZ, -R18 ;  /* 0x000000ffff127224 */ /* 0x000fe400078e0a12 */
[----:B------:R-:W-:Y:S01]  /*9070*/  @!P6 IMAD.IADD R13, R13, 0x1, -R4 ;  /* 0x000000010d0de824 */ /* 0x000fe200078e0a04 */
[C---:B------:R-:W-:Y:S01]  /*9080*/  ISETP.GT.U32.AND P6, PT, R4.reuse, R3, PT ;  /* 0x000000030400720c */ /* 0x040fe20003fc4070 */
[----:B------:R-:W-:Y:S02]  /*9090*/  @!P3 IMAD.MOV R22, RZ, RZ, -R22 ;  /* 0x000000ffff16b224 */ /* 0x000fe400078e0a16 */
[----:B------:R-:W-:Y:S01]  /*90a0*/  IMAD.MOV R20, RZ, RZ, -R20 ;  /* 0x000000ffff147224 */ /* 0x000fe200078e0a14 */
[----:B------:R-:W-:Y:S01]  /*90b0*/  ISETP.GT.U32.AND P3, PT, R4, R13, PT ;  /* 0x0000000d0400720c */ /* 0x000fe20003f64070 */
[----:B------:R-:W-:Y:S01]  /*90c0*/  @!P2 IMAD.MOV R7, RZ, RZ, -R7 ;  /* 0x000000ffff07a224 */ /* 0x000fe200078e0a07 */
[----:B------:R-:W-:Y:S01]  /*90d0*/  STL [R1+0x668], R22 ;  /* 0x0006681601007387 */ /* 0x000fe20000100800 */
[----:B------:R-:W-:-:S02]  /*90e0*/  IMAD.MOV R21, RZ, RZ, -R21 ;  /* 0x000000ffff157224 */ /* 0x000fc400078e0a15 */
[C---:B------:R-:W-:Y:S01]  /*90f0*/  IMAD R18, R4.reuse, R18, R19 ;  /* 0x0000001204127224 */ /* 0x040fe200078e0213 */
[----:B------:R0:W-:Y:S01]  /*9100*/  STL [R1+0x664], R7 ;  /* 0x0006640701007387 */ /* 0x0001e20000100800 */
[C---:B------:R-:W-:Y:S02]  /*9110*/  IMAD R5, R4.reuse, R20, R5 ;  /* 0x0000001404057224 */ /* 0x040fe400078e0205 */
        /* <DEDUP_REMOVED lines=15> */
[----:B------:R-:W-:Y:S02]  /*9210*/  VIADD R19, R0, 0x156 ;  /* 0x0000015600137836 */ /* 0x000fe40000000000 */
[--C-:B------:R-:W-:Y:S01]  /*9220*/  @!P2 IMAD.IADD R18, R18, 0x1, -R4.reuse ;  /* 0x000000011212a824 */ /* 0x100fe200078e0a04 */
[----:B------:R-:W-:Y:S01]  /*9230*/  ISETP.GE.AND P2, PT, R17, RZ, PT ;  /* 0x000000ff1100720c */ /* 0x000fe20003f46270 */
[----:B------:R-:W-:Y:S01]  /*9240*/  IMAD.MOV R9, RZ, RZ, -R9 ;  /* 0x000000ffff097224 */ /* 0x000fe200078e0a09 */
[----:B------:R-:W-:Y:S01]  /*9250*/  IABS R12, R19 ;  /* 0x00000013000c7213 */ /* 0x000fe20000000000 */
[--C-:B------:R-:W-:Y:S01]  /*9260*/  @!P3 IMAD.IADD R13, R13, 0x1, -R4.reuse ;  /* 0x000000010d0db824 */ /* 0x100fe200078e0a04 */
[----:B------:R-:W-:Y:S01]  /*9270*/  ISETP.GE.AND P3, PT, R15, RZ, PT ;  /* 0x000000ff0f00720c */ /* 0x000fe20003f66270 */
[----:B------:R-:W-:Y:S01]  /*9280*/  @!P4 IMAD.IADD R8, R8, 0x1, -R4 ;  /* 0x000000010808c824 */ /* 0x000fe200078e0a04 */
[----:B------:R-:W-:Y:S01]  /*9290*/  ISETP.GT.U32.AND P4, PT, R4, R18, PT ;  /* 0x000000120400720c */ /* 0x000fe20003f84070 */
[----:B0-----:R-:W-:-:S02]  /*92a0*/  IMAD.MOV.U32 R7, RZ, RZ, R3 ;  /* 0x000000ffff077224 */ /* 0x001fc400078e0003 */
[----:B------:R-:W-:Y:S02]  /*92b0*/  IMAD R14, R4, R9, R14 ;  /* 0x00000009040e7224 */ /* 0x000fe400078e020e */
[----:B------:R-:W-:Y:S02]  /*92c0*/  @!P1 IMAD.MOV R7, RZ, RZ, -R7 ;  /* 0x000000ffff079224 */ /* 0x000fe400078e0a07 */
[----:B------:R-:W-:-:S03]  /*92d0*/  IMAD.HI.U32 R11, R2, R12, RZ ;  /* 0x0000000c020b7227 */ /* 0x000fc600078e00ff */
[----:B------:R0:W-:Y:S01]  /*92e0*/  STL [R1+0x6b0], R7 ;  /* 0x0006b00701007387 */ /* 0x0001e20000100800 */
[----:B------:R-:W-:Y:S01]  /*92f0*/  @!P6 IMAD.IADD R5, R5, 0x1, -R4 ;  /* 0x000000010505e824 */ /* 0x000fe200078e0a04 */
[----:B------:R-:W-:Y:S01]  /*9300*/  ISETP.GT.U32.AND P6, PT, R4, R8, PT ;  /* 0x000000080400720c */ /* 0x000fe20003fc4070 */
[----:B------:R-:W-:Y:S02]  /*9310*/  IMAD.MOV R11, RZ, RZ, -R11 ;  /* 0x000000ffff0b7224 */ /* 0x000fe400078e0a0b */
[----:B------:R-:W-:Y:S01]  /*9320*/  VIADD R3, R0, 0x155 ;  /* 0x0000015500037836 */ /* 0x000fe20000000000 */
[C---:B------:R-:W-:Y:S01]  /*9330*/  ISETP.GT.U32.AND P1, PT, R4.reuse, R5, PT ;  /* 0x000000050400720c */ /* 0x040fe20003f24070 */
[----:B------:R-:W-:Y:S02]  /*9340*/  IMAD R12, R4, R11, R12 ;  /* 0x0000000b040c7224 */ /* 0x000fe400078e020c */
[----:B------:R-:W-:Y:S01]  /*9350*/  @!P4 IMAD.IADD R18, R18, 0x1, -R4 ;  /* 0x000000011212c824 */ /* 0x000fe200078e0a04 */
[----:B------:R-:W-:Y:S01]  /*9360*/  IABS R11, R3 ;  /* 0x00000003000b7213 */ /* 0x000fe20000000000 */
[----:B0-----:R-:W-:Y:S01]  /*9370*/  IMAD.MOV.U32 R7, RZ, RZ, R13 ;  /* 0x000000ffff077224 */ /* 0x001fe200078e000d */
[----:B------:R-:W-:Y:S01]  /*9380*/  ISETP.GE.AND P4, PT, R10, RZ, PT ;  /* 0x000000ff0a00720c */ /* 0x000fe20003f86270 */
[----:B------:R-:W-:-:S02]  /*9390*/  VIADD R9, R0, 0x154 ;  /* 0x0000015400097836 */ /* 0x000fc40000000000 */
[----:B------:R-:W-:Y:S01]  /*93a0*/  @!P0 IMAD.MOV R7, RZ, RZ, -R7 ;  /* 0x000000ffff078224 */ /* 0x000fe200078e0a07 */
[----:B------:R-:W-:Y:S01]  /*93b0*/  ISETP.GT.U32.AND P0, PT, R4, R14, PT ;  /* 0x0000000e0400720c */ /* 0x000fe20003f04070 */
[----:B------:R-:W-:Y:S01]  /*93c0*/  IMAD.HI.U32 R16, R2, R11, RZ ;  /* 0x0000000b02107227 */ /* 0x000fe200078e00ff */
[----:B------:R-:W-:Y:S02]  /*93d0*/  IABS R10, R9 ;  /* 0x00000009000a7213 */ /* 0x000fe40000000000 */
[----:B------:R0:W-:Y:S01]  /*93e0*/  STL [R1+0x6ac], R7 ;  /* 0x0006ac0701007387 */ /* 0x0001e20000100800 */
[----:B------:R-:W-:Y:S01]  /*93f0*/  @!P6 IMAD.IADD R8, R8, 0x1, -R4 ;  /* 0x000000010808e824 */ /* 0x000fe200078e0a04 */
[----:B------:R-:W-:Y:S01]  /*9400*/  ISETP.GT.U32.AND P6, PT, R4, R12, PT ;  /* 0x0000000c0400720c */ /* 0x000fe20003fc4070 */
[----:B------:R-:W-:Y:S02]  /*9410*/  VIADD R13, R0, 0x153 ;  /* 0x00000153000d7836 */ /* 0x000fe40000000000 */
[----:B------:R-:W-:-:S02]  /*9420*/  IMAD.MOV R16, RZ, RZ, -R16 ;  /* 0x000000ffff107224 */ /* 0x000fc400078e0a10 */
[----:B------:R-:W-:-:S04]  /*9430*/  IMAD.HI.U32 R15, R2, R10, RZ ;  /* 0x0000000a020f7227 */ /* 0x000fc800078e00ff */
[----:B0-----:R-:W-:Y:S02]  /*9440*/  IMAD.MOV.U32 R7, RZ, RZ, R18 ;  /* 0x000000ffff077224 */ /* 0x001fe400078e0012 */
[--C-:B------:R-:W-:Y:S01]  /*9450*/  @!P0 IMAD.IADD R14, R14, 0x1, -R4.reuse ;  /* 0x000000010e0e8824 */ /* 0x100fe200078e0a04 */
[----:B------:R-:W-:Y:S01]  /*9460*/  ISETP.GE.AND P0, PT, R3, RZ, PT ;  /* 0x000000ff0300720c */ /* 0x000fe20003f06270 */
[----:B------:R-:W-:Y:S01]  /*9470*/  @!P5 IMAD.MOV R7, RZ, RZ, -R7 ;  /* 0x000000ffff07d224 */ /* 0x000fe200078e0a07 */
[----:B------:R-:W-:Y:S01]  /*9480*/  IABS R3, R13 ;  /* 0x0000000d00037213 */ /* 0x000fe20000000000 */
[C---:B------:R-:W-:Y:S01]  /*9490*/  IMAD R11, R4.reuse, R16, R11 ;  /* 0x00000010040b7224 */ /* 0x040fe200078e020b */
[----:B------:R-:W-:Y:S01]  /*94a0*/  ISETP.GT.U32.AND P5, PT, R4, R14, PT ;  /* 0x0000000e0400720c */ /* 0x000fe20003fa4070 */
[----:B------:R-:W-:Y:S01]  /*94b0*/  IMAD.MOV R15, RZ, RZ, -R15 ;  /* 0x000000ffff0f7224 */ /* 0x000fe200078e0a0f */
[----:B------:R0:W-:Y:S01]  /*94c0*/  STL [R1+0x6a8], R7 ;  /* 0x0006a80701007387 */ /* 0x0001e20000100800 */
[----:B------:R-:W-:-:S02]  /*94d0*/  @!P6 IMAD.IADD R12, R12, 0x1, -R4 ;  /* 0x000000010c0ce824 */ /* 0x000fc400078e0a04 */
[----:B------:R-:W-:Y:S01]  /*94e0*/  @!P1 IMAD.IADD R5, R5, 0x1, -R4 ;  /* 0x0000000105059824 */ /* 0x000fe200078e0a04 */
[----:B------:R-:W-:Y:S01]  /*94f0*/  ISETP.GE.AND P1, PT, R19, RZ, PT ;  /* 0x000000ff1300720c */ /* 0x000fe20003f26270 */
[----:B------:R-:W-:Y:S01]  /*9500*/  VIADD R18, R0, 0x14d ;  /* 0x0000014d00127836 */ /* 0x000fe20000000000 */
[----:B------:R-:W-:Y:S01]  /*9510*/  ISETP.GT.U32.AND P6, PT, R4, R12, PT ;  /* 0x0000000c0400720c */ /* 0x000fe20003fc4070 */
[----:B------:R-:W-:Y:S01]  /*9520*/  @!P2 IMAD.MOV R5, RZ, RZ, -R5 ;  /* 0x000000ffff05a224 */ /* 0x000fe200078e0a05 */
[----:B------:R-:W-:Y:S01]  /*9530*/  ISETP.GE.AND P2, PT, R9, RZ, PT ;  /* 0x000000ff0900720c */ /* 0x000fe20003f46270 */
[----:B------:R-:W-:Y:S02]  /*9540*/  VIADD R9, R0, 0x151 ;  /* 0x0000015100097836 */ /* 0x000fe40000000000 */
[----:B0-----:R-:W-:Y:S02]  /*9550*/  IMAD.MOV.U32 R7, RZ, RZ, R8 ;  /* 0x000000ffff077224 */ /* 0x001fe400078e0008 */
[C---:B------:R-:W-:Y:S01]  /*9560*/  IMAD R8, R4.reuse, R15, R10 ;  /* 0x0000000f04087224 */ /* 0x040fe200078e020a */
[----:B------:R-:W-:Y:S01]  /*9570*/  IABS R22, R9 ;  /* 0x0000000900167213 */ /* 0x000fe20000000000 */
[----:B------:R-:W-:Y:S01]  /*9580*/  @!P3 IMAD.MOV R7, RZ, RZ, -R7 ;  /* 0x000000ffff07b224 */ /* 0x000fe200078e0a07 */
[----:B------:R-:W-:Y:S01]  /*9590*/  ISETP.GT.U32.AND P3, PT, R4, R11, PT ;  /* 0x0000000b0400720c */ /* 0x000fe20003f64070 */
[----:B------:R-:W-:-:S03]  /*95a0*/  IMAD.HI.U32 R10, R2, R3, RZ ;  /* 0x00000003020a7227 */ /* 0x000fc600078e00ff */
[----:B------:R-:W-:Y:S01]  /*95b0*/  STL [R1+0x6b4], R7 ;  /* 0x0006b40701007387 */ /* 0x000fe20000100800 */
[----:B------:R-:W-:Y:S02]  /*95c0*/  IMAD.MOV R10, RZ, RZ, -R10 ;  /* 0x000000ffff0a7224 */ /* 0x000fe400078e0a0a */
[----:B------:R-:W-:Y:S01]  /*95d0*/  @!P5 IMAD.IADD R14, R14, 0x1, -R4 ;  /* 0x000000010e0ed824 */ /* 0x000fe200078e0a04 */
[C---:B------:R-:W-:Y:S01]  /*95e0*/  ISETP.GT.U32.AND P5, PT, R4.reuse, R8, PT ;  /* 0x000000080400720c */ /* 0x040fe20003fa4070 */
[C---:B------:R-:W-:Y:S01]  /*95f0*/  IMAD R10, R4.reuse, R10, R3 ;  /* 0x0000000a040a7224 */ /* 0x040fe200078e0203 */
[----:B------:R0:W-:Y:S01]  /*9600*/  STL [R1+0x6e8], R5 ;  /* 0x0006e80501007387 */ /* 0x0001e20000100800 */
[----:B------:R-:W-:Y:S02]  /*9610*/  IMAD.MOV.U32 R15, RZ, RZ, R14 ;  /* 0x000000ffff0f7224 */ /* 0x000fe400078e000e */
[--C-:B------:R-:W-:Y:S02]  /*9620*/  @!P3 IMAD.IADD R11, R11, 0x1, -R4.reuse ;  /* 0x000000010b0bb824 */ /* 0x100fe400078e0a04 */
[----:B------:R-:W-:Y:S01]  /*9630*/  @!P4 IMAD.MOV R15, RZ, RZ, -R15 ;  /* 0x000000ffff0fc224 */ /* 0x000fe200078e0a0f */
[----:B------:R-:W-:Y:S01]  /*9640*/  ISETP.GT.U32.AND P4, PT, R4, R10, PT ;  /* 0x0000000a0400720c */ /* 0x000fe20003f84070 */
[----:B------:R-:W-:Y:S01]  /*9650*/  @!P6 IMAD.IADD R12, R12, 0x1, -R4 ;  /* 0x000000010c0ce824 */ /* 0x000fe200078e0a04 */
[----:B------:R-:W-:Y:S01]  /*9660*/  ISETP.GT.U32.AND P3, PT, R4, R11, PT ;  /* 0x0000000b0400720c */ /* 0x000fe20003f64070 */
[----:B------:R-:W-:Y:S01]  /*9670*/  IMAD.HI.U32 R14, R2, R22, RZ ;  /* 0x00000016020e7227 */ /* 0x000fe200078e00ff */
[----:B------:R1:W-:Y:S01]  /*9680*/  STL [R1+0x6e4], R15 ;  /* 0x0006e40f01007387 */ /* 0x0003e20000100800 */
[----:B------:R-:W-:-:S02]  /*9690*/  ISETP.GE.AND P6, PT, R13, RZ, PT ;  /* 0x000000ff0d00720c */ /* 0x000fc40003fc6270 */
[----:B0-----:R-:W-:Y:S02]  /*96a0*/  VIADD R5, R0, 0x152 ;  /* 0x0000015200057836 */ /* 0x001fe40000000000 */
[----:B------:R-:W-:Y:S02]  /*96b0*/  IMAD.MOV.U32 R7, RZ, RZ, R12 ;  /* 0x000000ffff077224 */ /* 0x000fe400078e000c */
[--C-:B------:R-:W-:Y:S01]  /*96c0*/  @!P5 IMAD.IADD R8, R8, 0x1, -R4.reuse ;  /* 0x000000010808d824 */ /* 0x100fe200078e0a04 */
[----:B------:R-:W-:Y:S01]  /*96d0*/  IABS R21, R5 ;  /* 0x0000000500157213 */ /* 0x000fe20000000000 */
[--C-:B------:R-:W-:Y:S02]  /*96e0*/  @!P4 IMAD.IADD R10, R10, 0x1, -R4.reuse ;  /* 0x000000010a0ac824 */ /* 0x100fe400078e0a04 */
[----:B------:R-:W-:Y:S01]  /*96f0*/  @!P3 IMAD.IADD R11, R11, 0x1, -R4 ;  /* 0x000000010b0bb824 */ /* 0x000fe200078e0a04 */
[----:B------:R-:W-:Y:S01]  /*9700*/  ISETP.GT.U32.AND P5, PT, R4, R8, PT ;  /* 0x000000080400720c */ /* 0x000fe20003fa4070 */
[----:B------:R-:W-:Y:S01]  /*9710*/  IMAD.HI.U32 R12, R2, R21, RZ ;  /* 0x00000015020c7227 */ /* 0x000fe200078e00ff */
[----:B------:R-:W-:-:S02]  /*9720*/  ISETP.GT.U32.AND P4, PT, R4, R10, PT ;  /* 0x0000000a0400720c */ /* 0x000fc40003f84070 */
[----:B------:R-:W-:Y:S01]  /*9730*/  ISETP.GE.AND P3, PT, R9, RZ, PT ;  /* 0x000000ff0900720c */ /* 0x000fe20003f66270 */
[----:B------:R-:W-:Y:S02]  /*9740*/  IMAD.MOV R12, RZ, RZ, -R12 ;  /* 0x000000ffff0c7224 */ /* 0x000fe400078e0a0c */
[----:B-1----:R-:W-:Y:S02]  /*9750*/  IMAD.MOV.U32 R15, RZ, RZ, R11 ;  /* 0x000000ffff0f7224 */ /* 0x002fe400078e000b */
[C---:B------:R-:W-:Y:S02]  /*9760*/  IMAD R21, R4.reuse, R12, R21 ;  /* 0x0000000c04157224 */ /* 0x040fe400078e0215 */
[----:B------:R-:W-:Y:S02]  /*9770*/  IMAD.MOV R9, RZ, RZ, -R14 ;  /* 0x000000ffff097224 */ /* 0x000fe400078e0a0e */
[----:B------:R-:W-:Y:S01]  /*9780*/  @!P0 IMAD.MOV R15, RZ, RZ, -R15 ;  /* 0x000000ffff0f8224 */ /* 0x000fe200078e0a0f */
[----:B------:R-:W-:Y:S01]  /*9790*/  ISETP.GT.U32.AND P0, PT, R4, R21, PT ;  /* 0x000000150400720c */ /* 0x000fe20003f04070 */
[----:B------:R-:W-:-:S02]  /*97a0*/  VIADD R13, R0, 0x150 ;  /* 0x00000150000d7836 */ /* 0x000fc40000000000 */
[----:B------:R-:W-:Y:S02]  /*97b0*/  IMAD R22, R4, R9, R22 ;  /* 0x0000000904167224 */ /* 0x000fe400078e0216 */
[----:B------:R-:W-:Y:S01]  /*97c0*/  @!P1 IMAD.MOV R7, RZ, RZ, -R7 ;  /* 0x000000ffff079224 */ /* 0x000fe200078e0a07 */
[----:B------:R-:W-:Y:S01]  /*97d0*/  IABS R3, R13 ;  /* 0x0000000d00037213 */ /* 0x000fe20000000000 */
[--C-:B------:R-:W-:Y:S01]  /*97e0*/  @!P5 IMAD.IADD R8, R8, 0x1, -R4.reuse ;  /* 0x000000010808d824 */ /* 0x100fe200078e0a04 */
[----:B------:R-:W-:Y:S01]  /*97f0*/  ISETP.GE.AND P1, PT, R5, RZ, PT ;  /* 0x000000ff0500720c */ /* 0x000fe20003f26270 */
[----:B------:R-:W-:Y:S01]  /*9800*/  @!P4 IMAD.IADD R10, R10, 0x1, -R4 ;  /* 0x000000010a0ac824 */ /* 0x000fe200078e0a04 */
[----:B------:R-:W-:Y:S01]  /*9810*/  ISETP.GT.U32.AND P4, PT, R4, R22, PT ;  /* 0x000000160400720c */ /* 0x000fe20003f84070 */
[----:B------:R0:W-:Y:S01]  /*9820*/  STL [R1+0x708], R7 ;  /* 0x0007080701007387 */ /* 0x0001e20000100800 */
[----:B------:R-:W-:Y:S01]  /*9830*/  IMAD.HI.U32 R5, R2, R3, RZ ;  /* 0x0000000302057227 */ /* 0x000fe200078e00ff */
[----:B------:R-:W-:-:S02]  /*9840*/  ISETP.GE.AND P5, PT, R13, RZ, PT ;  /* 0x000000ff0d00720c */ /* 0x000fc40003fa6270 */
[----:B------:R1:W-:Y:S01]  /*9850*/  STL [R1+0x704], R15 ;  /* 0x0007040f01007387 */ /* 0x0003e20000100800 */
[----:B------:R-:W-:Y:S02]  /*9860*/  @!P0 IMAD.IADD R21, R21, 0x1, -R4 ;  /* 0x0000000115158824 */ /* 0x000fe400078e0a04 */
[----:B------:R-:W-:Y:S02]  /*9870*/  VIADD R13, R0, 0x14f ;  /* 0x0000014f000d7836 */ /* 0x000fe40000000000 */
[----:B------:R-:W-:Y:S01]  /*9880*/  IMAD.MOV R5, RZ, RZ, -R5 ;  /* 0x000000ffff057224 */ /* 0x000fe200078e0a05 */
[----:B------:R-:W-:Y:S01]  /*9890*/  ISETP.GT.U32.AND P0, PT, R4, R21, PT ;  /* 0x000000150400720c */ /* 0x000fe20003f04070 */
[----:B0-----:R-:W-:Y:S01]  /*98a0*/  IMAD.MOV.U32 R7, RZ, RZ, R8 ;  /* 0x000000ffff077224 */ /* 0x001fe200078e0008 */
[----:B------:R-:W-:Y:S01]  /*98b0*/  IABS R8, R18 ;  /* 0x0000001200087213 */ /* 0x000fe20000000000 */
[----:B------:R-:W-:Y:S02]  /*98c0*/  VIADD R9, R0, 0x14e ;  /* 0x0000014e00097836 */ /* 0x000fe40000000000 */
[----:B------:R-:W-:Y:S01]  /*98d0*/  @!P2 IMAD.MOV R7, RZ, RZ, -R7 ;  /* 0x000000ffff07a224 */ /* 0x000fe200078e0a07 */
[----:B------:R-:W-:Y:S01]  /*98e0*/  ISETP.GE.AND P2, PT, R13, RZ, PT ;  /* 0x000000ff0d00720c */ /* 0x000fe20003f46270 */
[----:B------:R-:W-:Y:S01]  /*98f0*/  IMAD R3, R4, R5, R3 ;  /* 0x0000000504037224 */ /* 0x000fe200078e0203 */
[----:B------:R-:W-:Y:S01]  /*9900*/  IABS R13, R13 ;  /* 0x0000000d000d7213 */ /* 0x000fe20000000000 */
[----:B------:R-:W-:Y:S01]  /*9910*/  @!P4 IMAD.IADD R22, R22, 0x1, -R4 ;  /* 0x000000011616c824 */ /* 0x000fe200078e0a04 */
[----:B------:R0:W-:Y:S01]  /*9920*/  STL [R1+0x720], R7 ;  /* 0x0007200701007387 */ /* 0x0001e20000100800 */
[----:B------:R-:W-:Y:S01]  /*9930*/  IABS R11, R9 ;  /* 0x00000009000b7213 */ /* 0x000fe20000000000 */
[----:B------:R-:W-:-:S02]  /*9940*/  IMAD.HI.U32 R16, R2, R8, RZ ;  /* 0x0000000802107227 */ /* 0x000fc400078e00ff */
[----:B------:R-:W-:Y:S02]  /*9950*/  ISETP.GT.U32.AND P4, PT, R4, R22, PT ;  /* 0x000000160400720c */ /* 0x000fe40003f84070 */
[----:B-1----:R-:W-:-:S04]  /*9960*/  IMAD.HI.U32 R15, R2, R13, RZ ;  /* 0x0000000d020f7227 */ /* 0x002fc800078e00ff */
[----:B0-----:R-:W-:Y:S02]  /*9970*/  IMAD.MOV.U32 R7, RZ, RZ, R10 ;  /* 0x000000ffff077224 */ /* 0x001fe400078e000a */
[----:B------:R-:W-:-:S04]  /*9980*/  IMAD.HI.U32 R12, R2, R11, RZ ;  /* 0x0000000b020c7227 */ /* 0x000fc800078e00ff */
[----:B------:R-:W-:Y:S01]  /*9990*/  @!P6 IMAD.MOV R7, RZ, RZ, -R7 ;  /* 0x000000ffff07e224 */ /* 0x000fe200078e0a07 */
[C---:B------:R-:W-:Y:S01]  /*99a0*/  ISETP.GT.U32.AND P6, PT, R4.reuse, R3, PT ;  /* 0x000000030400720c */ /* 0x040fe20003fc4070 */
[----:B------:R-:W-:Y:S02]  /*99b0*/  IMAD.MOV R15, RZ, RZ, -R15 ;  /* 0x000000ffff0f7224 */ /* 0x000fe400078e0a0f */
[----:B------:R-:W-:Y:S01]  /*99c0*/  IMAD.MOV R12, RZ, RZ, -R12 ;  /* 0x000000ffff0c7224 */ /* 0x000fe200078e0a0c */
[----:B------:R0:W-:Y:S01]  /*99d0*/  STL [R1+0x71c], R7 ;  /* 0x00071c0701007387 */ /* 0x0001e20000100800 */
[----:B------:R-:W-:Y:S01]  /*99e0*/  @!P0 IMAD.IADD R21, R21, 0x1, -R4 ;  /* 0x0000000115158824 */ /* 0x000fe200078e0a04 */
[----:B------:R-:W-:Y:S01]  /*99f0*/  ISETP.GE.AND P0, PT, R9, RZ, PT ;  /* 0x000000ff0900720c */ /* 0x000fe20003f06270 */
[C---:B------:R-:W-:Y:S02]  /*9a00*/  IMAD R9, R4.reuse, R15, R13 ;  /* 0x0000000f04097224 */ /* 0x040fe400078e020d */
[----:B------:R-:W-:-:S02]  /*9a10*/  IMAD R11, R4, R12, R11 ;  /* 0x0000000c040b7224 */ /* 0x000fc400078e020b */
[--C-:B------:R-:W-:Y:S01]  /*9a20*/  @!P4 IMAD.IADD R22, R22, 0x1, -R4.reuse ;  /* 0x000000011616c824 */ /* 0x100fe200078e0a04 */
[C---:B------:R-:W-:Y:S01]  /*9a30*/  ISETP.GT.U32.AND P4, PT, R4.reuse, R9, PT ;  /* 0x000000090400720c */ /* 0x040fe20003f84070 */
[----:B------:R-:W-:Y:S01]  /*9a40*/  @!P6 IMAD.IADD R3, R3, 0x1, -R4 ;  /* 0x000000010303e824 */ /* 0x000fe200078e0a04 */
[----:B------:R-:W-:Y:S01]  /*9a50*/  ISETP.GT.U32.AND P6, PT, R4, R11, PT ;  /* 0x0000000b0400720c */ /* 0x000fe20003fc4070 */
[C---:B------:R-:W-:Y:S02]  /*9a60*/  VIADD R14, R0.reuse, 0x14c ;  /* 0x0000014c000e7836 */ /* 0x040fe40000000000 */
[----:B------:R-:W-:Y:S02]  /*9a70*/  IMAD.MOV R10, RZ, RZ, -R16 ;  /* 0x000000ffff0a7224 */ /* 0x000fe400078e0a10 */
[C---:B------:R-:W-:Y:S01]  /*9a80*/  VIADD R13, R0.reuse, 0x14b ;  /* 0x0000014b000d7836 */ /* 0x040fe20000000000 */
[----:B------:R-:W-:Y:S01]  /*9a90*/  IABS R17, R14 ;  /* 0x0000000e00117213 */ /* 0x000fe20000000000 */
[----:B------:R-:W-:-:S02]  /*9aa0*/  VIADD R16, R0, 0x14a ;  /* 0x0000014a00107836 */ /* 0x000fc40000000000 */
[----:B0-----:R-:W-:Y:S01]  /*9ab0*/  IMAD.MOV.U32 R7, RZ, RZ, R21 ;  /* 0x000000ffff077224 */ /* 0x001fe200078e0015 */
[----:B------:R-:W-:Y:S01]  /*9ac0*/  IABS R15, R13 ;  /* 0x0000000d000f7213 */ /* 0x000fe20000000000 */
[--C-:B------:R-:W-:Y:S01]  /*9ad0*/  @!P4 IMAD.IADD R9, R9, 0x1, -R4.reuse ;  /* 0x000000010909c824 */ /* 0x100fe200078e0a04 */
[----:B------:R-:W-:Y:S01]  /*9ae0*/  IABS R19, R16 ;  /* 0x0000001000137213 */ /* 0x000fe20000000000 */
[----:B------:R-:W-:Y:S01]  /*9af0*/  @!P6 IMAD.IADD R11, R11, 0x1, -R4 ;  /* 0x000000010b0be824 */ /* 0x000fe200078e0a04 */
[----:B------:R-:W-:Y:S01]  /*9b00*/  ISETP.GT.U32.AND P4, PT, R4, R3, PT ;  /* 0x000000030400720c */ /* 0x000fe20003f84070 */
[----:B------:R-:W-:-:S03]  /*9b10*/  IMAD.HI.U32 R5, R2, R17, RZ ;  /* 0x0000001102057227 */ /* 0x000fc600078e00ff */
[C---:B------:R-:W-:Y:S01]  /*9b20*/  ISETP.GT.U32.AND P6, PT, R4.reuse, R11, PT ;  /* 0x0000000b0400720c */ /* 0x040fe20003fc4070 */
[----:B------:R-:W-:Y:S01]  /*9b30*/  @!P1 IMAD.MOV R7, RZ, RZ, -R7 ;  /* 0x000000ffff079224 */ /* 0x000fe200078e0a07 */
[----:B------:R-:W-:Y:S01]  /*9b40*/  ISETP.GT.U32.AND P1, PT, R4, R9, PT ;  /* 0x000000090400720c */ /* 0x000fe20003f24070 */
[----:B------:R-:W-:Y:S02]  /*9b50*/  IMAD.MOV R5, RZ, RZ, -R5 ;  /* 0x000000ffff057224 */ /* 0x000fe400078e0a05 */
[C---:B------:R-:W-:Y:S01]  /*9b60*/  IMAD.HI.U32 R23, R2.reuse, R15, RZ ;  /* 0x0000000f02177227 */ /* 0x040fe200078e00ff */
[----:B------:R0:W-:Y:S03]  /*9b70*/  STL [R1+0x718], R7 ;  /* 0x0007180701007387 */ /* 0x0001e60000100800 */
[----:B------:R-:W-:-:S04]  /*9b80*/  IMAD.HI.U32 R21, R2, R19, RZ ;  /* 0x0000001302157227 */ /* 0x000fc800078e00ff */
[C---:B------:R-:W-:Y:S02]  /*9b90*/  IMAD R8, R4.reuse, R10, R8 ;  /* 0x0000000a04087224 */ /* 0x040fe400078e0208 */
[C---:B------:R-:W-:Y:S02]  /*9ba0*/  IMAD R17, R4.reuse, R5, R17 ;  /* 0x0000000504117224 */ /* 0x040fe400078e0211 */
[----:B0-----:R-:W-:Y:S02]  /*9bb0*/  IMAD.MOV.U32 R7, RZ, RZ, R22 ;  /* 0x000000ffff077224 */ /* 0x001fe400078e0016 */
[----:B------:R-:W-:Y:S02]  /*9bc0*/  IMAD.MOV R23, RZ, RZ, -R23 ;  /* 0x000000ffff177224 */ /* 0x000fe400078e0a17 */
[----:B------:R-:W-:Y:S02]  /*9bd0*/  IMAD.MOV R21, RZ, RZ, -R21 ;  /* 0x000000ffff157224 */ /* 0x000fe400078e0a15 */
[----:B------:R-:W-:Y:S01]  /*9be0*/  @!P3 IMAD.MOV R7, RZ, RZ, -R7 ;  /* 0x000000ffff07b224 */ /* 0x000fe200078e0a07 */
[C---:B------:R-:W-:Y:S01]  /*9bf0*/  ISETP.GT.U32.AND P3, PT, R4.reuse, R8, PT ;  /* 0x000000080400720c */ /* 0x040fe20003f64070 */
[----:B------:R-:W-:Y:S01]  /*9c00*/  @!P4 IMAD.IADD R3, R3, 0x1, -R4 ;  /* 0x000000010303c824 */ /* 0x000fe200078e0a04 */
[C---:B------:R-:W-:Y:S01]  /*9c10*/  ISETP.GT.U32.AND P4, PT, R4.reuse, R17, PT ;  /* 0x000000110400720c */ /* 0x040fe20003f84070 */
[C---:B------:R-:W-:Y:S01]  /*9c20*/  IMAD R15, R4.reuse, R23, R15 ;  /* 0x00000017040f7224 */ /* 0x040fe200078e020f */
[----:B------:R0:W-:Y:S01]  /*9c30*/  STL [R1+0x714], R7 ;  /* 0x0007140701007387 */ /* 0x0001e20000100800 */
[----:B------:R-:W-:-:S02]  /*9c40*/  IMAD R19, R4, R21, R19 ;  /* 0x0000001504137224 */ /* 0x000fc400078e0213 */
[----:B------:R-:W-:Y:S02]  /*9c50*/  VIADD R10, R0, 0x149 ;  /* 0x00000149000a7836 */ /* 0x000fe40000000000 */
[--C-:B------:R-:W-:Y:S01]  /*9c60*/  @!P1 IMAD.IADD R9, R9, 0x1, -R4.reuse ;  /* 0x0000000109099824 */ /* 0x100fe200078e0a04 */
[C---:B------:R-:W-:Y:S01]  /*9c70*/  ISETP.GT.U32.AND P1, PT, R4.reuse, R15, PT ;  /* 0x0000000f0400720c */ /* 0x040fe20003f24070 */
[----:B------:R-:W-:Y:S01]  /*9c80*/  @!P6 IMAD.IADD R11, R11, 0x1, -R4 ;  /* 0x000000010b0be824 */ /* 0x000fe200078e0a04 */
[----:B------:R-:W-:Y:S01]  /*9c90*/  ISETP.GT.U32.AND P6, PT, R4, R19, PT ;  /* 0x000000130400720c */ /* 0x000fe20003fc4070 */
[----:B------:R-:W-:Y:S01]  /*9ca0*/  IMAD.MOV.U32 R24, RZ, RZ, R3 ;  /* 0x000000ffff187224 */ /* 0x000fe200078e0003 */
[----:B------:R-:W-:Y:S01]  /*9cb0*/  IABS R20, R10 ;  /* 0x0000000a00147213 */ /* 0x000fe20000000000 */
[----:B------:R-:W-:Y:S02]  /*9cc0*/  VIADD R12, R0, 0x148 ;  /* 0x00000148000c7836 */ /* 0x000fe40000000000 */
[----:B0-----:R-:W-:-:S02]  /*9cd0*/  IMAD.MOV.U32 R7, RZ, RZ, R9 ;  /* 0x000000ffff077224 */ /* 0x001fc400078e0009 */
[----:B------:R-:W-:Y:S01]  /*9ce0*/  IMAD.HI.U32 R22, R2, R20, RZ ;  /* 0x0000001402167227 */ /* 0x000fe200078e00ff */
[----:B------:R-:W-:-:S03]  /*9cf0*/  IABS R5, R12 ;  /* 0x0000000c00057213 */ /* 0x000fc60000000000 */
[----:B------:R-:W-:Y:S02]  /*9d00*/  @!P5 IMAD.MOV R24, RZ, RZ, -R24 ;  /* 0x000000ffff18d224 */ /* 0x000fe400078e0a18 */
[--C-:B------:R-:W-:Y:S01]  /*9d10*/  @!P3 IMAD.IADD R8, R8, 0x1, -R4.reuse ;  /* 0x000000010808b824 */ /* 0x100fe200078e0a04 */
[----:B------:R-:W-:Y:S01]  /*9d20*/  ISETP.GE.AND P3, PT, R18, RZ, PT ;  /* 0x000000ff1200720c */ /* 0x000fe20003f66270 */
[----:B------:R-:W-:Y:S01]  /*9d30*/  @!P4 IMAD.IADD R17, R17, 0x1, -R4 ;  /* 0x000000011111c824 */ /* 0x000fe200078e0a04 */
[----:B------:R-:W-:Y:S01]  /*9d40*/  STL [R1+0x710], R24 ;  /* 0x0007101801007387 */ /* 0x000fe20000100800 */
[----:B------:R-:W-:Y:S01]  /*9d50*/  @!P2 IMAD.MOV R7, RZ, RZ, -R7 ;  /* 0x000000ffff07a224 */ /* 0x000fe200078e0a07 */
[----:B------:R-:W-:Y:S01]  /*9d60*/  ISETP.GE.AND P4, PT, R14, RZ, PT ;  /* 0x000000ff0e00720c */ /* 0x000fe20003f86270 */
[----:B------:R-:W-:Y:S02]  /*9d70*/  IMAD.MOV R22, RZ, RZ, -R22 ;  /* 0x000000ffff167224 */ /* 0x000fe400078e0a16 */
[--C-:B------:R-:W-:Y:S01]  /*9d80*/  @!P1 IMAD.IADD R15, R15, 0x1, -R4.reuse ;  /* 0x000000010f0f9824 */ /* 0x100fe200078e0a04 */
[C---:B------:R-:W-:Y:S01]  /*9d90*/  ISETP.GT.U32.AND P1, PT, R4.reuse, R8, PT ;  /* 0x000000080400720c */ /* 0x040fe20003f24070 */
[----:B------:R-:W-:Y:S01]  /*9da0*/  @!P6 IMAD.IADD R19, R19, 0x1, -R4 ;  /* 0x000000011313e824 */ /* 0x000fe200078e0a04 */
[----:B------:R-:W-:Y:S01]  /*9db0*/  ISETP.GT.U32.AND P6, PT, R4, R17, PT ;  /* 0x000000110400720c */ /* 0x000fe20003fc4070 */
[----:B------:R0:W-:Y:S01]  /*9dc0*/  STL [R1+0x70c], R7 ;  /* 0x00070c0701007387 */ /* 0x0001e20000100800 */
[----:B------:R-:W-:Y:S01]  /*9dd0*/  IMAD.HI.U32 R23, R2, R5, RZ ;  /* 0x0000000502177227 */ /* 0x000fe200078e00ff */
[----:B------:R-:W-:-:S02]  /*9de0*/  ISETP.GT.U32.AND P5, PT, R4, R15, PT ;  /* 0x0000000f0400720c */ /* 0x000fc40003fa4070 */
[C---:B------:R-:W-:Y:S01]  /*9df0*/  ISETP.GT.U32.AND P2, PT, R4.reuse, R19, PT ;  /* 0x000000130400720c */ /* 0x040fe20003f44070 */
[----:B------:R-:W-:Y:S02]  /*9e00*/  IMAD R20, R4, R22, R20 ;  /* 0x0000001604147224 */ /* 0x000fe400078e0214 */
[----:B------:R-:W-:Y:S02]  /*9e10*/  IMAD.MOV R23, RZ, RZ, -R23 ;  /* 0x000000ffff177224 */ /* 0x000fe400078e0a17 */
[----:B------:R-:W-:Y:S02]  /*9e20*/  VIADD R14, R0, 0x147 ;  /* 0x00000147000e7836 */ /* 0x000fe40000000000 */
[----:B0-----:R-:W-:Y:S02]  /*9e30*/  IMAD.MOV.U32 R7, RZ, RZ, R11 ;  /* 0x000000ffff077224 */ /* 0x001fe400078e000b */
[C---:B------:R-:W-:Y:S01]  /*9e40*/  IMAD R5, R4.reuse, R23, R5 ;  /* 0x0000001704057224 */ /* 0x040fe200078e0205 */
[----:B------:R-:W-:Y:S01]  /*9e50*/  IABS R3, R14 ;  /* 0x0000000e00037213 */ /* 0x000fe20000000000 */
[----:B------:R-:W-:Y:S01]  /*9e60*/  @!P0 IMAD.MOV R7, RZ, RZ, -R7 ;  /* 0x000000ffff078224 */ /* 0x000fe200078e0a07 */
[----:B------:R-:W-:Y:S01]  /*9e70*/  ISETP.GT.U32.AND P0, PT, R4, R20, PT ;  /* 0x000000140400720c */ /* 0x000fe20003f04070 */
[----:B------:R-:W-:-:S02]  /*9e80*/  VIADD R18, R0, 0x146 ;  /* 0x0000014600127836 */ /* 0x000fc40000000000 */
[--C-:B------:R-:W-:Y:S01]  /*9e90*/  @!P1 IMAD.IADD R8, R8, 0x1, -R4.reuse ;  /* 0x0000000108089824 */ /* 0x100fe200078e0a04 */
[----:B------:R-:W-:Y:S01]  /*9ea0*/  ISETP.GE.AND P1, PT, R13, RZ, PT ;  /* 0x000000ff0d00720c */ /* 0x000fe20003f26270 */
[----:B------:R-:W-:Y:S01]  /*9eb0*/  @!P6 IMAD.IADD R17, R17, 0x1, -R4 ;  /* 0x000000011111e824 */ /* 0x000fe200078e0a04 */
[----:B------:R-:W-:Y:S01]  /*9ec0*/  ISETP.GT.U32.AND P6, PT, R4, R5, PT ;  /* 0x000000050400720c */ /* 0x000fe20003fc4070 */
[----:B------:R-:W-:Y:S01]  /*9ed0*/  IMAD.HI.U32 R11, R2, R3, RZ ;  /* 0x00000003020b7227 */ /* 0x000fe200078e00ff */
[----:B------:R-:W-:Y:S01]  /*9ee0*/  IABS R9, R18 ;  /* 0x0000001200097213 */ /* 0x000fe20000000000 */
[----:B------:R0:W-:Y:S02]  /*9ef0*/  STL [R1+0x700], R7 ;  /* 0x0007000701007387 */ /* 0x0001e40000100800 */
[----:B------:R-:W-:Y:S02]  /*9f00*/  IMAD.MOV.U32 R21, RZ, RZ, R8 ;  /* 0x000000ffff157224 */ /* 0x000fe400078e0008 */
[--C-:B------:R-:W-:Y:S01]  /*9f10*/  @!P5 IMAD.IADD R15, R15, 0x1, -R4.reuse ;  /* 0x000000010f0fd824 */ /* 0x100fe200078e0a04 */
[----:B------:R-:W-:Y:S01]  /*9f20*/  ISETP.GE.AND P5, PT, R16, RZ, PT ;  /* 0x000000ff1000720c */ /* 0x000fe20003fa6270 */
[--C-:B------:R-:W-:Y:S01]  /*9f30*/  @!P2 IMAD.IADD R19, R19, 0x1, -R4.reuse ;  /* 0x000000011313a824 */ /* 0x100fe200078e0a04 */
[----:B------:R-:W-:Y:S01]  /*9f40*/  ISETP.GE.AND P2, PT, R10, RZ, PT ;  /* 0x000000ff0a00720c */ /* 0x000fe20003f46270 */
[----:B------:R-:W-:Y:S01]  /*9f50*/  @!P0 IMAD.IADD R20, R20, 0x1, -R4 ;  /* 0x0000000114148824 */ /* 0x000fe200078e0a04 */
[----:B------:R-:W-:Y:S01]  /*9f60*/  ISETP.GE.AND P0, PT, R12, RZ, PT ;  /* 0x000000ff0c00720c */ /* 0x000fe20003f06270 */
[----:B0-----:R-:W-:-:S02]  /*9f70*/  IMAD.MOV.U32 R7, RZ, RZ, R17 ;  /* 0x000000ffff077224 */ /* 0x001fc400078e0011 */
[----:B------:R-:W-:-:S04]  /*9f80*/  IMAD.HI.U32 R10, R2, R9, RZ ;  /* 0x00000009020a7227 */ /* 0x000fc800078e00ff */
[----:B------:R-:W-:Y:S02]  /*9f90*/  IMAD.MOV R11, RZ, RZ, -R11 ;  /* 0x000000ffff0b7224 */ /* 0x000fe400078e0a0b */
[----:B------:R-:W-:Y:S01]  /*9fa0*/  @!P3 IMAD.MOV R21, RZ, RZ, -R21 ;  /* 0x000000ffff15b224 */ /* 0x000fe200078e0a15 */
[C---:B------:R-:W-:Y:S01]  /*9fb0*/  ISETP.GT.U32.AND P3, PT, R4.reuse, R20, PT ;  /* 0x000000140400720c */ /* 0x040fe20003f64070 */
[----:B------:R-:W-:Y:S02]  /*9fc0*/  @!P4 IMAD.MOV R7, RZ, RZ, -R7 ;  /* 0x000000ffff07c224 */ /* 0x000fe400078e0a07 */
[----:B------:R-:W-:Y:S01]  /*9fd0*/  IMAD.MOV R10, RZ, RZ, -R10 ;  /* 0x000000ffff0a7224 */ /* 0x000fe200078e0a0a */
[----:B------:R-:W-:Y:S01]  /*9fe0*/  STL [R1+0x750], R21 ;  /* 0x0007501501007387 */ /* 0x000fe20000100800 */
[----:B------:R-:W-:Y:S02]  /*9ff0*/  IMAD R3, R4, R11, R3 ;  /* 0x0000000b04037224 */ /* 0x000fe400078e0203 */
[----:B------:R-:W-:Y:S01]  /*a000*/  IMAD.MOV.U32 R8, RZ, RZ, R15 ;  /* 0x000000ffff087224 */ /* 0x000fe200078e000f */
[----:B------:R0:W-:Y:S01]  /*a010*/  STL [R1+0x758], R7 ;  /* 0x0007580701007387 */ /* 0x0001e20000100800 */
[----:B------:R-:W-:Y:S01]  /*a020*/  @!P6 IMAD.IADD R5, R5, 0x1, -R4 ;  /* 0x000000010505e824 */ /* 0x000fe200078e0a04 */
[----:B------:R-:W-:Y:S01]  /*a030*/  ISETP.GE.AND P6, PT, R14, RZ, PT ;  /* 0x000000ff0e00720c */ /* 0x000fe20003fc6270 */
[----:B------:R-:W-:-:S02]  /*a040*/  IMAD R9, R4, R10, R9 ;  /* 0x0000000a04097224 */ /* 0x000fc400078e0209 */
[----:B------:R-:W-:Y:S01]  /*a050*/  @!P1 IMAD.MOV R8, RZ, RZ, -R8 ;  /* 0x000000ffff089224 */ /* 0x000fe200078e0a08 */
[----:B------:R-:W-:Y:S01]  /*a060*/  ISETP.GT.U32.AND P1, PT, R4, R3, PT ;  /* 0x000000030400720c */ /* 0x000fe20003f24070 */
[----:B------:R-:W-:Y:S01]  /*a070*/  VIADD R11, R0, 0x144 ;  /* 0x00000144000b7836 */ /* 0x000fe20000000000 */
[----:B------:R-:W-:Y:S01]  /*a080*/  ISETP.GT.U32.AND P4, PT, R4, R5, PT ;  /* 0x000000050400720c */ /* 0x000fe20003f84070 */
[----:B------:R-:W-:Y:S01]  /*a090*/  @!P3 IMAD.IADD R20, R20, 0x1, -R4 ;  /* 0x000000011414b824 */ /* 0x000fe200078e0a04 */
[----:B------:R1:W-:Y:S01]  /*a0a0*/  STL [R1+0x754], R8 ;  /* 0x0007540801007387 */ /* 0x0003e20000100800 */
[----:B0-----:R-:W-:Y:S01]  /*a0b0*/  IMAD.MOV.U32 R7, RZ, RZ, R19 ;  /* 0x000000ffff077224 */ /* 0x001fe200078e0013 */
[----:B------:R-:W-:Y:S01]  /*a0c0*/  IABS R12, R11 ;  /* 0x0000000b000c7213 */ /* 0x000fe20000000000 */
[----:B------:R-:W-:Y:S01]  /*a0d0*/  VIADD R16, R0, 0x143 ;  /* 0x0000014300107836 */ /* 0x000fe20000000000 */
[----:B------:R-:W-:Y:S01]  /*a0e0*/  ISETP.GE.AND P3, PT, R18, RZ, PT ;  /* 0x000000ff1200720c */ /* 0x000fe20003f66270 */
[----:B------:R-:W-:Y:S01]  /*a0f0*/  @!P5 IMAD.MOV R7, RZ, RZ, -R7 ;  /* 0x000000ffff07d224 */ /* 0x000fe200078e0a07 */
[----:B------:R-:W-:Y:S01]  /*a100*/  ISETP.GT.U32.AND P5, PT, R4, R9, PT ;  /* 0x000000090400720c */ /* 0x000fe20003fa4070 */
[----:B------:R-:W-:-:S02]  /*a110*/  VIADD R13, R0, 0x142 ;  /* 0x00000142000d7836 */ /* 0x000fc40000000000 */
[--C-:B------:R-:W-:Y:S01]  /*a120*/  @!P1 IMAD.IADD R3, R3, 0x1, -R4.reuse ;  /* 0x0000000103039824 */ /* 0x100fe200078e0a04 */
[----:B------:R0:W-:Y:S01]  /*a130*/  STL [R1+0x77c], R7 ;  /* 0x00077c0701007387 */ /* 0x0001e20000100800 */
[C---:B-1----:R-:W-:Y:S01]  /*a140*/  VIADD R8, R0.reuse, 0x145 ;  /* 0x0000014500087836 */ /* 0x042fe20000000000 */
[----:B------:R-:W-:Y:S01]  /*a150*/  ISETP.GE.AND P1, PT, R11, RZ, PT ;  /* 0x000000ff0b00720c */ /* 0x000fe20003f26270 */
[--C-:B------:R-:W-:Y:S02]  /*a160*/  @!P4 IMAD.IADD R5, R5, 0x1, -R4.reuse ;  /* 0x000000010505c824 */ /* 0x100fe400078e0a04 */
[C---:B------:R-:W-:Y:S01]  /*a170*/  VIADD R17, R0.reuse, 0x13e ;  /* 0x0000013e00117836 */ /* 0x040fe20000000000 */
[----:B------:R-:W-:Y:S01]  /*a180*/  IABS R10, R8 ;  /* 0x00000008000a7213 */ /* 0x000fe20000000000 */
[----:B------:R-:W-:Y:S01]  /*a190*/  VIADD R18, R0, 0x13f ;  /* 0x0000013f00127836 */ /* 0x000fe20000000000 */
[----:B------:R-:W-:Y:S01]  /*a1a0*/  ISETP.GE.AND P4, PT, R8, RZ, PT ;  /* 0x000000ff0800720c */ /* 0x000fe20003f86270 */
[----:B------:R-:W-:Y:S01]  /*a1b0*/  @!P5 IMAD.IADD R9, R9, 0x1, -R4 ;  /* 0x000000010909d824 */ /* 0x000fe200078e0a04 */
[----:B------:R-:W-:Y:S01]  /*a1c0*/  ISETP.GT.U32.AND P5, PT, R4, R3, PT ;  /* 0x000000030400720c */ /* 0x000fe20003fa4070 */
[----:B0-----:R-:W-:-:S02]  /*a1d0*/  IMAD.MOV.U32 R7, RZ, RZ, R20 ;  /* 0x000000ffff077224 */ /* 0x001fc400078e0014 */
[----:B------:R-:W-:Y:S02]  /*a1e0*/  IMAD.MOV.U32 R8, RZ, RZ, R12 ;  /* 0x000000ffff087224 */ /* 0x000fe400078e000c */
[----:B------:R-:W-:Y:S01]  /*a1f0*/  @!P2 IMAD.MOV R7, RZ, RZ, -R7 ;  /* 0x000000ffff07a224 */ /* 0x000fe200078e0a07 */
[----:B------:R-:W-:Y:S01]  /*a200*/  ISETP.GT.U32.AND P2, PT, R4, R9, PT ;  /* 0x000000090400720c */ /* 0x000fe20003f44070 */
[----:B------:R-:W-:-:S03]  /*a210*/  IMAD.HI.U32 R12, R2, R10, RZ ;  /* 0x0000000a020c7227 */ /* 0x000fc600078e00ff */
[----:B------:R0:W-:Y:S01]  /*a220*/  STL [R1+0x778], R7 ;  /* 0x0007780701007387 */ /* 0x0001e20000100800 */
[----:B------:R-:W-:-:S04]  /*a230*/  IMAD.HI.U32 R11, R2, R8, RZ ;  /* 0x00000008020b7227 */ /* 0x000fc800078e00ff */
[----:B------:R-:W-:Y:S02]  /*a240*/  @!P5 IMAD.IADD R3, R3, 0x1, -R4 ;  /* 0x000000010303d824 */ /* 0x000fe400078e0a04 */
[----:B------:R-:W-:Y:S02]  /*a250*/  IMAD.MOV R11, RZ, RZ, -R11 ;  /* 0x000000ffff0b7224 */ /* 0x000fe400078e0a0b */
[----:B------:R-:W-:Y:S02]  /*a260*/  IMAD.MOV.U32 R14, RZ, RZ, R3 ;  /* 0x000000ffff0e7224 */ /* 0x000fe400078e0003 */
[----:B0-----:R-:W-:Y:S02]  /*a270*/  IMAD.MOV.U32 R7, RZ, RZ, R5 ;  /* 0x000000ffff077224 */ /* 0x001fe400078e0005 */
[----:B------:R-:W-:Y:S02]  /*a280*/  IMAD.MOV R5, RZ, RZ, -R12 ;  /* 0x000000ffff057224 */ /* 0x000fe400078e0a0c */
[----:B------:R-:W-:-:S02]  /*a290*/  IMAD R8, R4, R11, R8 ;  /* 0x0000000b04087224 */ /* 0x000fc400078e0208 */
[C---:B------:R-:W-:Y:S02]  /*a2a0*/  IMAD R5, R4.reuse, R5, R10 ;  /* 0x0000000504057224 */ /* 0x040fe400078e020a */
[----:B------:R-:W-:Y:S01]  /*a2b0*/  @!P6 IMAD.MOV R14, RZ, RZ, -R14 ;  /* 0x000000ffff0ee224 */ /* 0x000fe200078e0a0e */
[C---:B------:R-:W-:Y:S01]  /*a2c0*/  ISETP.GT.U32.AND P6, PT, R4.reuse, R8, PT ;  /* 0x000000080400720c */ /* 0x040fe20003fc4070 */
[----:B------:R-:W-:Y:S01]  /*a2d0*/  @!P0 IMAD.MOV R7, RZ, RZ, -R7 ;  /* 0x000000ffff078224 */ /* 0x000fe200078e0a07 */
[----:B------:R-:W-:Y:S01]  /*a2e0*/  ISETP.GT.U32.AND P5, PT, R4, R5, PT ;  /* 0x000000050400720c */ /* 0x000fe20003fa4070 */
[--C-:B------:R-:W-:Y:S01]  /*a2f0*/  @!P2 IMAD.IADD R9, R9, 0x1, -R4.reuse ;  /* 0x000000010909a824 */ /* 0x100fe200078e0a04 */
[----:B------:R-:W-:Y:S01]  /*a300*/  ISETP.GE.AND P0, PT, R16, RZ, PT ;  /* 0x000000ff1000720c */ /* 0x000fe20003f06270 */
[C---:B------:R-:W-:Y:S01]  /*a310*/  VIADD R12, R0.reuse, 0x141 ;  /* 0x00000141000c7836 */ /* 0x040fe20000000000 */
[----:B------:R-:W-:Y:S01]  /*a320*/  IABS R16, R16 ;  /* 0x0000001000107213 */ /* 0x000fe20000000000 */
[----:B------:R0:W-:Y:S01]  /*a330*/  STL [R1+0x774], R7 ;  /* 0x0007740701007387 */ /* 0x0001e20000100800 */
[----:B------:R-:W-:Y:S01]  /*a340*/  ISETP.GE.AND P2, PT, R13, RZ, PT ;  /* 0x000000ff0d00720c */ /* 0x000fe20003f46270 */
[----:B------:R-:W-:Y:S01]  /*a350*/  VIADD R11, R0, 0x140 ;  /* 0x00000140000b7836 */ /* 0x000fe20000000000 */
[----:B------:R-:W-:Y:S01]  /*a360*/  IABS R13, R13 ;  /* 0x0000000d000d7213 */ /* 0x000fe20000000000 */
[----:B------:R-:W-:Y:S01]  /*a370*/  IMAD.HI.U32 R10, R2, R16, RZ ;  /* 0x00000010020a7227 */ /* 0x000fe200078e00ff */
[----:B------:R1:W-:Y:S03]  /*a380*/  STL [R1+0x770], R14 ;  /* 0x0007700e01007387 */ /* 0x0003e60000100800 */
[----:B------:R-:W-:-:S02]  /*a390*/  @!P5 IMAD.IADD R5, R5, 0x1, -R4 ;  /* 0x000000010505d824 */ /* 0x000fc400078e0a04 */
[----:B0-----:R-:W-:Y:S01]  /*a3a0*/  IMAD.MOV.U32 R7, RZ, RZ, R9 ;  /* 0x000000ffff077224 */ /* 0x001fe200078e0009 */
[----:B------:R-:W-:Y:S01]  /*a3b0*/  IABS R9, R12 ;  /* 0x0000000c00097213 */ /* 0x000fe20000000000 */
[----:B------:R-:W-:Y:S01]  /*a3c0*/  @!P6 IMAD.IADD R8, R8, 0x1, -R4 ;  /* 0x000000010808e824 */ /* 0x000fe200078e0a04 */
[----:B------:R-:W-:Y:S01]  /*a3d0*/  ISETP.GT.U32.AND P5, PT, R4, R5, PT ;  /* 0x000000050400720c */ /* 0x000fe20003fa4070 */
[----:B------:R-:W-:Y:S01]  /*a3e0*/  IMAD.MOV R3, RZ, RZ, -R10 ;  /* 0x000000ffff037224 */ /* 0x000fe200078e0a0a */
[----:B-1----:R-:W-:Y:S01]  /*a3f0*/  IABS R14, R18 ;  /* 0x00000012000e7213 */ /* 0x002fe20000000000 */
[----:B------:R-:W-:Y:S01]  /*a400*/  IMAD.HI.U32 R10, R2, R13, RZ ;  /* 0x0000000d020a7227 */ /* 0x000fe200078e00ff */
[----:B------:R-:W-:-:S03]  /*a410*/  ISETP.GT.U32.AND P6, PT, R4, R8, PT ;  /* 0x000000080400720c */ /* 0x000fc60003fc4070 */
[----:B------:R-:W-:Y:S01]  /*a420*/  @!P3 IMAD.MOV R7, RZ, RZ, -R7 ;  /* 0x000000ffff07b224 */ /* 0x000fe200078e0a07 */
[----:B------:R-:W-:Y:S01]  /*a430*/  ISETP.GE.AND P3, PT, R12, RZ, PT ;  /* 0x000000ff0c00720c */ /* 0x000fe20003f66270 */
[----:B------:R-:W-:Y:S01]  /*a440*/  IMAD R16, R4, R3, R16 ;  /* 0x0000000304107224 */ /* 0x000fe200078e0210 */
[----:B------:R-:W-:Y:S01]  /*a450*/  IABS R3, R11 ;  /* 0x0000000b00037213 */ /* 0x000fe20000000000 */
[----:B------:R-:W-:Y:S01]  /*a460*/  IMAD.MOV R10, RZ, RZ, -R10 ;  /* 0x000000ffff0a7224 */ /* 0x000fe200078e0a0a */
[----:B------:R0:W-:Y:S01]  /*a470*/  STL [R1+0x7a4], R7 ;  /* 0x0007a40701007387 */ /* 0x0001e20000100800 */
[----:B------:R-:W-:-:S04]  /*a480*/  IMAD.HI.U32 R12, R2, R9, RZ ;  /* 0x00000009020c7227 */ /* 0x000fc800078e00ff */
[----:B------:R-:W-:Y:S01]  /*a490*/  @!P5 IMAD.IADD R5, R5, 0x1, -R4 ;  /* 0x000000010505d824 */ /* 0x000fe200078e0a04 */
[C---:B------:R-:W-:Y:S01]  /*a4a0*/  ISETP.GT.U32.AND P5, PT, R4.reuse, R16, PT ;  /* 0x000000100400720c */ /* 0x040fe20003fa4070 */
[----:B------:R-:W-:Y:S02]  /*a4b0*/  IMAD R13, R4, R10, R13 ;  /* 0x0000000a040d7224 */ /* 0x000fe400078e020d */
[----:B------:R-:W-:Y:S02]  /*a4c0*/  IMAD.MOV R12, RZ, RZ, -R12 ;  /* 0x000000ffff0c7224 */ /* 0x000fe400078e0a0c */
[----:B0-----:R-:W-:Y:S02]  /*a4d0*/  IMAD.MOV.U32 R7, RZ, RZ, R5 ;  /* 0x000000ffff077224 */ /* 0x001fe400078e0005 */
[----:B------:R-:W-:-:S04]  /*a4e0*/  IMAD.HI.U32 R10, R2, R3, RZ ;  /* 0x00000003020a7227 */ /* 0x000fc800078e00ff */
[C---:B------:R-:W-:Y:S01]  /*a4f0*/  IMAD R5, R4.reuse, R12, R9 ;  /* 0x0000000c04057224 */ /* 0x040fe200078e0209 */
[----:B------:R-:W-:Y:S01]  /*a500*/  IABS R12, R17 ;  /* 0x00000011000c7213 */ /* 0x000fe20000000000 */
[----:B------:R-:W-:Y:S01]  /*a510*/  @!P4 IMAD.MOV R7, RZ, RZ, -R7 ;  /* 0x000000ffff07c224 */ /* 0x000fe200078e0a07 */
[----:B------:R-:W-:Y:S01]  /*a520*/  ISETP.GT.U32.AND P4, PT, R4, R13, PT ;  /* 0x0000000d0400720c */ /* 0x000fe20003f84070 */
[----:B------:R-:W-:Y:S02]  /*a530*/  IMAD.MOV R10, RZ, RZ, -R10 ;  /* 0x000000ffff0a7224 */ /* 0x000fe400078e0a0a */
[--C-:B------:R-:W-:Y:S01]  /*a540*/  @!P6 IMAD.IADD R8, R8, 0x1, -R4.reuse ;  /* 0x000000010808e824 */ /* 0x100fe200078e0a04 */
[C---:B------:R-:W-:Y:S01]  /*a550*/  ISETP.GT.U32.AND P6, PT, R4.reuse, R5, PT ;  /* 0x000000050400720c */ /* 0x040fe20003fc4070 */
[----:B------:R-:W-:Y:S01]  /*a560*/  IMAD R3, R4, R10, R3 ;  /* 0x0000000a04037224 */ /* 0x000fe200078e0203 */
[----:B------:R0:W-:Y:S01]  /*a570*/  STL [R1+0x7a0], R7 ;  /* 0x0007a00701007387 */ /* 0x0001e20000100800 */
[----:B------:R-:W-:-:S02]  /*a580*/  @!P5 IMAD.IADD R16, R16, 0x1, -R4 ;  /* 0x000000011010d824 */ /* 0x000fc400078e0a04 */
[----:B------:R-:W-:Y:S01]  /*a590*/  IMAD.HI.U32 R19, R2, R12, RZ ;  /* 0x0000000c02137227 */ /* 0x000fe200078e00ff */
[----:B------:R-:W-:-:S03]  /*a5a0*/  ISETP.GT.U32.AND P5, PT, R4, R3, PT ;  /* 0x000000030400720c */ /* 0x000fc60003fa4070 */
[--C-:B------:R-:W-:Y:S01]  /*a5b0*/  @!P4 IMAD.IADD R13, R13, 0x1, -R4.reuse ;  /* 0x000000010d0dc824 */ /* 0x100fe200078e0a04 */
[C---:B------:R-:W-:Y:S01]  /*a5c0*/  ISETP.GT.U32.AND P4, PT, R4.reuse, R16, PT ;  /* 0x000000100400720c */ /* 0x040fe20003f84070 */
[----:B------:R-:W-:Y:S02]  /*a5d0*/  IMAD.MOV R19, RZ, RZ, -R19 ;  /* 0x000000ffff137224 */ /* 0x000fe400078e0a13 */
[----:B------:R-:W-:Y:S01]  /*a5e0*/  @!P6 IMAD.IADD R5, R5, 0x1, -R4 ;  /* 0x000000010505e824 */ /* 0x000fe200078e0a04 */
[----:B------:R-:W-:Y:S01]  /*a5f0*/  ISETP.GT.U32.AND P6, PT, R4, R13, PT ;  /* 0x0000000d0400720c */ /* 0x000fe20003fc4070 */
[----:B0-----:R-:W-:Y:S02]  /*a600*/  IMAD.MOV.U32 R7, RZ, RZ, R8 ;  /* 0x000000ffff077224 */ /* 0x001fe400078e0008 */
[----:B------:R-:W-:-:S04]  /*a610*/  IMAD.HI.U32 R9, R2, R14, RZ ;  /* 0x0000000e02097227 */ /* 0x000fc800078e00ff */
[--C-:B------:R-:W-:Y:S01]  /*a620*/  @!P5 IMAD.IADD R3, R3, 0x1, -R4.reuse ;  /* 0x000000010303d824 */ /* 0x100fe200078e0a04 */
[C---:B------:R-:W-:Y:S01]  /*a630*/  ISETP.GT.U32.AND P5, PT, R4.reuse, R5, PT ;  /* 0x000000050400720c */ /* 0x040fe20003fa4070 */
[----:B------:R-:W-:Y:S02]  /*a640*/  @!P1 IMAD.MOV R7, RZ, RZ, -R7 ;  /* 0x000000ffff079224 */ /* 0x000fe400078e0a07 */
[----:B------:R-:W-:Y:S01]  /*a650*/  IMAD.MOV R10, RZ, RZ, -R9 ;  /* 0x000000ffff0a7224 */ /* 0x000fe200078e0a09 */
[C---:B------:R-:W-:Y:S01]  /*a660*/  ISETP.GT.U32.AND P1, PT, R4.reuse, R3, PT ;  /* 0x000000030400720c */ /* 0x040fe20003f24070 */
[----:B------:R-:W-:Y:S01]  /*a670*/  @!P6 IMAD.IADD R13, R13, 0x1, -R4 ;  /* 0x000000010d0de824 */ /* 0x000fe200078e0a04 */
[----:B------:R-:W-:Y:S01]  /*a680*/  ISETP.GE.AND P6, PT, R11, RZ, PT ;  /* 0x000000ff0b00720c */ /* 0x000fe20003fc6270 */
[C---:B------:R-:W-:Y:S01]  /*a690*/  IMAD R11, R4.reuse, R19, R12 ;  /* 0x00000013040b7224 */ /* 0x040fe200078e020c */
[----:B------:R0:W-:Y:S01]  /*a6a0*/  STL [R1+0x79c], R7 ;  /* 0x00079c0701007387 */ /* 0x0001e20000100800 */
[----:B------:R-:W-:-:S02]  /*a6b0*/  IMAD R14, R4, R10, R14 ;  /* 0x0000000a040e7224 */ /* 0x000fc400078e020e */
[--C-:B------:R-:W-:Y:S02]  /*a6c0*/  @!P4 IMAD.IADD R16, R16, 0x1, -R4.reuse ;  /* 0x000000011010c824 */ /* 0x100fe400078e0a04 */
[--C-:B------:R-:W-:Y:S01]  /*a6d0*/  @!P5 IMAD.IADD R5, R5, 0x1, -R4.reuse ;  /* 0x000000010505d824 */ /* 0x100fe200078e0a04 */
[----:B------:R-:W-:Y:S01]  /*a6e0*/  ISETP.GT.U32.AND P5, PT, R4, R11, PT ;  /* 0x0000000b0400720c */ /* 0x000fe20003fa4070 */
[----:B------:R-:W-:Y:S01]  /*a6f0*/  VIADD R12, R0, 0x13b ;  /* 0x0000013b000c7836 */ /* 0x000fe20000000000 */
[----:B------:R-:W-:Y:S01]  /*a700*/  ISETP.GT.U32.AND P4, PT, R4, R14, PT ;  /* 0x0000000e0400720c */ /* 0x000fe20003f84070 */
[----:B------:R-:W-:Y:S01]  /*a710*/  @!P1 IMAD.IADD R3, R3, 0x1, -R4 ;  /* 0x0000000103039824 */ /* 0x000fe200078e0a04 */
[----:B------:R-:W-:Y:S01]  /*a720*/  ISETP.GE.AND P1, PT, R18, RZ, PT ;  /* 0x000000ff1200720c */ /* 0x000fe20003f26270 */
[C---:B------:R-:W-:Y:S01]  /*a730*/  VIADD R9, R0.reuse, 0x13d ;  /* 0x0000013d00097836 */ /* 0x040fe20000000000 */
[----:B------:R-:W-:Y:S01]  /*a740*/  IABS R18, R12 ;  /* 0x0000000c00127213 */ /* 0x000fe20000000000 */
[----:B------:R-:W-:-:S02]  /*a750*/  VIADD R10, R0, 0x13c ;  /* 0x0000013c000a7836 */ /* 0x000fc40000000000 */
[----:B------:R-:W-:Y:S01]  /*a760*/  IMAD.MOV.U32 R21, RZ, RZ, R16 ;  /* 0x000000ffff157224 */ /* 0x000fe200078e0010 */
[----:B------:R-:W-:Y:S01]  /*a770*/  IABS R15, R9 ;  /* 0x00000009000f7213 */ /* 0x000fe20000000000 */
[----:B------:R-:W-:Y:S01]  /*a780*/  IMAD.HI.U32 R16, R2, R18, RZ ;  /* 0x0000001202107227 */ /* 0x000fe200078e00ff */
[----:B------:R-:W-:-:S03]  /*a790*/  IABS R8, R10 ;  /* 0x0000000a00087213 */ /* 0x000fc60000000000 */
[--C-:B------:R-:W-:Y:S02]  /*a7a0*/  @!P5 IMAD.IADD R11, R11, 0x1, -R4.reuse ;  /* 0x000000010b0bd824 */ /* 0x100fe400078e0a04 */
[----:B------:R-:W-:Y:S01]  /*a7b0*/  @!P4 IMAD.IADD R14, R14, 0x1, -R4 ;  /* 0x000000010e0ec824 */ /* 0x000fe200078e0a04 */
[----:B------:R-:W-:Y:S01]  /*a7c0*/  ISETP.GE.AND P4, PT, R17, RZ, PT ;  /* 0x000000ff1100720c */ /* 0x000fe20003f86270 */
[----:B------:R-:W-:Y:S01]  /*a7d0*/  IMAD.MOV R16, RZ, RZ, -R16 ;  /* 0x000000ffff107224 */ /* 0x000fe200078e0a10 */
[----:B------:R-:W-:Y:S01]  /*a7e0*/  ISETP.GT.U32.AND P5, PT, R4, R11, PT ;  /* 0x0000000b0400720c */ /* 0x000fe20003fa4070 */
[----:B------:R-:W-:-:S04]  /*a7f0*/  IMAD.HI.U32 R19, R2, R15, RZ ;  /* 0x0000000f02137227 */ /* 0x000fc800078e00ff */
[----:B------:R-:W-:Y:S01]  /*a800*/  @!P0 IMAD.MOV R21, RZ, RZ, -R21 ;  /* 0x000000ffff158224 */ /* 0x000fe200078e0a15 */
[C---:B------:R-:W-:Y:S01]  /*a810*/  ISETP.GT.U32.AND P0, PT, R4.reuse, R14, PT ;  /* 0x0000000e0400720c */ /* 0x040fe20003f04070 */
[----:B------:R-:W-:Y:S02]  /*a820*/  IMAD R18, R4, R16, R18 ;  /* 0x0000001004127224 */ /* 0x000fe400078e0212 */
[----:B------:R-:W-:Y:S01]  /*a830*/  IMAD.HI.U32 R20, R2, R8, RZ ;  /* 0x0000000802147227 */ /* 0x000fe200078e00ff */
[----:B------:R-:W-:Y:S03]  /*a840*/  STL [R1+0x798], R21 ;  /* 0x0007981501007387 */ /* 0x000fe60000100800 */
[----:B------:R-:W-:Y:S02]  /*a850*/  IMAD.MOV R19, RZ, RZ, -R19 ;  /* 0x000000ffff137224 */ /* 0x000fe400078e0a13 */
[----:B0-----:R-:W-:-:S02]  /*a860*/  IMAD.MOV.U32 R7, RZ, RZ, R13 ;  /* 0x000000ffff077224 */ /* 0x001fc400078e000d */
[----:B------:R-:W-:Y:S01]  /*a870*/  @!P5 IMAD.IADD R11, R11, 0x1, -R4 ;  /* 0x000000010b0bd824 */ /* 0x000fe200078e0a04 */
[C---:B------:R-:W-:Y:S01]  /*a880*/  ISETP.GT.U32.AND P5, PT, R4.reuse, R18, PT ;  /* 0x000000120400720c */ /* 0x040fe20003fa4070 */
[----:B------:R-:W-:Y:S02]  /*a890*/  IMAD.MOV R20, RZ, RZ, -R20 ;  /* 0x000000ffff147224 */ /* 0x000fe400078e0a14 */
[C---:B------:R-:W-:Y:S02]  /*a8a0*/  IMAD R15, R4.reuse, R19, R15 ;  /* 0x00000013040f7224 */ /* 0x040fe400078e020f */
[----:B------:R-:W-:Y:S02]  /*a8b0*/  @!P2 IMAD.MOV R7, RZ, RZ, -R7 ;  /* 0x000000ffff07a224 */ /* 0x000fe400078e0a07 */
[----:B------:R-:W-:Y:S01]  /*a8c0*/  @!P3 IMAD.MOV R5, RZ, RZ, -R5 ;  /* 0x000000ffff05b224 */ /* 0x000fe200078e0a05 */
[C---:B------:R-:W-:Y:S01]  /*a8d0*/  ISETP.GT.U32.AND P2, PT, R4.reuse, R15, PT ;  /* 0x0000000f0400720c */ /* 0x040fe20003f44070 */
[----:B------:R-:W-:Y:S01]  /*a8e0*/  @!P6 IMAD.MOV R3, RZ, RZ, -R3 ;  /* 0x000000ffff03e224 */ /* 0x000fe200078e0a03 */
[----:B------:R0:W-:Y:S01]  /*a8f0*/  STL [R1+0x794], R7 ;  /* 0x0007940701007387 */ /* 0x0001e20000100800 */
[----:B------:R-:W-:Y:S01]  /*a900*/  IMAD R8, R4, R20, R8 ;  /* 0x0000001404087224 */ /* 0x000fe200078e0208 */
[----:B------:R-:W-:Y:S01]  /*a910*/  ISETP.GE.AND P3, PT, R9, RZ, PT ;  /* 0x000000ff0900720c */ /* 0x000fe20003f66270 */
[--C-:B------:R-:W-:Y:S01]  /*a920*/  @!P0 IMAD.IADD R14, R14, 0x1, -R4.reuse ;  /* 0x000000010e0e8824 */ /* 0x100fe200078e0a04 */
[----:B------:R-:W-:Y:S01]  /*a930*/  STL [R1+0x790], R5 ;  /* 0x0007900501007387 */ /* 0x000fe20000100800 */
[----:B------:R-:W-:Y:S01]  /*a940*/  @!P5 IMAD.IADD R18, R18, 0x1, -R4 ;  /* 0x000000011212d824 */ /* 0x000fe200078e0a04 */
[----:B------:R-:W-:Y:S01]  /*a950*/  ISETP.GT.U32.AND P6, PT, R4, R8, PT ;  /* 0x000000080400720c */ /* 0x000fe20003fc4070 */
[----:B------:R-:W-:Y:S01]  /*a960*/  VIADD R17, R0, 0x13a ;  /* 0x0000013a00117836 */ /* 0x000fe20000000000 */
[----:B------:R1:W-:Y:S01]  /*a970*/  STL [R1+0x78c], R3 ;  /* 0x00078c0301007387 */ /* 0x0003e20000100800 */
[----:B------:R-:W-:Y:S01]  /*a980*/  ISETP.GE.AND P0, PT, R10, RZ, PT ;  /* 0x000000ff0a00720c */ /* 0x000fe20003f06270 */
[----:B0-----:R-:W-:Y:S01]  /*a990*/  IMAD.MOV.U32 R7, RZ, RZ, R14 ;  /* 0x000000ffff077224 */ /* 0x001fe200078e000e */
[----:B------:R-:W-:Y:S01]  /*a9a0*/  ISETP.GT.U32.AND P5, PT, R4, R18, PT ;  /* 0x000000120400720c */ /* 0x000fe20003fa4070 */
[----:B------:R-:W-:Y:S01]  /*a9b0*/  @!P2 IMAD.IADD R15, R15, 0x1, -R4 ;  /* 0x000000010f0fa824 */ /* 0x000fe200078e0a04 */
[----:B------:R-:W-:Y:S01]  /*a9c0*/  IABS R9, R17 ;  /* 0x0000001100097213 */ /* 0x000fe20000000000 */
[----:B------:R-:W-:Y:S01]  /*a9d0*/  @!P1 IMAD.MOV R7, RZ, RZ, -R7 ;  /* 0x000000ffff079224 */ /* 0x000fe200078e0a07 */
[----:B------:R-:W-:Y:S01]  /*a9e0*/  ISETP.GE.AND P2, PT, R12, RZ, PT ;  /* 0x000000ff0c00720c */ /* 0x000fe20003f46270 */
[----:B------:R-:W-:-:S02]  /*a9f0*/  VIADD R10, R0, 0x137 ;  /* 0x00000137000a7836 */ /* 0x000fc40000000000 */
[----:B-1----:R-:W-:Y:S01]  /*aa00*/  VIADD R3, R0, 0x139 ;  /* 0x0000013900037836 */ /* 0x002fe20000000000 */
[----:B------:R0:W-:Y:S01]  /*aa10*/  STL [R1+0x788], R7 ;  /* 0x0007880701007387 */ /* 0x0001e20000100800 */
[----:B------:R-:W-:Y:S01]  /*aa20*/  @!P6 IMAD.IADD R8, R8, 0x1, -R4 ;  /* 0x000000010808e824 */ /* 0x000fe200078e0a04 */
[----:B------:R-:W-:Y:S01]  /*aa30*/  ISETP.GT.U32.AND P6, PT, R4, R15, PT ;  /* 0x0000000f0400720c */ /* 0x000fe20003fc4070 */
[----:B------:R-:W-:Y:S01]  /*aa40*/  IMAD.HI.U32 R16, R2, R9, RZ ;  /* 0x0000000902107227 */ /* 0x000fe200078e00ff */
[----:B------:R-:W-:Y:S02]  /*aa50*/  IABS R14, R3 ;  /* 0x00000003000e7213 */ /* 0x000fe40000000000 */
[----:B------:R-:W-:Y:S01]  /*aa60*/  ISETP.GT.U32.AND P1, PT, R4, R8, PT ;  /* 0x000000080400720c */ /* 0x000fe20003f24070 */
[----:B------:R-:W-:Y:S02]  /*aa70*/  IMAD.MOV R16, RZ, RZ, -R16 ;  /* 0x000000ffff107224 */ /* 0x000fe400078e0a10 */
[----:B------:R-:W-:-:S04]  /*aa80*/  IMAD.HI.U32 R13, R2, R14, RZ ;  /* 0x0000000e020d7227 */ /* 0x000fc800078e00ff */
[----:B------:R-:W-:Y:S02]  /*aa90*/  IMAD.MOV R19, RZ, RZ, -R13 ;  /* 0x000000ffff137224 */ /* 0x000fe400078e0a0d */
[----:B------:R-:W-:Y:S02]  /*aaa0*/  @!P5 IMAD.IADD R18, R18, 0x1, -R4 ;  /* 0x000000011212d824 */ /* 0x000fe400078e0a04 */
[C---:B------:R-:W-:Y:S02]  /*aab0*/  IMAD R14, R4.reuse, R19, R14 ;  /* 0x00000013040e7224 */ /* 0x040fe400078e020e */
[C---:B------:R-:W-:Y:S01]  /*aac0*/  IMAD R9, R4.reuse, R16, R9 ;  /* 0x0000001004097224 */ /* 0x040fe200078e0209 */
[----:B------:R-:W-:Y:S01]  /*aad0*/  IABS R16, R10 ;  /* 0x0000000a00107213 */ /* 0x000fe20000000000 */
[----:B------:R-:W-:Y:S01]  /*aae0*/  @!P6 IMAD.IADD R15, R15, 0x1, -R4 ;  /* 0x000000010f0fe824 */ /* 0x000fe200078e0a04 */
[----:B------:R-:W-:Y:S01]  /*aaf0*/  ISETP.GT.U32.AND P5, PT, R4, R14, PT ;  /* 0x0000000e0400720c */ /* 0x000fe20003fa4070 */
[----:B------:R-:W-:Y:S01]  /*ab00*/  VIADD R5, R0, 0x138 ;  /* 0x0000013800057836 */ /* 0x000fe20000000000 */
[----:B------:R-:W-:Y:S01]  /*ab10*/  ISETP.GT.U32.AND P6, PT, R4, R9, PT ;  /* 0x000000090400720c */ /* 0x000fe20003fc4070 */
[----:B------:R-:W-:-:S02]  /*ab20*/  IMAD.MOV.U32 R13, RZ, RZ, R16 ;  /* 0x000000ffff0d7224 */ /* 0x000fc400078e0010 */
[----:B------:R-:W-:Y:S01]  /*ab30*/  VIADD R16, R0, 0x136 ;  /* 0x0000013600107836 */ /* 0x000fe20000000000 */
[----:B------:R-:W-:Y:S01]  /*ab40*/  IABS R12, R5 ;  /* 0x00000005000c7213 */ /* 0x000fe20000000000 */
[--C-:B------:R-:W-:Y:S01]  /*ab50*/  @!P1 IMAD.IADD R8, R8, 0x1, -R4.reuse ;  /* 0x0000000108089824 */ /* 0x100fe200078e0a04 */
[----:B------:R-:W-:Y:S01]  /*ab60*/  ISETP.GE.AND P1, PT, R17, RZ, PT ;  /* 0x000000ff1100720c */ /* 0x000fe20003f26270 */
[----:B------:R-:W-:Y:S01]  /*ab70*/  IMAD.MOV.U32 R21, RZ, RZ, R11 ;  /* 0x000000ffff157224 */ /* 0x000fe200078e000b */
[----:B------:R-:W-:Y:S01]  /*ab80*/  IABS R17, R16 ;  /* 0x0000001000117213 */ /* 0x000fe20000000000 */
[----:B0-----:R-:W-:Y:S02]  /*ab90*/  IMAD.MOV.U32 R7, RZ, RZ, R15 ;  /* 0x000000ffff077224 */ /* 0x001fe400078e000f */
[----:B------:R-:W-:Y:S02]  /*aba0*/  @!P5 IMAD.IADD R14, R14, 0x1, -R4 ;  /* 0x000000010e0ed824 */ /* 0x000fe400078e0a04 */
[----:B------:R-:W-:-:S02]  /*abb0*/  @!P4 IMAD.MOV R21, RZ, RZ, -R21 ;  /* 0x000000ffff15c224 */ /* 0x000fc400078e0a15 */
[----:B------:R-:W-:Y:S01]  /*abc0*/  @!P6 IMAD.IADD R9, R9, 0x1, -R4 ;  /* 0x000000010909e824 */ /* 0x000fe200078e0a04 */
[----:B------:R-:W-:Y:S01]  /*abd0*/  ISETP.GT.U32.AND P4, PT, R4, R14, PT ;  /* 0x0000000e0400720c */ /* 0x000fe20003f84070 */
[C---:B------:R-:W-:Y:S01]  /*abe0*/  IMAD.HI.U32 R11, R2.reuse, R17, RZ ;  /* 0x00000011020b7227 */ /* 0x040fe200078e00ff */
[----:B------:R-:W-:Y:S01]  /*abf0*/  STL [R1+0x784], R21 ;  /* 0x0007841501007387 */ /* 0x000fe20000100800 */
[----:B------:R-:W-:Y:S02]  /*ac00*/  ISETP.GE.AND P6, PT, R3, RZ, PT ;  /* 0x000000ff0300720c */ /* 0x000fe40003fc6270 */
[----:B------:R-:W-:Y:S01]  /*ac10*/  IMAD.HI.U32 R19, R2, R12, RZ ;  /* 0x0000000c02137227 */ /* 0x000fe200078e00ff */
[----:B------:R-:W-:-:S03]  /*ac20*/  ISETP.GT.U32.AND P5, PT, R4, R9, PT ;  /* 0x000000090400720c */ /* 0x000fc60003fa4070 */
[----:B------:R-:W-:Y:S02]  /*ac30*/  IMAD.MOV R11, RZ, RZ, -R11 ;  /* 0x000000ffff0b7224 */ /* 0x000fe400078e0a0b */
[----:B------:R-:W-:Y:S02]  /*ac40*/  @!P3 IMAD.MOV R7, RZ, RZ, -R7 ;  /* 0x000000ffff07b224 */ /* 0x000fe400078e0a07 */
[----:B------:R-:W-:-:S03]  /*ac50*/  IMAD.HI.U32 R20, R2, R13, RZ ;  /* 0x0000000d02147227 */ /* 0x000fc600078e00ff */
[----:B------:R0:W-:Y:S01]  /*ac60*/  STL [R1+0x780], R7 ;  /* 0x0007800701007387 */ /* 0x0001e20000100800 */
[----:B------:R-:W-:Y:S02]  /*ac70*/  IMAD.MOV R19, RZ, RZ, -R19 ;  /* 0x000000ffff137224 */ /* 0x000fe400078e0a13 */
[C---:B------:R-:W-:Y:S02]  /*ac80*/  IMAD R11, R4.reuse, R11, R17 ;  /* 0x0000000b040b7224 */ /* 0x040fe400078e0211 */
[----:B------:R-:W-:Y:S02]  /*ac90*/  IMAD.MOV R20, RZ, RZ, -R20 ;  /* 0x000000ffff147224 */ /* 0x000fe400078e0a14 */
[----:B------:R-:W-:Y:S02]  /*aca0*/  IMAD R12, R4, R19, R12 ;  /* 0x00000013040c7224 */ /* 0x000fe400078e020c */
[----:B------:R-:W-:Y:S01]  /*acb0*/  @!P4 IMAD.IADD R14, R14, 0x1, -R4 ;  /* 0x000000010e0ec824 */ /* 0x000fe200078e0a04 */
[C---:B------:R-:W-:Y:S01]  /*acc0*/  ISETP.GT.U32.AND P4, PT, R4.reuse, R11, PT ;  /* 0x0000000b0400720c */ /* 0x040fe20003f84070 */
[----:B0-----:R-:W-:Y:S01]  /*acd0*/  IMAD.MOV.U32 R7, RZ, RZ, R18 ;  /* 0x000000ffff077224 */ /* 0x001fe200078e0012 */
[C---:B------:R-:W-:Y:S01]  /*ace0*/  ISETP.GT.U32.AND P3, PT, R4.reuse, R12, PT ;  /* 0x0000000c0400720c */ /* 0x040fe20003f64070 */
[----:B------:R-:W-:-:S02]  /*acf0*/  IMAD R13, R4, R20, R13 ;  /* 0x00000014040d7224 */ /* 0x000fc400078e020d */
[----:B------:R-:W-:Y:S01]  /*ad00*/  @!P0 IMAD.MOV R8, RZ, RZ, -R8 ;  /* 0x000000ffff088224 */ /* 0x000fe200078e0a08 */
[----:B------:R-:W-:Y:S01]  /*ad10*/  ISETP.GE.AND P0, PT, R5, RZ, PT ;  /* 0x000000ff0500720c */ /* 0x000fe20003f06270 */
[----:B------:R-:W-:Y:S01]  /*ad20*/  @!P2 IMAD.MOV R7, RZ, RZ, -R7 ;  /* 0x000000ffff07a224 */ /* 0x000fe200078e0a07 */
[----:B------:R-:W-:Y:S01]  /*ad30*/  ISETP.GT.U32.AND P2, PT, R4, R13, PT ;  /* 0x0000000d0400720c */ /* 0x000fe20003f44070 */
[----:B------:R-:W-:Y:S01]  /*ad40*/  @!P5 IMAD.IADD R9, R9, 0x1, -R4 ;  /* 0x000000010909d824 */ /* 0x000fe200078e0a04 */
[----:B------:R0:W-:Y:S01]  /*ad50*/  STL [R1+0x76c], R8 ;  /* 0x00076c0801007387 */ /* 0x0001e20000100800 */
[----:B------:R-:W-:Y:S01]  /*ad60*/  ISETP.GE.AND P5, PT, R10, RZ, PT ;  /* 0x000000ff0a00720c */ /* 0x000fe20003fa6270 */
[C---:B------:R-:W-:Y:S02]  /*ad70*/  VIADD R10, R0.reuse, 0x134 ;  /* 0x00000134000a7836 */ /* 0x040fe40000000000 */
[----:B------:R1:W-:Y:S01]  /*ad80*/  STL [R1+0x768], R7 ;  /* 0x0007680701007387 */ /* 0x0003e20000100800 */
[----:B------:R-:W-:-:S02]  /*ad90*/  VIADD R3, R0, 0x135 ;  /* 0x0000013500037836 */ /* 0x000fc40000000000 */
[--C-:B------:R-:W-:Y:S01]  /*ada0*/  @!P4 IMAD.IADD R11, R11, 0x1, -R4.reuse ;  /* 0x000000010b0bc824 */ /* 0x100fe200078e0a04 */
[----:B------:R-:W-:Y:S01]  /*adb0*/  IABS R15, R10 ;  /* 0x0000000a000f7213 */ /* 0x000fe20000000000 */
[--C-:B------:R-:W-:Y:S01]  /*adc0*/  @!P3 IMAD.IADD R12, R12, 0x1, -R4.reuse ;  /* 0x000000010c0cb824 */ /* 0x100fe200078e0a04 */
[----:B------:R-:W-:Y:S01]  /*add0*/  IABS R19, R3 ;  /* 0x0000000300137213 */ /* 0x000fe20000000000 */
[----:B------:R-:W-:Y:S01]  /*ade0*/  @!P2 IMAD.IADD R13, R13, 0x1, -R4 ;  /* 0x000000010d0da824 */ /* 0x000fe200078e0a04 */
[----:B------:R-:W-:Y:S01]  /*adf0*/  ISETP.GT.U32.AND P4, PT, R4, R11, PT ;  /* 0x0000000b0400720c */ /* 0x000fe20003f84070 */
[----:B0-----:R-:W-:Y:S01]  /*ae00*/  VIADD R8, R0, 0x133 ;  /* 0x0000013300087836 */ /* 0x001fe20000000000 */
[----:B------:R-:W-:Y:S01]  /*ae10*/  ISETP.GT.U32.AND P2, PT, R4, R12, PT ;  /* 0x0000000c0400720c */ /* 0x000fe20003f44070 */
[----:B-1----:R-:W-:Y:S01]  /*ae20*/  IMAD.MOV.U32 R7, RZ, RZ, R9 ;  /* 0x000000ffff077224 */ /* 0x002fe200078e0009 */
[----:B------:R-:W-:Y:S01]  /*ae30*/  ISETP.GE.AND P3, PT, R16, RZ, PT ;  /* 0x000000ff1000720c */ /* 0x000fe20003f66270 */
[----:B------:R-:W-:Y:S01]  /*ae40*/  IMAD.HI.U32 R5, R2, R19, RZ ;  /* 0x0000001302057227 */ /* 0x000fe200078e00ff */
[----:B------:R-:W-:-:S03]  /*ae50*/  IABS R9, R8 ;  /* 0x0000000800097213 */ /* 0x000fc60000000000 */
[----:B------:R-:W-:Y:S01]  /*ae60*/  @!P1 IMAD.MOV R7, RZ, RZ, -R7 ;  /* 0x000000ffff079224 */ /* 0x000fe200078e0a07 */
[C---:B------:R-:W-:Y:S01]  /*ae70*/  ISETP.GT.U32.AND P1, PT, R4.reuse, R13, PT ;  /* 0x0000000d0400720c */ /* 0x040fe20003f24070 */
[----:B------:R-:W-:Y:S02]  /*ae80*/  IMAD.MOV R5, RZ, RZ, -R5 ;  /* 0x000000ffff057224 */ /* 0x000fe400078e0a05 */
[--C-:B------:R-:W-:Y:S01]  /*ae90*/  @!P4 IMAD.IADD R11, R11, 0x1, -R4.reuse ;  /* 0x000000010b0bc824 */ /* 0x100fe200078e0a04 */
[----:B------:R0:W-:Y:S01]  /*aea0*/  STL [R1+0x764], R7 ;  /* 0x0007640701007387 */ /* 0x0001e20000100800 */
[----:B------:R-:W-:Y:S02]  /*aeb0*/  IMAD R5, R4, R5, R19 ;  /* 0x0000000504057224 */ /* 0x000fe400078e0213 */
[----:B------:R-:W-:Y:S02]  /*aec0*/  @!P2 IMAD.IADD R12, R12, 0x1, -R4 ;  /* 0x000000010c0ca824 */ /* 0x000fe400078e0a04 */
[----:B------:R-:W-:Y:S01]  /*aed0*/  VIADD R20, R0, 0x120 ;  /* 0x0000012000147836 */ /* 0x000fe20000000000 */
[----:B------:R-:W-:-:S03]  /*aee0*/  ISETP.GT.U32.AND P2, PT, R4, R5, PT ;  /* 0x000000050400720c */ /* 0x000fc60003f44070 */
[----:B------:R-:W-:Y:S01]  /*aef0*/  @!P1 IMAD.IADD R13, R13, 0x1, -R4 ;  /* 0x000000010d0d9824 */ /* 0x000fe200078e0a04 */
[----:B------:R-:W-:Y:S01]  /*af00*/  ISETP.GE.AND P1, PT, R10, RZ, PT ;  /* 0x000000ff0a00720c */ /* 0x000fe20003f26270 */
[----:B0-----:R-:W-:Y:S01]  /*af10*/  IMAD.MOV.U32 R7, RZ, RZ, R14 ;  /* 0x000000ffff077224 */ /* 0x001fe200078e000e */
[----:B------:R-:W-:Y:S01]  /*af20*/  IABS R21, R20 ;  /* 0x0000001400157213 */ /* 0x000fe20000000000 */
        /* <DEDUP_REMOVED lines=10> */
[----:B------:R-:W-:-:S02]  /*afd0*/  IMAD.MOV R15, RZ, RZ, -R15 ;  /* 0x000000ffff0f7224 */ /* 0x000fc400078e0a0f */
[----:B------:R-:W-:Y:S01]  /*afe0*/  @!P2 IMAD.IADD R5, R5, 0x1, -R4 ;  /* 0x000000010505a824 */ /* 0x000fe200078e0a04 */
[----:B------:R-:W-:Y:S01]  /*aff0*/  ISETP.GE.AND P2, PT, R8, RZ, PT ;  /* 0x000000ff0800720c */ /* 0x000fe20003f46270 */
[----:B------:R-:W-:Y:S02]  /*b000*/  IMAD R9, R4, R15, R9 ;  /* 0x0000000f04097224 */ /* 0x000fe400078e0209 */
[----:B0-----:R-:W-:Y:S02]  /*b010*/  IMAD.MOV.U32 R7, RZ, RZ, R12 ;  /* 0x000000ffff077224 */ /* 0x001fe400078e000c */
[----:B------:R-:W-:Y:S02]  /*b020*/  VIADD R14, R0, 0x131 ;  /* 0x00000131000e7836 */ /* 0x000fe40000000000 */
[----:B------:R-:W-:Y:S01]  /*b030*/  @!P0 IMAD.MOV R7, RZ, RZ, -R7 ;  /* 0x000000ffff078224 */ /* 0x000fe200078e0a07 */
[----:B------:R-:W-:Y:S01]  /*b040*/  ISETP.GT.U32.AND P0, PT, R4, R5, PT ;  /* 0x000000050400720c */ /* 0x000fe20003f04070 */
[----:B------:R-:W-:Y:S01]  /*b050*/  @!P4 IMAD.IADD R3, R3, 0x1, -R4 ;  /* 0x000000010303c824 */ /* 0x000fe200078e0a04 */
[----:B------:R-:W-:Y:S01]  /*b060*/  IABS R17, R14 ;  /* 0x0000000e00117213 */ /* 0x000fe20000000000 */
[----:B------:R-:W-:Y:S01]  /*b070*/  IMAD.HI.U32 R8, R2, R16, RZ ;  /* 0x0000001002087227 */ /* 0x000fe200078e00ff */
[----:B------:R0:W-:Y:S02]  /*b080*/  STL [R1+0x75c], R7 ;  /* 0x00075c0701007387 */ /* 0x0001e40000100800 */
[C---:B------:R-:W-:Y:S01]  /*b090*/  ISETP.GT.U32.AND P4, PT, R4.reuse, R3, PT ;  /* 0x000000030400720c */ /* 0x040fe20003f84070 */
[----:B------:R-:W-:Y:S01]  /*b0a0*/  @!P5 IMAD.MOV R13, RZ, RZ, -R13 ;  /* 0x000000ffff0dd224 */ /* 0x000fe200078e0a0d */
[----:B------:R-:W-:Y:S01]  /*b0b0*/  ISETP.GT.U32.AND P5, PT, R4, R9, PT ;  /* 0x000000090400720c */ /* 0x000fe20003fa4070 */
[----:B------:R-:W-:-:S03]  /*b0c0*/  IMAD.HI.U32 R12, R2, R17, RZ ;  /* 0x00000011020c7227 */ /* 0x000fc600078e00ff */
[----:B------:R-:W-:Y:S01]  /*b0d0*/  STL [R1+0x74c], R13 ;  /* 0x00074c0d01007387 */ /* 0x000fe20000100800 */
[----:B------:R-:W-:Y:S02]  /*b0e0*/  IMAD.MOV R12, RZ, RZ, -R12 ;  /* 0x000000ffff0c7224 */ /* 0x000fe400078e0a0c */
        /* <DEDUP_REMOVED lines=8> */
[----:B------:R-:W-:-:S02]  /*b170*/  IMAD R10, R4, R10, R16 ;  /* 0x0000000a040a7224 */ /* 0x000fc400078e0210 */
[----:B------:R-:W-:Y:S02]  /*b180*/  @!P5 IMAD.IADD R9, R9, 0x1, -R4 ;  /* 0x000000010909d824 */ /* 0x000fe400078e0a04 */
[C---:B------:R-:W-:Y:S01]  /*b190*/  IMAD R16, R4.reuse, R12, R17 ;  /* 0x0000000c04107224 */ /* 0x040fe200078e0211 */
[C---:B------:R-:W-:Y:S01]  /*b1a0*/  ISETP.GT.U32.AND P4, PT, R4.reuse, R10, PT ;  /* 0x0000000a0400720c */ /* 0x040fe20003f84070 */
[----:B------:R-:W-:Y:S01]  /*b1b0*/  IMAD.MOV.U32 R15, RZ, RZ, R5 ;  /* 0x000000ffff0f7224 */ /* 0x000fe200078e0005 */
[----:B------:R-:W-:Y:S01]  /*b1c0*/  ISETP.GT.U32.AND P5, PT, R4, R9, PT ;  /* 0x000000090400720c */ /* 0x000fe20003fa4070 */
[----:B------:R-:W-:Y:S02]  /*b1d0*/  VIADD R8, R0, 0x130 ;  /* 0x0000013000087836 */ /* 0x000fe40000000000 */
[----:B------:R-:W-:Y:S01]  /*b1e0*/  @!P6 IMAD.MOV R15, RZ, RZ, -R15 ;  /* 0x000000ffff0fe224 */ /* 0x000fe200078e0a0f */
[----:B------:R-:W-:Y:S01]  /*b1f0*/  ISETP.GT.U32.AND P6, PT, R4, R16, PT ;  /* 0x000000100400720c */ /* 0x000fe20003fc4070 */
[----:B0-----:R-:W-:Y:S01]  /*b200*/  IMAD.MOV.U32 R7, RZ, RZ, R3 ;  /* 0x000000ffff077224 */ /* 0x001fe200078e0003 */
[----:B------:R-:W-:Y:S01]  /*b210*/  IABS R13, R8 ;  /* 0x00000008000d7213 */ /* 0x000fe20000000000 */
[C---:B------:R-:W-:Y:S01]  /*b220*/  VIADD R11, R0.reuse, 0x12e ;  /* 0x0000012e000b7836 */ /* 0x040fe20000000000 */
[----:B------:R-:W-:Y:S01]  /*b230*/  STL [R1+0x744], R15 ;  /* 0x0007440f01007387 */ /* 0x000fe20000100800 */
[----:B------:R-:W-:-:S02]  /*b240*/  VIADD R12, R0, 0x12f ;  /* 0x0000012f000c7836 */ /* 0x000fc40000000000 */
[--C-:B------:R-:W-:Y:S01]  /*b250*/  @!P4 IMAD.IADD R10, R10, 0x1, -R4.reuse ;  /* 0x000000010a0ac824 */ /* 0x100fe200078e0a04 */
[----:B------:R-:W-:Y:S01]  /*b260*/  IABS R5, R11 ;  /* 0x0000000b00057213 */ /* 0x000fe20000000000 */
[----:B------:R-:W-:Y:S01]  /*b270*/  @!P1 IMAD.MOV R7, RZ, RZ, -R7 ;  /* 0x000000ffff079224 */ /* 0x000fe200078e0a07 */
[----:B------:R-:W-:Y:S01]  /*b280*/  IABS R14, R12 ;  /* 0x0000000c000e7213 */ /* 0x000fe20000000000 */
[--C-:B------:R-:W-:Y:S01]  /*b290*/  @!P5 IMAD.IADD R9, R9, 0x1, -R4.reuse ;  /* 0x000000010909d824 */ /* 0x100fe200078e0a04 */
[----:B------:R-:W-:Y:S01]  /*b2a0*/  ISETP.GT.U32.AND P4, PT, R4, R10, PT ;  /* 0x0000000a0400720c */ /* 0x000fe20003f84070 */
[----:B------:R-:W-:Y:S01]  /*b2b0*/  @!P6 IMAD.IADD R16, R16, 0x1, -R4 ;  /* 0x000000011010e824 */ /* 0x000fe200078e0a04 */
[----:B------:R0:W-:Y:S01]  /*b2c0*/  STL [R1+0x740], R7 ;  /* 0x0007400701007387 */ /* 0x0001e20000100800 */
[----:B------:R-:W-:Y:S01]  /*b2d0*/  ISETP.GE.AND P1, PT, R8, RZ, PT ;  /* 0x000000ff0800720c */ /* 0x000fe20003f26270 */
[----:B------:R-:W-:Y:S01]  /*b2e0*/  IMAD.HI.U32 R3, R2, R13, RZ ;  /* 0x0000000d02037227 */ /* 0x000fe200078e00ff */
[----:B------:R-:W-:-:S02]  /*b2f0*/  ISETP.GE.AND P5, PT, R12, RZ, PT ;  /* 0x000000ff0c00720c */ /* 0x000fc40003fa6270 */
[----:B------:R-:W-:Y:S01]  /*b300*/  ISETP.GT.U32.AND P6, PT, R4, R16, PT ;  /* 0x000000100400720c */ /* 0x000fe20003fc4070 */
[----:B------:R-:W-:Y:S02]  /*b310*/  IMAD.MOV.U32 R8, RZ, RZ, R5 ;  /* 0x000000ffff087224 */ /* 0x000fe400078e0005 */
[----:B------:R-:W-:-:S04]  /*b320*/  IMAD.HI.U32 R5, R2, R14, RZ ;  /* 0x0000000e02057227 */ /* 0x000fc800078e00ff */
[----:B0-----:R-:W-:Y:S02]  /*b330*/  IMAD.MOV.U32 R7, RZ, RZ, R9 ;  /* 0x000000ffff077224 */ /* 0x001fe400078e0009 */
[----:B------:R-:W-:Y:S02]  /*b340*/  IMAD.MOV R3, RZ, RZ, -R3 ;  /* 0x000000ffff037224 */ /* 0x000fe400078e0a03 */
[----:B------:R-:W-:Y:S01]  /*b350*/  @!P2 IMAD.MOV R7, RZ, RZ, -R7 ;  /* 0x000000ffff07a224 */ /* 0x000fe200078e0a07 */
[----:B------:R-:W-:Y:S01]  /*b360*/  ISETP.GE.AND P2, PT, R11, RZ, PT ;  /* 0x000000ff0b00720c */ /* 0x000fe20003f46270 */
[----:B------:R-:W-:Y:S02]  /*b370*/  IMAD.MOV R5, RZ, RZ, -R5 ;  /* 0x000000ffff057224 */ /* 0x000fe400078e0a05 */
[----:B------:R-:W-:Y:S01]  /*b380*/  @!P4 IMAD.IADD R10, R10, 0x1, -R4 ;  /* 0x000000010a0ac824 */ /* 0x000fe200078e0a04 */
[----:B------:R0:W-:Y:S01]  /*b390*/  STL [R1+0x73c], R7 ;  /* 0x00073c0701007387 */ /* 0x0001e20000100800 */
[----:B------:R-:W-:-:S02]  /*b3a0*/  IMAD R3, R4, R3, R13 ;  /* 0x0000000304037224 */ /* 0x000fc400078e020d */
        /* <DEDUP_REMOVED lines=49> */
[----:B------:R-:W-:Y:S01]  /*b6c0*/  IMAD.HI.U32 R18, R2, R14, RZ ;  /* 0x0000000e02127227 */ /* 0x000fe200078e00ff */
[----:B------:R-:W-:-:S03]  /*b6d0*/  ISETP.GT.U32.AND P1, PT, R4, R13, PT ;  /* 0x0000000d0400720c */ /* 0x000fc60003f24070 */
[----:B------:R-:W-:Y:S02]  /*b6e0*/  IMAD R15, R4, R9, R15 ;  /* 0x00000009040f7224 */ /* 0x000fe400078e020f */
[----:B------:R-:W-:Y:S02]  /*b6f0*/  IMAD.MOV R18, RZ, RZ, -R18 ;  /* 0x000000ffff127224 */ /* 0x000fe400078e0a12 */
[----:B------:R-:W-:Y:S02]  /*b700*/  @!P3 IMAD.IADD R12, R12, 0x1, -R4 ;  /* 0x000000010c0cb824 */ /* 0x000fe400078e0a04 */
[----:B0-----:R-:W-:Y:S02]  /*b710*/  IMAD.MOV.U32 R7, RZ, RZ, R8 ;  /* 0x000000ffff077224 */ /* 0x001fe400078e0008 */
[C---:B------:R-:W-:Y:S01]  /*b720*/  IMAD R14, R4.reuse, R18, R14 ;  /* 0x00000012040e7224 */ /* 0x040fe200078e020e */
[C---:B------:R-:W-:Y:S01]  /*b730*/  ISETP.GT.U32.AND P3, PT, R4.reuse, R12, PT ;  /* 0x0000000c0400720c */ /* 0x040fe20003f64070 */
[----:B------:R-:W-:Y:S01]  /*b740*/  @!P2 IMAD.MOV R7, RZ, RZ, -R7 ;  /* 0x000000ffff07a224 */ /* 0x000fe200078e0a07 */
[----:B------:R-:W-:Y:S01]  /*b750*/  ISETP.GT.U32.AND P2, PT, R4, R15, PT ;  /* 0x0000000f0400720c */ /* 0x000fe20003f44070 */
[----:B------:R-:W-:Y:S01]  /*b760*/  VIADD R3, R0, 0x129 ;  /* 0x0000012900037836 */ /* 0x000fe20000000000 */
[----:B------:R-:W-:Y:S01]  /*b770*/  ISETP.GT.U32.AND P0, PT, R4, R14, PT ;  /* 0x0000000e0400720c */ /* 0x000fe20003f04070 */
[C---:B------:R-:W-:Y:S01]  /*b780*/  VIADD R9, R0.reuse, 0x128 ;  /* 0x0000012800097836 */ /* 0x040fe20000000000 */
[----:B------:R0:W-:Y:S01]  /*b790*/  STL [R1+0x728], R7 ;  /* 0x0007280701007387 */ /* 0x0001e20000100800 */
[----:B------:R-:W-:Y:S01]  /*b7a0*/  @!P1 IMAD.IADD R13, R13, 0x1, -R4 ;  /* 0x000000010d0d9824 */ /* 0x000fe200078e0a04 */
[----:B------:R-:W-:Y:S01]  /*b7b0*/  IABS R5, R3 ;  /* 0x0000000300057213 */ /* 0x000fe20000000000 */
[----:B------:R-:W-:Y:S01]  /*b7c0*/  VIADD R10, R0, 0x127 ;  /* 0x00000127000a7836 */ /* 0x000fe20000000000 */
[----:B------:R-:W-:Y:S01]  /*b7d0*/  IABS R16, R9 ;  /* 0x0000000900107213 */ /* 0x000fe20000000000 */
[----:B------:R-:W-:Y:S01]  /*b7e0*/  IMAD.HI.U32 R24, R2, R21, RZ ;  /* 0x0000001502187227 */ /* 0x000fe200078e00ff */
[----:B------:R-:W-:-:S02]  /*b7f0*/  ISETP.GT.U32.AND P1, PT, R4, R13, PT ;  /* 0x0000000d0400720c */ /* 0x000fc40003f24070 */
[----:B------:R-:W-:Y:S01]  /*b800*/  IABS R8, R10 ;  /* 0x0000000a00087213 */ /* 0x000fe20000000000 */
[----:B------:R-:W-:Y:S02]  /*b810*/  @!P2 IMAD.IADD R15, R15, 0x1, -R4 ;  /* 0x000000010f0fa824 */ /* 0x000fe400078e0a04 */
[----:B------:R-:W-:-:S03]  /*b820*/  IMAD.HI.U32 R17, R2, R5, RZ ;  /* 0x0000000502117227 */ /* 0x000fc600078e00ff */
[----:B------:R-:W-:Y:S01]  /*b830*/  ISETP.GT.U32.AND P2, PT, R4, R15, PT ;  /* 0x0000000f0400720c */ /* 0x000fe20003f44070 */
[--C-:B------:R-:W-:Y:S01]  /*b840*/  @!P3 IMAD.IADD R12, R12, 0x1, -R4.reuse ;  /* 0x000000010c0cb824 */ /* 0x100fe200078e0a04 */
[----:B------:R-:W-:Y:S01]  /*b850*/  ISETP.GE.AND P3, PT, R11, RZ, PT ;  /* 0x000000ff0b00720c */ /* 0x000fe20003f66270 */
[----:B------:R-:W-:Y:S02]  /*b860*/  @!P0 IMAD.IADD R14, R14, 0x1, -R4 ;  /* 0x000000010e0e8824 */ /* 0x000fe400078e0a04 */
[----:B------:R-:W-:Y:S02]  /*b870*/  IMAD.MOV R17, RZ, RZ, -R17 ;  /* 0x000000ffff117224 */ /* 0x000fe400078e0a11 */
[----:B------:R-:W-:Y:S01]  /*b880*/  IMAD.HI.U32 R11, R2, R16, RZ ;  /* 0x00000010020b7227 */ /* 0x000fe200078e00ff */
[----:B------:R-:W-:-:S03]  /*b890*/  ISETP.GT.U32.AND P0, PT, R4, R14, PT ;  /* 0x0000000e0400720c */ /* 0x000fc60003f04070 */
[----:B------:R-:W-:Y:S02]  /*b8a0*/  IMAD.MOV.U32 R18, RZ, RZ, R12 ;  /* 0x000000ffff127224 */ /* 0x000fe400078e000c */
[C---:B------:R-:W-:Y:S02]  /*b8b0*/  IMAD R5, R4.reuse, R17, R5 ;  /* 0x0000001104057224 */ /* 0x040fe400078e0205 */
[----:B------:R-:W-:Y:S02]  /*b8c0*/  IMAD.MOV R11, RZ, RZ, -R11 ;  /* 0x000000ffff0b7224 */ /* 0x000fe400078e0a0b */
[----:B------:R-:W-:Y:S01]  /*b8d0*/  @!P6 IMAD.MOV R18, RZ, RZ, -R18 ;  /* 0x000000ffff12e224 */ /* 0x000fe200078e0a12 */
[----:B------:R-:W-:Y:S01]  /*b8e0*/  ISETP.GE.AND P6, PT, R3, RZ, PT ;  /* 0x000000ff0300720c */ /* 0x000fe20003fc6270 */
[----:B------:R-:W-:Y:S01]  /*b8f0*/  @!P1 IMAD.IADD R13, R13, 0x1, -R4 ;  /* 0x000000010d0d9824 */ /* 0x000fe200078e0a04 */
[C---:B------:R-:W-:Y:S01]  /*b900*/  ISETP.GT.U32.AND P1, PT, R4.reuse, R5, PT ;  /* 0x000000050400720c */ /* 0x040fe20003f24070 */
[----:B------:R-:W-:Y:S01]  /*b910*/  IMAD R3, R4, R11, R16 ;  /* 0x0000000b04037224 */ /* 0x000fe200078e0210 */
[----:B------:R-:W-:Y:S01]  /*b920*/  STL [R1+0x724], R18 ;  /* 0x0007241201007387 */ /* 0x000fe20000100800 */
[----:B------:R-:W-:-:S02]  /*b930*/  @!P2 IMAD.IADD R15, R15, 0x1, -R4 ;  /* 0x000000010f0fa824 */ /* 0x000fc400078e0a04 */
[----:B------:R-:W-:Y:S01]  /*b940*/  IMAD.HI.U32 R12, R2, R8, RZ ;  /* 0x00000008020c7227 */ /* 0x000fe200078e00ff */
[----:B------:R-:W-:-:S03]  /*b950*/  ISETP.GT.U32.AND P2, PT, R4, R3, PT ;  /* 0x000000030400720c */ /* 0x000fc60003f44070 */
[----:B------:R-:W-:Y:S02]  /*b960*/  IMAD.MOV R12, RZ, RZ, -R12 ;  /* 0x000000ffff0c7224 */ /* 0x000fe400078e0a0c */
[----:B------:R-:W-:Y:S01]  /*b970*/  @!P0 IMAD.IADD R14, R14, 0x1, -R4 ;  /* 0x000000010e0e8824 */ /* 0x000fe200078e0a04 */
[----:B------:R-:W-:Y:S01]  /*b980*/  ISETP.GE.AND P0, PT, R10, RZ, PT ;  /* 0x000000ff0a00720c */ /* 0x000fe20003f06270 */
[----:B0-----:R-:W-:Y:S02]  /*b990*/  IMAD.MOV.U32 R7, RZ, RZ, R13 ;  /* 0x000000ffff077224 */ /* 0x001fe400078e000d */
[----:B------:R-:W-:Y:S02]  /*b9a0*/  IMAD R17, R4, R12, R8 ;  /* 0x0000000c04117224 */ /* 0x000fe400078e0208 */
[----:B------:R-:W-:Y:S02]  /*b9b0*/  IMAD.MOV.U32 R13, RZ, RZ, R14 ;  /* 0x000000ffff0d7224 */ /* 0x000fe400078e000e */
[----:B------:R-:W-:-:S02]  /*b9c0*/  @!P1 IMAD.IADD R5, R5, 0x1, -R4 ;  /* 0x0000000105059824 */ /* 0x000fc400078e0a04 */
[----:B------:R-:W-:Y:S02]  /*b9d0*/  VIADD R8, R0, 0x126 ;  /* 0x0000012600087836 */ /* 0x000fe40000000000 */
[----:B------:R-:W-:Y:S01]  /*b9e0*/  @!P4 IMAD.MOV R7, RZ, RZ, -R7 ;  /* 0x000000ffff07c224 */ /* 0x000fe200078e0a07 */
[----:B------:R-:W-:Y:S01]  /*b9f0*/  ISETP.GE.AND P4, PT, R9, RZ, PT ;  /* 0x000000ff0900720c */ /* 0x000fe20003f86270 */
[----:B------:R-:W-:Y:S01]  /*ba00*/  @!P5 IMAD.MOV R13, RZ, RZ, -R13 ;  /* 0x000000ffff0dd224 */ /* 0x000fe200078e0a0d */
[----:B------:R-:W-:Y:S01]  /*ba10*/  ISETP.GT.U32.AND P1, PT, R4, R5, PT ;  /* 0x000000050400720c */ /* 0x000fe20003f24070 */
[----:B------:R-:W-:Y:S01]  /*ba20*/  VIADD R9, R0, 0x125 ;  /* 0x0000012500097836 */ /* 0x000fe20000000000 */
[----:B------:R-:W-:Y:S01]  /*ba30*/  IABS R16, R8 ;  /* 0x0000000800107213 */ /* 0x000fe20000000000 */
[----:B------:R-:W-:Y:S01]  /*ba40*/  @!P2 IMAD.IADD R3, R3, 0x1, -R4 ;  /* 0x000000010303a824 */ /* 0x000fe200078e0a04 */
[----:B------:R-:W-:Y:S01]  /*ba50*/  STL [R1+0x6fc], R7 ;  /* 0x0006fc0701007387 */ /* 0x000fe20000100800 */
[----:B------:R-:W-:Y:S01]  /*ba60*/  ISETP.GE.AND P5, PT, R8, RZ, PT ;  /* 0x000000ff0800720c */ /* 0x000fe20003fa6270 */
[----:B------:R-:W-:-:S02]  /*ba70*/  VIADD R8, R0, 0x124 ;  /* 0x0000012400087836 */ /* 0x000fc40000000000 */
[----:B------:R0:W-:Y:S01]  /*ba80*/  STL [R1+0x6f8], R13 ;  /* 0x0006f80d01007387 */ /* 0x0001e20000100800 */
[----:B------:R-:W-:Y:S01]  /*ba90*/  ISETP.GT.U32.AND P2, PT, R4, R3, PT ;  /* 0x000000030400720c */ /* 0x000fe20003f44070 */
[----:B------:R-:W-:Y:S01]  /*baa0*/  IMAD.HI.U32 R12, R2, R16, RZ ;  /* 0x00000010020c7227 */ /* 0x000fe200078e00ff */
[----:B------:R-:W-:-:S03]  /*bab0*/  IABS R10, R8 ;  /* 0x00000008000a7213 */ /* 0x000fc60000000000 */
[----:B------:R-:W-:Y:S02]  /*bac0*/  IMAD.MOV R12, RZ, RZ, -R12 ;  /* 0x000000ffff0c7224 */ /* 0x000fe400078e0a0c */
[----:B------:R-:W-:Y:S01]  /*bad0*/  @!P1 IMAD.IADD R5, R5, 0x1, -R4 ;  /* 0x0000000105059824 */ /* 0x000fe200078e0a04 */
[C---:B------:R-:W-:Y:S01]  /*bae0*/  ISETP.GT.U32.AND P1, PT, R4.reuse, R17, PT ;  /* 0x000000110400720c */ /* 0x040fe20003f24070 */
[C---:B------:R-:W-:Y:S01]  /*baf0*/  IMAD R16, R4.reuse, R12, R16 ;  /* 0x0000000c04107224 */ /* 0x040fe200078e0210 */
[----:B0-----:R-:W-:Y:S01]  /*bb00*/  IABS R13, R9 ;  /* 0x00000009000d7213 */ /* 0x001fe20000000000 */
[----:B------:R-:W-:Y:S02]  /*bb10*/  IMAD.MOV.U32 R14, RZ, RZ, R5 ;  /* 0x000000ffff0e7224 */ /* 0x000fe400078e0005 */
[----:B------:R-:W-:Y:S01]  /*bb20*/  @!P2 IMAD.IADD R3, R3, 0x1, -R4 ;  /* 0x000000010303a824 */ /* 0x000fe200078e0a04 */
[----:B------:R-:W-:Y:S01]  /*bb30*/  ISETP.GT.U32.AND P2, PT, R4, R16, PT ;  /* 0x000000100400720c */ /* 0x000fe20003f44070 */
[----:B------:R-:W-:-:S04]  /*bb40*/  IMAD.HI.U32 R11, R2, R13, RZ ;  /* 0x0000000d020b7227 */ /* 0x000fc800078e00ff */
[----:B------:R-:W-:Y:S02]  /*bb50*/  IMAD.MOV R11, RZ, RZ, -R11 ;  /* 0x000000ffff0b7224 */ /* 0x000fe400078e0a0b */
[----:B------:R-:W-:Y:S02]  /*bb60*/  @!P6 IMAD.MOV R14, RZ, RZ, -R14 ;  /* 0x000000ffff0ee224 */ /* 0x000fe400078e0a0e */
[----:B------:R-:W-:Y:S02]  /*bb70*/  IMAD R13, R4, R11, R13 ;  /* 0x0000000b040d7224 */ /* 0x000fe400078e020d */
[----:B------:R-:W-:Y:S02]  /*bb80*/  IMAD.MOV.U32 R7, RZ, RZ, R15 ;  /* 0x000000ffff077224 */ /* 0x000fe400078e000f */
[----:B------:R-:W-:Y:S01]  /*bb90*/  @!P2 IMAD.IADD R16, R16, 0x1, -R4 ;  /* 0x000000011010a824 */ /* 0x000fe200078e0a04 */
[----:B------:R-:W-:Y:S01]  /*bba0*/  ISETP.GT.U32.AND P6, PT, R4, R13, PT ;  /* 0x0000000d0400720c */ /* 0x000fe20003fc4070 */
[----:B------:R-:W-:Y:S01]  /*bbb0*/  @!P3 IMAD.MOV R7, RZ, RZ, -R7 ;  /* 0x000000ffff07b224 */ /* 0x000fe200078e0a07 */
[----:B------:R-:W-:Y:S01]  /*bbc0*/  ISETP.GE.AND P3, PT, R9, RZ, PT ;  /* 0x000000ff0900720c */ /* 0x000fe20003f66270 */
[----:B------:R-:W-:Y:S01]  /*bbd0*/  VIADD R9, R0, 0x123 ;  /* 0x0000012300097836 */ /* 0x000fe20000000000 */
[----:B------:R-:W-:Y:S01]  /*bbe0*/  ISETP.GT.U32.AND P2, PT, R4, R16, PT ;  /* 0x000000100400720c */ /* 0x000fe20003f44070 */
[----:B------:R-:W-:Y:S01]  /*bbf0*/  IMAD.HI.U32 R11, R2, R10, RZ ;  /* 0x0000000a020b7227 */ /* 0x000fe200078e00ff */
[----:B------:R0:W-:Y:S02]  /*bc00*/  STL [R1+0x6f4], R7 ;  /* 0x0006f40701007387 */ /* 0x0001e40000100800 */
[----:B------:R-:W-:Y:S01]  /*bc10*/  IABS R18, R9 ;  /* 0x0000000900127213 */ /* 0x000fe20000000000 */
[----:B------:R-:W-:Y:S01]  /*bc20*/  IMAD.MOV R11, RZ, RZ, -R11 ;  /* 0x000000ffff0b7224 */ /* 0x000fe200078e0a0b */
[----:B------:R1:W-:Y:S01]  /*bc30*/  STL [R1+0x6f0], R14 ;  /* 0x0006f00e01007387 */ /* 0x0003e20000100800 */
[----:B------:R-:W-:-:S02]  /*bc40*/  VIADD R5, R0, 0x122 ;  /* 0x0000012200057836 */ /* 0x000fc40000000000 */
[--C-:B------:R-:W-:Y:S02]  /*bc50*/  @!P6 IMAD.IADD R13, R13, 0x1, -R4.reuse ;  /* 0x000000010d0de824 */ /* 0x100fe400078e0a04 */
[----:B------:R-:W-:Y:S01]  /*bc60*/  IMAD.HI.U32 R12, R2, R18, RZ ;  /* 0x00000012020c7227 */ /* 0x000fe200078e00ff */
[----:B------:R-:W-:Y:S02]  /*bc70*/  IABS R15, R5 ;  /* 0x00000005000f7213 */ /* 0x000fe40000000000 */
[C---:B------:R-:W-:Y:S01]  /*bc80*/  ISETP.GT.U32.AND P6, PT, R4.reuse, R13, PT ;  /* 0x0000000d0400720c */ /* 0x040fe20003fc4070 */
[----:B------:R-:W-:Y:S02]  /*bc90*/  @!P1 IMAD.IADD R17, R17, 0x1, -R4 ;  /* 0x0000000111119824 */ /* 0x000fe400078e0a04 */
[----:B0-----:R-:W-:Y:S02]  /*bca0*/  IMAD.MOV.U32 R7, RZ, RZ, R3 ;  /* 0x000000ffff077224 */ /* 0x001fe400078e0003 */
[C---:B------:R-:W-:Y:S01]  /*bcb0*/  IMAD R3, R4.reuse, R11, R10 ;  /* 0x0000000b04037224 */ /* 0x040fe200078e020a */
[----:B------:R-:W-:Y:S01]  /*bcc0*/  ISETP.GT.U32.AND P1, PT, R4, R17, PT ;  /* 0x000000110400720c */ /* 0x000fe20003f24070 */
[----:B------:R-:W-:-:S02]  /*bcd0*/  IMAD.MOV R12, RZ, RZ, -R12 ;  /* 0x000000ffff0c7224 */ /* 0x000fc400078e0a0c */
[----:B------:R-:W-:Y:S02]  /*bce0*/  VIADD R11, R0, 0x121 ;  /* 0x00000121000b7836 */ /* 0x000fe40000000000 */
[----:B------:R-:W-:Y:S02]  /*bcf0*/  IMAD R18, R4, R12, R18 ;  /* 0x0000000c04127224 */ /* 0x000fe400078e0212 */
        /* <DEDUP_REMOVED lines=8> */
[----:B------:R-:W-:Y:S01]  /*bd80*/  @!P4 IMAD.MOV R7, RZ, RZ, -R7 ;  /* 0x000000ffff07c224 */ /* 0x000fe200078e0a07 */
[----:B------:R-:W-:Y:S01]  /*bd90*/  ISETP.GE.AND P4, PT, R8, RZ, PT ;  /* 0x000000ff0800720c */ /* 0x000fe20003f86270 */
[C---:B------:R-:W-:Y:S02]  /*bda0*/  IMAD R15, R4.reuse, R12, R15 ;  /* 0x0000000c040f7224 */ /* 0x040fe400078e020f */
[----:B------:R-:W-:Y:S01]  /*bdb0*/  IMAD.MOV R22, RZ, RZ, -R22 ;  /* 0x000000ffff167224 */ /* 0x000fe200078e0a16 */
[----:B------:R0:W-:Y:S01]  /*bdc0*/  STL [R1+0x6ec], R7 ;  /* 0x0006ec0701007387 */ /* 0x0001e20000100800 */
[--C-:B------:R-:W-:Y:S01]  /*bdd0*/  @!P1 IMAD.IADD R17, R17, 0x1, -R4.reuse ;  /* 0x0000000111119824 */ /* 0x100fe200078e0a04 */
[----:B------:R-:W-:Y:S01]  /*bde0*/  ISETP.GE.AND P1, PT, R9, RZ, PT ;  /* 0x000000ff0900720c */ /* 0x000fe20003f26270 */
[----:B------:R-:W-:Y:S01]  /*bdf0*/  @!P2 IMAD.IADD R3, R3, 0x1, -R4 ;  /* 0x000000010303a824 */ /* 0x000fe200078e0a04 */
[C---:B------:R-:W-:Y:S01]  /*be00*/  ISETP.GT.U32.AND P2, PT, R4.reuse, R15, PT ;  /* 0x0000000f0400720c */ /* 0x040fe20003f44070 */
[----:B------:R-:W-:-:S02]  /*be10*/  IMAD R22, R4, R22, R23 ;  /* 0x0000001604167224 */ /* 0x000fc400078e0217 */
[--C-:B------:R-:W-:Y:S02]  /*be20*/  @!P6 IMAD.IADD R18, R18, 0x1, -R4.reuse ;  /* 0x000000011212e824 */ /* 0x100fe400078e0a04 */
[----:B-1----:R-:W-:Y:S01]  /*be30*/  VIADD R14, R0, 0x11f ;  /* 0x0000011f000e7836 */ /* 0x002fe20000000000 */
[----:B------:R-:W-:Y:S01]  /*be40*/  ISETP.GT.U32.AND P6, PT, R4, R22, PT ;  /* 0x000000160400720c */ /* 0x000fe20003fc4070 */
[----:B0-----:R-:W-:Y:S02]  /*be50*/  IMAD.MOV.U32 R7, RZ, RZ, R17 ;  /* 0x000000ffff077224 */ /* 0x001fe400078e0011 */
[----:B------:R-:W-:Y:S01]  /*be60*/  VIADD R8, R0, 0x11e ;  /* 0x0000011e00087836 */ /* 0x000fe20000000000 */
[----:B------:R-:W-:Y:S01]  /*be70*/  IABS R10, R14 ;  /* 0x0000000e000a7213 */ /* 0x000fe20000000000 */
[----:B------:R-:W-:Y:S01]  /*be80*/  @!P0 IMAD.MOV R7, RZ, RZ, -R7 ;  /* 0x000000ffff078224 */ /* 0x000fe200078e0a07 */
[----:B------:R-:W-:Y:S01]  /*be90*/  ISETP.GT.U32.AND P0, PT, R4, R3, PT ;  /* 0x000000030400720c */ /* 0x000fe20003f04070 */
[----:B------:R-:W-:Y:S01]  /*bea0*/  @!P2 IMAD.IADD R15, R15, 0x1, -R4 ;  /* 0x000000010f0fa824 */ /* 0x000fe200078e0a04 */
[----:B------:R-:W-:Y:S01]  /*beb0*/  IABS R9, R8 ;  /* 0x0000000800097213 */ /* 0x000fe20000000000 */
[----:B------:R-:W-:Y:S01]  /*bec0*/  IMAD.HI.U32 R19, R2, R10, RZ ;  /* 0x0000000a02137227 */ /* 0x000fe200078e00ff */
[----:B------:R0:W-:Y:S01]  /*bed0*/  STL [R1+0x6e0], R7 ;  /* 0x0006e00701007387 */ /* 0x0001e20000100800 */
[----:B------:R-:W-:-:S02]  /*bee0*/  ISETP.GT.U32.AND P2, PT, R4, R18, PT ;  /* 0x000000120400720c */ /* 0x000fc40003f44070 */
[----:B------:R-:W-:Y:S02]  /*bef0*/  IMAD.MOV R24, RZ, RZ, -R24 ;  /* 0x000000ffff187224 */ /* 0x000fe400078e0a18 */
[----:B------:R-:W-:Y:S01]  /*bf00*/  @!P6 IMAD.IADD R22, R22, 0x1, -R4 ;  /* 0x000000011616e824 */ /* 0x000fe200078e0a04 */
[----:B------:R-:W-:Y:S01]  /*bf10*/  ISETP.GT.U32.AND P6, PT, R4, R15, PT ;  /* 0x0000000f0400720c */ /* 0x000fe20003fc4070 */
[----:B------:R-:W-:-:S04]  /*bf20*/  IMAD.HI.U32 R12, R2, R9, RZ ;  /* 0x00000009020c7227 */ /* 0x000fc800078e00ff */
[----:B0-----:R-:W-:Y:S02]  /*bf30*/  IMAD.MOV.U32 R7, RZ, RZ, R16 ;  /* 0x000000ffff077224 */ /* 0x001fe400078e0010 */
[----:B------:R-:W-:Y:S02]  /*bf40*/  IMAD.MOV R19, RZ, RZ, -R19 ;  /* 0x000000ffff137224 */ /* 0x000fe400078e0a13 */
[----:B------:R-:W-:Y:S01]  /*bf50*/  @!P5 IMAD.MOV R7, RZ, RZ, -R7 ;  /* 0x000000ffff07d224 */ /* 0x000fe200078e0a07 */
[C---:B------:R-:W-:Y:S01]  /*bf60*/  ISETP.GT.U32.AND P5, PT, R4.reuse, R22, PT ;  /* 0x000000160400720c */ /* 0x040fe20003fa4070 */
[C---:B------:R-:W-:Y:S02]  /*bf70*/  IMAD R21, R4.reuse, R24, R21 ;  /* 0x0000001804157224 */ /* 0x040fe400078e0215 */
[----:B------:R-:W-:Y:S01]  /*bf80*/  IMAD.MOV R12, RZ, RZ, -R12 ;  /* 0x000000ffff0c7224 */ /* 0x000fe200078e0a0c */
[----:B------:R0:W-:Y:S01]  /*bf90*/  STL [R1+0x6dc], R7 ;  /* 0x0006dc0701007387 */ /* 0x0001e20000100800 */
[----:B------:R-:W-:-:S02]  /*bfa0*/  IMAD R10, R4, R19, R10 ;  /* 0x00000013040a7224 */ /* 0x000fc400078e020a */
[C---:B------:R-:W-:Y:S02]  /*bfb0*/  IMAD R9, R4.reuse, R12, R9 ;  /* 0x0000000c04097224 */ /* 0x040fe400078e0209 */
[--C-:B------:R-:W-:Y:S01]  /*bfc0*/  @!P0 IMAD.IADD R3, R3, 0x1, -R4.reuse ;  /* 0x0000000103038824 */ /* 0x100fe200078e0a04 */
[----:B------:R-:W-:Y:S01]  /*bfd0*/  ISETP.GT.U32.AND P0, PT, R4, R10, PT ;  /* 0x0000000a0400720c */ /* 0x000fe20003f04070 */
[----:B------:R-:W-:Y:S02]  /*bfe0*/  VIADD R19, R0, 0x11d ;  /* 0x0000011d00137836 */ /* 0x000fe40000000000 */
[----:B------:R-:W-:Y:S01]  /*bff0*/  @!P6 IMAD.IADD R15, R15, 0x1, -R4 ;  /* 0x000000010f0fe824 */ /* 0x000fe200078e0a04 */
[----:B------:R-:W-:Y:S01]  /*c000*/  ISETP.GT.U32.AND P6, PT, R4, R9, PT ;  /* 0x000000090400720c */ /* 0x000fe20003fc4070 */
[----:B0-----:R-:W-:Y:S01]  /*c010*/  IMAD.MOV.U32 R7, RZ, RZ, R13 ;  /* 0x000000ffff077224 */ /* 0x001fe200078e000d */
[----:B------:R-:W-:Y:S01]  /*c020*/  IABS R17, R19 ;  /* 0x0000001300117213 */ /* 0x000fe20000000000 */
[----:B------:R-:W-:-:S02]  /*c030*/  VIADD R12, R0, 0x11c ;  /* 0x0000011c000c7836 */ /* 0x000fc40000000000 */
[----:B------:R-:W-:Y:S01]  /*c040*/  @!P3 IMAD.MOV R7, RZ, RZ, -R7 ;  /* 0x000000ffff07b224 */ /* 0x000fe200078e0a07 */
[----:B------:R-:W-:Y:S01]  /*c050*/  ISETP.GT.U32.AND P3, PT, R4, R21, PT ;  /* 0x000000150400720c */ /* 0x000fe20003f64070 */
[----:B------:R-:W-:Y:S01]  /*c060*/  @!P2 IMAD.IADD R18, R18, 0x1, -R4 ;  /* 0x000000011212a824 */ /* 0x000fe200078e0a04 */
[----:B------:R-:W-:Y:S01]  /*c070*/  IABS R16, R12 ;  /* 0x0000000c00107213 */ /* 0x000fe20000000000 */
[----:B------:R-:W-:Y:S01]  /*c080*/  IMAD.MOV.U32 R23, RZ, RZ, R3 ;  /* 0x000000ffff177224 */ /* 0x000fe200078e0003 */
[----:B------:R0:W-:Y:S01]  /*c090*/  STL [R1+0x6d8], R7 ;  /* 0x0006d80701007387 */ /* 0x0001e20000100800 */
[----:B------:R-:W-:Y:S01]  /*c0a0*/  ISETP.GE.AND P2, PT, R5, RZ, PT ;  /* 0x000000ff0500720c */ /* 0x000fe20003f46270 */
[----:B------:R-:W-:-:S04]  /*c0b0*/  IMAD.HI.U32 R5, R2, R17, RZ ;  /* 0x0000001102057227 */ /* 0x000fc800078e00ff */
[--C-:B------:R-:W-:Y:S01]  /*c0c0*/  @!P0 IMAD.IADD R10, R10, 0x1, -R4.reuse ;  /* 0x000000010a0a8824 */ /* 0x100fe200078e0a04 */
[----:B------:R-:W-:Y:S01]  /*c0d0*/  ISETP.GE.AND P0, PT, R14, RZ, PT ;  /* 0x000000ff0e00720c */ /* 0x000fe20003f06270 */
[--C-:B------:R-:W-:Y:S01]  /*c0e0*/  @!P5 IMAD.IADD R22, R22, 0x1, -R4.reuse ;  /* 0x000000011616d824 */ /* 0x100fe200078e0a04 */
[----:B------:R-:W-:Y:S01]  /*c0f0*/  ISETP.GE.AND P5, PT, R11, RZ, PT ;  /* 0x000000ff0b00720c */ /* 0x000fe20003fa6270 */
[----:B------:R-:W-:Y:S01]  /*c100*/  @!P3 IMAD.IADD R21, R21, 0x1, -R4 ;  /* 0x000000011515b824 */ /* 0x000fe200078e0a04 */
[----:B------:R-:W-:Y:S01]  /*c110*/  ISETP.GE.AND P3, PT, R20, RZ, PT ;  /* 0x000000ff1400720c */ /* 0x000fe20003f66270 */
[----:B0-----:R-:W-:Y:S02]  /*c120*/  IMAD.MOV.U32 R7, RZ, RZ, R18 ;  /* 0x000000ffff077224 */ /* 0x001fe400078e0012 */
[----:B------:R-:W-:Y:S01]  /*c130*/  @!P4 IMAD.MOV R23, RZ, RZ, -R23 ;  /* 0x000000ffff17c224 */ /* 0x000fe200078e0a17 */
[----:B------:R-:W-:Y:S01]  /*c140*/  ISETP.GT.U32.AND P4, PT, R4, R21, PT ;  /* 0x000000150400720c */ /* 0x000fe20003f84070 */
[----:B------:R-:W-:-:S03]  /*c150*/  IMAD.HI.U32 R13, R2, R16, RZ ;  /* 0x00000010020d7227 */ /* 0x000fc600078e00ff */
[----:B------:R-:W-:Y:S01]  /*c160*/  STL [R1+0x6d4], R23 ;  /* 0x0006d41701007387 */ /* 0x000fe20000100800 */
[----:B------:R-:W-:Y:S02]  /*c170*/  IMAD.MOV R5, RZ, RZ, -R5 ;  /* 0x000000ffff057224 */ /* 0x000fe400078e0a05 */
[----:B------:R-:W-:Y:S02]  /*c180*/  @!P6 IMAD.IADD R9, R9, 0x1, -R4 ;  /* 0x000000010909e824 */ /* 0x000fe400078e0a04 */
[----:B------:R-:W-:Y:S01]  /*c190*/  @!P1 IMAD.MOV R7, RZ, RZ, -R7 ;  /* 0x000000ffff079224 */ /* 0x000fe200078e0a07 */
[C---:B------:R-:W-:Y:S01]  /*c1a0*/  ISETP.GT.U32.AND P1, PT, R4.reuse, R10, PT ;  /* 0x0000000a0400720c */ /* 0x040fe20003f24070 */
[----:B------:R-:W-:Y:S01]  /*c1b0*/  IMAD.MOV R13, RZ, RZ, -R13 ;  /* 0x000000ffff0d7224 */ /* 0x000fe200078e0a0d */
[C---:B------:R-:W-:Y:S01]  /*c1c0*/  ISETP.GT.U32.AND P6, PT, R4.reuse, R9, PT ;  /* 0x000000090400720c */ /* 0x040fe20003fc4070 */
[----:B------:R-:W-:Y:S01]  /*c1d0*/  IMAD R5, R4, R5, R17 ;  /* 0x0000000504057224 */ /* 0x000fe200078e0211 */
[----:B------:R0:W-:Y:S01]  /*c1e0*/  STL [R1+0x6d0], R7 ;  /* 0x0006d00701007387 */ /* 0x0001e20000100800 */
[----:B------:R-:W-:-:S02]  /*c1f0*/  IMAD.MOV.U32 R14, RZ, RZ, R15 ;  /* 0x000000ffff0e7224 */ /* 0x000fc400078e000f */
[C---:B------:R-:W-:Y:S02]  /*c200*/  IMAD R13, R4.reuse, R13, R16 ;  /* 0x0000000d040d7224 */ /* 0x040fe400078e0210 */
[----:B------:R-:W-:Y:S01]  /*c210*/  @!P2 IMAD.MOV R14, RZ, RZ, -R14 ;  /* 0x000000ffff0ea224 */ /* 0x000fe200078e0a0e */
[----:B------:R-:W-:Y:S01]  /*c220*/  ISETP.GT.U32.AND P2, PT, R4, R5, PT ;  /* 0x000000050400720c */ /* 0x000fe20003f44070 */
[----:B------:R-:W-:Y:S02]  /*c230*/  VIADD R3, R0, 0x11b ;  /* 0x0000011b00037836 */ /* 0x000fe40000000000 */
[----:B------:R-:W-:Y:S01]  /*c240*/  @!P4 IMAD.IADD R21, R21, 0x1, -R4 ;  /* 0x000000011515c824 */ /* 0x000fe200078e0a04 */
[----:B------:R-:W-:Y:S01]  /*c250*/  ISETP.GT.U32.AND P4, PT, R4, R13, PT ;  /* 0x0000000d0400720c */ /* 0x000fe20003f84070 */
[----:B0-----:R-:W-:Y:S01]  /*c260*/  IMAD.MOV.U32 R7, RZ, RZ, R22 ;  /* 0x000000ffff077224 */ /* 0x001fe200078e0016 */
[----:B------:R0:W-:Y:S01]  /*c270*/  STL [R1+0x6cc], R14 ;  /* 0x0006cc0e01007387 */ /* 0x0001e20000100800 */
[----:B------:R-:W-:Y:S01]  /*c280*/  @!P1 IMAD.IADD R10, R10, 0x1, -R4 ;  /* 0x000000010a0a9824 */ /* 0x000fe200078e0a04 */
[----:B------:R-:W-:Y:S01]  /*c290*/  ISETP.GE.AND P1, PT, R19, RZ, PT ;  /* 0x000000ff1300720c */ /* 0x000fe20003f26270 */
[----:B------:R-:W-:Y:S01]  /*c2a0*/  @!P5 IMAD.MOV R7, RZ, RZ, -R7 ;  /* 0x000000ffff07d224 */ /* 0x000fe200078e0a07 */
[----:B------:R-:W-:Y:S01]  /*c2b0*/  ISETP.GE.AND P5, PT, R8, RZ, PT ;  /* 0x000000ff0800720c */ /* 0x000fe20003fa6270 */
[----:B------:R-:W-:-:S02]  /*c2c0*/  IMAD.MOV.U32 R15, RZ, RZ, R21 ;  /* 0x000000ffff0f7224 */ /* 0x000fc400078e0015 */
[--C-:B------:R-:W-:Y:S01]  /*c2d0*/  @!P6 IMAD.IADD R9, R9, 0x1, -R4.reuse ;  /* 0x000000010909e824 */ /* 0x100fe200078e0a04 */
[----:B------:R1:W-:Y:S01]  /*c2e0*/  STL [R1+0x6c8], R7 ;  /* 0x0006c80701007387 */ /* 0x0003e20000100800 */
[----:B------:R-:W-:Y:S01]  /*c2f0*/  ISETP.GE.AND P6, PT, R12, RZ, PT ;  /* 0x000000ff0c00720c */ /* 0x000fe20003fc6270 */
[----:B------:R-:W-:Y:S01]  /*c300*/  @!P3 IMAD.MOV R15, RZ, RZ, -R15 ;  /* 0x000000ffff0fb224 */ /* 0x000fe200078e0a0f */
[----:B0-----:R-:W-:Y:S01]  /*c310*/  IABS R14, R3 ;  /* 0x00000003000e7213 */ /* 0x001fe20000000000 */
[--C-:B------:R-:W-:Y:S01]  /*c320*/  @!P2 IMAD.IADD R5, R5, 0x1, -R4.reuse ;  /* 0x000000010505a824 */ /* 0x100fe200078e0a04 */
[----:B------:R-:W-:Y:S01]  /*c330*/  ISETP.GE.AND P2, PT, R3, RZ, PT ;  /* 0x000000ff0300720c */ /* 0x000fe20003f46270 */
[----:B------:R-:W-:Y:S01]  /*c340*/  @!P4 IMAD.IADD R13, R13, 0x1, -R4 ;  /* 0x000000010d0dc824 */ /* 0x000fe200078e0a04 */
[----:B------:R-:W-:Y:S01]  /*c350*/  STL [R1+0x6c0], R15 ;  /* 0x0006c00f01007387 */ /* 0x000fe20000100800 */
[----:B------:R-:W-:Y:S01]  /*c360*/  IMAD.HI.U32 R12, R2, R14, RZ ;  /* 0x0000000e020c7227 */ /* 0x000fe200078e00ff */
[----:B------:R-:W-:-:S03]  /*c370*/  ISETP.GT.U32.AND P4, PT, R4, R5, PT ;  /* 0x000000050400720c */ /* 0x000fc60003f84070 */
[----:B-1----:R-:W-:Y:S02]  /*c380*/  IMAD.MOV.U32 R7, RZ, RZ, R10 ;  /* 0x000000ffff077224 */ /* 0x002fe400078e000a */
[----:B------:R-:W-:Y:S02]  /*c390*/  IMAD.MOV R12, RZ, RZ, -R12 ;  /* 0x000000ffff0c7224 */ /* 0x000fe400078e0a0c */
[----:B------:R-:W-:Y:S01]  /*c3a0*/  @!P0 IMAD.MOV R7, RZ, RZ, -R7 ;  /* 0x000000ffff078224 */ /* 0x000fe200078e0a07 */
[----:B------:R-:W-:Y:S01]  /*c3b0*/  ISETP.GT.U32.AND P0, PT, R4, R13, PT ;  /* 0x0000000d0400720c */ /* 0x000fe20003f04070 */
[----:B------:R-:W-:Y:S02]  /*c3c0*/  VIADD R11, R0, 0x11a ;  /* 0x0000011a000b7836 */ /* 0x000fe40000000000 */
[----:B------:R-:W-:Y:S01]  /*c3d0*/  IMAD R14, R4, R12, R14 ;  /* 0x0000000c040e7224 */ /* 0x000fe200078e020e */
[----:B------:R0:W-:Y:S01]  /*c3e0*/  STL [R1+0x6bc], R7 ;  /* 0x0006bc0701007387 */ /* 0x0001e20000100800 */
[----:B------:R-:W-:Y:S01]  /*c3f0*/  @!P4 IMAD.IADD R5, R5, 0x1, -R4 ;  /* 0x000000010505c824 */ /* 0x000fe200078e0a04 */
[----:B------:R-:W-:Y:S01]  /*c400*/  IABS R8, R11 ;  /* 0x0000000b00087213 */ /* 0x000fe20000000000 */
[C---:B------:R-:W-:Y:S01]  /*c410*/  VIADD R12, R0.reuse, 0x118 ;  /* 0x00000118000c7836 */ /* 0x040fe20000000000 */
[----:B------:R-:W-:Y:S01]  /*c420*/  ISETP.GE.AND P3, PT, R11, RZ, PT ;  /* 0x000000ff0b00720c */ /* 0x000fe20003f66270 */
[----:B------:R-:W-:-:S02]  /*c430*/  VIADD R11, R0, 0x119 ;  /* 0x00000119000b7836 */ /* 0x000fc40000000000 */
[----:B------:R-:W-:-:S03]  /*c440*/  IMAD.HI.U32 R3, R2, R8, RZ ;  /* 0x0000000802037227 */ /* 0x000fc600078e00ff */
[----:B------:R-:W-:Y:S01]  /*c450*/  ISETP.GE.AND P4, PT, R11, RZ, PT ;  /* 0x000000ff0b00720c */ /* 0x000fe20003f86270 */
[----:B0-----:R-:W-:Y:S01]  /*c460*/  IMAD.MOV.U32 R7, RZ, RZ, R9 ;  /* 0x000000ffff077224 */ /* 0x001fe200078e0009 */
[----:B------:R-:W-:Y:S01]  /*c470*/  IABS R11, R11 ;  /* 0x0000000b000b7213 */ /* 0x000fe20000000000 */
[----:B------:R-:W-:Y:S02]  /*c480*/  IMAD.MOV R3, RZ, RZ, -R3 ;  /* 0x000000ffff037224 */ /* 0x000fe400078e0a03 */
[----:B------:R-:W-:Y:S01]  /*c490*/  @!P5 IMAD.MOV R7, RZ, RZ, -R7 ;  /* 0x000000ffff07d224 */ /* 0x000fe200078e0a07 */
[C---:B------:R-:W-:Y:S01]  /*c4a0*/  ISETP.GT.U32.AND P5, PT, R4.reuse, R14, PT ;  /* 0x0000000e0400720c */ /* 0x040fe20003fa4070 */
[----:B------:R-:W-:Y:S01]  /*c4b0*/  IMAD R10, R4, R3, R8 ;  /* 0x00000003040a7224 */ /* 0x000fe200078e0208 */
[----:B------:R-:W-:Y:S01]  /*c4c0*/  IABS R3, R12 ;  /* 0x0000000c00037213 */ /* 0x000fe20000000000 */
[----:B------:R-:W-:Y:S01]  /*c4d0*/  @!P0 IMAD.IADD R13, R13, 0x1, -R4 ;  /* 0x000000010d0d8824 */ /* 0x000fe200078e0a04 */
[----:B------:R0:W-:Y:S01]  /*c4e0*/  STL [R1+0x6b8], R7 ;  /* 0x0006b80701007387 */ /* 0x0001e20000100800 */
[----:B------:R-:W-:Y:S01]  /*c4f0*/  IMAD.HI.U32 R15, R2, R11, RZ ;  /* 0x0000000b020f7227 */ /* 0x000fe200078e00ff */
[----:B------:R-:W-:-:S03]  /*c500*/  ISETP.GT.U32.AND P0, PT, R4, R10, PT ;  /* 0x0000000a0400720c */ /* 0x000fc60003f04070 */
[----:B------:R-:W-:Y:S02]  /*c510*/  VIADD R9, R0, 0x117 ;  /* 0x0000011700097836 */ /* 0x000fe40000000000 */
[----:B------:R-:W-:Y:S02]  /*c520*/  IMAD.MOV R15, RZ, RZ, -R15 ;  /* 0x000000ffff0f7224 */ /* 0x000fe400078e0a0f */
[--C-:B------:R-:W-:Y:S01]  /*c530*/  @!P5 IMAD.IADD R14, R14, 0x1, -R4.reuse ;  /* 0x000000010e0ed824 */ /* 0x100fe200078e0a04 */
[----:B------:R-:W-:Y:S01]  /*c540*/  IABS R8, R9 ;  /* 0x0000000900087213 */ /* 0x000fe20000000000 */
[----:B0-----:R-:W-:Y:S02]  /*c550*/  IMAD.MOV.U32 R7, RZ, RZ, R5 ;  /* 0x000000ffff077224 */ /* 0x001fe400078e0005 */
[----:B------:R-:W-:Y:S01]  /*c560*/  VIADD R16, R0, 0x116 ;  /* 0x0000011600107836 */ /* 0x000fe20000000000 */
[----:B------:R-:W-:Y:S01]  /*c570*/  ISETP.GT.U32.AND P5, PT, R4, R14, PT ;  /* 0x0000000e0400720c */ /* 0x000fe20003fa4070 */
[----:B------:R-:W-:Y:S01]  /*c580*/  @!P1 IMAD.MOV R7, RZ, RZ, -R7 ;  /* 0x000000ffff079224 */ /* 0x000fe200078e0a07 */
[----:B------:R-:W-:Y:S01]  /*c590*/  ISETP.GE.AND P1, PT, R12, RZ, PT ;  /* 0x000000ff0c00720c */ /* 0x000fe20003f26270 */
[----:B------:R-:W-:Y:S01]  /*c5a0*/  @!P0 IMAD.IADD R10, R10, 0x1, -R4 ;  /* 0x000000010a0a8824 */ /* 0x000fe200078e0a04 */
[----:B------:R-:W-:Y:S01]  /*c5b0*/  IABS R18, R16 ;  /* 0x0000001000127213 */ /* 0x000fe20000000000 */
[----:B------:R-:W-:Y:S01]  /*c5c0*/  IMAD.HI.U32 R5, R2, R8, RZ ;  /* 0x0000000802057227 */ /* 0x000fe200078e00ff */
[----:B------:R0:W-:Y:S02]  /*c5d0*/  STL [R1+0x6a4], R7 ;  /* 0x0006a40701007387 */ /* 0x0001e40000100800 */
[----:B------:R-:W-:Y:S01]  /*c5e0*/  ISETP.GT.U32.AND P0, PT, R4, R10, PT ;  /* 0x0000000a0400720c */ /* 0x000fe20003f04070 */
[----:B------:R-:W-:-:S04]  /*c5f0*/  IMAD.HI.U32 R12, R2, R3, RZ ;  /* 0x00000003020c7227 */ /* 0x000fc800078e00ff */
[----:B------:R-:W-:Y:S02]  /*c600*/  @!P5 IMAD.IADD R14, R14, 0x1, -R4 ;  /* 0x000000010e0ed824 */ /* 0x000fe400078e0a04 */
[----:B------:R-:W-:Y:S02]  /*c610*/  IMAD.MOV R5, RZ, RZ, -R5 ;  /* 0x000000ffff057224 */ /* 0x000fe400078e0a05 */
[----:B0-----:R-:W-:Y:S02]  /*c620*/  IMAD.MOV.U32 R7, RZ, RZ, R13 ;  /* 0x000000ffff077224 */ /* 0x001fe400078e000d */
[----:B------:R-:W-:Y:S02]  /*c630*/  IMAD.MOV R12, RZ, RZ, -R12 ;  /* 0x000000ffff0c7224 */ /* 0x000fe400078e0a0c */
[----:B------:R-:W-:Y:S01]  /*c640*/  @!P6 IMAD.MOV R7, RZ, RZ, -R7 ;  /* 0x000000ffff07e224 */ /* 0x000fe200078e0a07 */
[----:B------:R-:W-:Y:S01]  /*c650*/  ISETP.GE.AND P6, PT, R9, RZ, PT ;  /* 0x000000ff0900720c */ /* 0x000fe20003fc6270 */
[----:B------:R-:W-:-:S02]  /*c660*/  IMAD R9, R4, R15, R11 ;  /* 0x0000000f04097224 */ /* 0x000fc400078e020b */
[C---:B------:R-:W-:Y:S01]  /*c670*/  IMAD R8, R4.reuse, R5, R8 ;  /* 0x0000000504087224 */ /* 0x040fe200078e0208 */
[----:B------:R0:W-:Y:S01]  /*c680*/  STL [R1+0x6a0], R7 ;  /* 0x0006a00701007387 */ /* 0x0001e20000100800 */
[C---:B------:R-:W-:Y:S01]  /*c690*/  IMAD R3, R4.reuse, R12, R3 ;  /* 0x0000000c04037224 */ /* 0x040fe200078e0203 */
[----:B------:R-:W-:Y:S01]  /*c6a0*/  ISETP.GT.U32.AND P5, PT, R4, R9, PT ;  /* 0x000000090400720c */ /* 0x000fe20003fa4070 */
[----:B------:R-:W-:Y:S02]  /*c6b0*/  @!P0 IMAD.IADD R10, R10, 0x1, -R4 ;  /* 0x000000010a0a8824 */ /* 0x000fe400078e0a04 */
[----:B------:R-:W-:Y:S01]  /*c6c0*/  VIADD R11, R0, 0x114 ;  /* 0x00000114000b7836 */ /* 0x000fe20000000000 */
[----:B------:R-:W-:Y:S01]  /*c6d0*/  ISETP.GT.U32.AND P0, PT, R4, R3, PT ;  /* 0x000000030400720c */ /* 0x000fe20003f04070 */
[C---:B------:R-:W-:Y:S02]  /*c6e0*/  VIADD R12, R0.reuse, 0x113 ;  /* 0x00000113000c7836 */ /* 0x040fe40000000000 */
[----:B------:R-:W-:Y:S01]  /*c6f0*/  VIADD R5, R0, 0x115 ;  /* 0x0000011500057836 */ /* 0x000fe20000000000 */
[----:B------:R-:W-:Y:S01]  /*c700*/  IABS R13, R11 ;  /* 0x0000000b000d7213 */ /* 0x000fe20000000000 */
[----:B0-----:R-:W-:Y:S01]  /*c710*/  IMAD.MOV.U32 R7, RZ, RZ, R14 ;  /* 0x000000ffff077224 */ /* 0x001fe200078e000e */
[----:B------:R-:W-:Y:S01]  /*c720*/  IABS R15, R12 ;  /* 0x0000000c000f7213 */ /* 0x000fe20000000000 */
[----:B------:R-:W-:Y:S01]  /*c730*/  IMAD.HI.U32 R14, R2, R18, RZ ;  /* 0x00000012020e7227 */ /* 0x000fe200078e00ff */
[----:B------:R-:W-:-:S03]  /*c740*/  IABS R17, R5 ;  /* 0x0000000500117213 */ /* 0x000fc60000000000 */
[----:B------:R-:W-:Y:S02]  /*c750*/  @!P5 IMAD.IADD R9, R9, 0x1, -R4 ;  /* 0x000000010909d824 */ /* 0x000fe400078e0a04 */
[----:B------:R-:W-:Y:S01]  /*c760*/  @!P2 IMAD.MOV R7, RZ, RZ, -R7 ;  /* 0x000000ffff07a224 */ /* 0x000fe200078e0a07 */
[C---:B------:R-:W-:Y:S01]  /*c770*/  ISETP.GT.U32.AND P2, PT, R4.reuse, R8, PT ;  /* 0x000000080400720c */ /* 0x040fe20003f44070 */
[----:B------:R-:W-:Y:S01]  /*c780*/  IMAD.MOV R14, RZ, RZ, -R14 ;  /* 0x000000ffff0e7224 */ /* 0x000fe200078e0a0e */
[----:B------:R-:W-:Y:S01]  /*c790*/  ISETP.GT.U32.AND P5, PT, R4, R9, PT ;  /* 0x000000090400720c */ /* 0x000fe20003fa4070 */
[----:B------:R-:W-:Y:S01]  /*c7a0*/  @!P0 IMAD.IADD R3, R3, 0x1, -R4 ;  /* 0x0000000103038824 */ /* 0x000fe200078e0a04 */
[----:B------:R0:W-:Y:S01]  /*c7b0*/  STL [R1+0x69c], R7 ;  /* 0x00069c0701007387 */ /* 0x0001e20000100800 */
[----:B------:R-:W-:-:S03]  /*c7c0*/  VIADD R21, R0, 0x107 ;  /* 0x0000010700157836 */ /* 0x000fc60000000000 */
[----:B------:R-:W-:-:S05]  /*c7d0*/  ISETP.GT.U32.AND P0, PT, R4, R3, PT ;  /* 0x000000030400720c */ /* 0x000fca0003f04070 */
[----:B------:R-:W-:Y:S02]  /*c7e0*/  @!P2 IMAD.IADD R8, R8, 0x1, -R4 ;  /* 0x000000010808a824 */ /* 0x000fe400078e0a04 */
[----:B0-----:R-:W-:Y:S02]  /*c7f0*/  IMAD.MOV.U32 R7, RZ, RZ, R10 ;  /* 0x000000ffff077224 */ /* 0x001fe400078e000a */
[C---:B------:R-:W-:Y:S01]  /*c800*/  IMAD R10, R4.reuse, R14, R18 ;  /* 0x0000000e040a7224 */ /* 0x040fe200078e0212 */
[C---:B------:R-:W-:Y:S01]  /*c810*/  ISETP.GT.U32.AND P2, PT, R4.reuse, R8, PT ;  /* 0x000000080400720c */ /* 0x040fe20003f44070 */
[----:B------:R-:W-:Y:S02]  /*c820*/  @!P5 IMAD.IADD R9, R9, 0x1, -R4 ;  /* 0x000000010909d824 */ /* 0x000fe400078e0a04 */
[----:B------:R-:W-:Y:S01]  /*c830*/  @!P3 IMAD.MOV R7, RZ, RZ, -R7 ;  /* 0x000000ffff07b224 */ /* 0x000fe200078e0a07 */
[----:B------:R-:W-:Y:S01]  /*c840*/  ISETP.GT.U32.AND P5, PT, R4, R10, PT ;  /* 0x0000000a0400720c */ /* 0x000fe20003fa4070 */
[----:B------:R-:W-:Y:S01]  /*c850*/  IMAD.MOV.U32 R14, RZ, RZ, R15 ;  /* 0x000000ffff0e7224 */ /* 0x000fe200078e000f */
[----:B------:R-:W-:Y:S01]  /*c860*/  ISETP.GE.AND P3, PT, R16, RZ, PT ;  /* 0x000000ff1000720c */ /* 0x000fe20003f66270 */
[C---:B------:R-:W-:Y:S01]  /*c870*/  IMAD.HI.U32 R16, R2.reuse, R13, RZ ;  /* 0x0000000d02107227 */ /* 0x040fe200078e00ff */
[----:B------:R0:W-:Y:S03]  /*c880*/  STL [R1+0x698], R7 ;  /* 0x0006980701007387 */ /* 0x0001e60000100800 */
[----:B------:R-:W-:-:S04]  /*c890*/  IMAD.HI.U32 R18, R2, R17, RZ ;  /* 0x0000001102127227 */ /* 0x000fc800078e00ff */
[----:B------:R-:W-:-:S04]  /*c8a0*/  IMAD.HI.U32 R15, R2, R14, RZ ;  /* 0x0000000e020f7227 */ /* 0x000fc800078e00ff */
[----:B0-----:R-:W-:Y:S02]  /*c8b0*/  IMAD.MOV.U32 R7, RZ, RZ, R9 ;  /* 0x000000ffff077224 */ /* 0x001fe400078e0009 */
[----:B------:R-:W-:Y:S02]  /*c8c0*/  IMAD.MOV R16, RZ, RZ, -R16 ;  /* 0x000000ffff107224 */ /* 0x000fe400078e0a10 */
[----:B------:R-:W-:Y:S02]  /*c8d0*/  @!P4 IMAD.MOV R7, RZ, RZ, -R7 ;  /* 0x000000ffff07c224 */ /* 0x000fe400078e0a07 */
[----:B------:R-:W-:Y:S02]  /*c8e0*/  @!P5 IMAD.IADD R10, R10, 0x1, -R4 ;  /* 0x000000010a0ad824 */ /* 0x000fe400078e0a04 */
[----:B------:R-:W-:Y:S01]  /*c8f0*/  IMAD.MOV R18, RZ, RZ, -R18 ;  /* 0x000000ffff127224 */ /* 0x000fe200078e0a12 */
[----:B------:R0:W-:Y:S01]  /*c900*/  STL [R1+0x694], R7 ;  /* 0x0006940701007387 */ /* 0x0001e20000100800 */
[----:B------:R-:W-:Y:S01]  /*c910*/  IMAD.MOV R15, RZ, RZ, -R15 ;  /* 0x000000ffff0f7224 */ /* 0x000fe200078e0a0f */
[C---:B------:R-:W-:Y:S01]  /*c920*/  ISETP.GT.U32.AND P5, PT, R4.reuse, R10, PT ;  /* 0x0000000a0400720c */ /* 0x040fe20003fa4070 */
[----:B------:R-:W-:-:S02]  /*c930*/  IMAD R13, R4, R16, R13 ;  /* 0x00000010040d7224 */ /* 0x000fc400078e020d */
[--C-:B------:R-:W-:Y:S02]  /*c940*/  @!P2 IMAD.IADD R8, R8, 0x1, -R4.reuse ;  /* 0x000000010808a824 */ /* 0x100fe400078e0a04 */
[----:B------:R-:W-:Y:S01]  /*c950*/  VIADD R16, R0, 0x112 ;  /* 0x0000011200107836 */ /* 0x000fe20000000000 */
[C---:B------:R-:W-:Y:S01]  /*c960*/  ISETP.GT.U32.AND P2, PT, R4.reuse, R13, PT ;  /* 0x0000000d0400720c */ /* 0x040fe20003f44070 */
[----:B------:R-:W-:Y:S01]  /*c970*/  @!P0 IMAD.IADD R3, R3, 0x1, -R4 ;  /* 0x0000000103038824 */ /* 0x000fe200078e0a04 */
[----:B------:R-:W-:Y:S01]  /*c980*/  ISETP.GE.AND P0, PT, R5, RZ, PT ;  /* 0x000000ff0500720c */ /* 0x000fe20003f06270 */
[C---:B------:R-:W-:Y:S02]  /*c990*/  IMAD R5, R4.reuse, R18, R17 ;  /* 0x0000001204057224 */ /* 0x040fe400078e0211 */
[C---:B------:R-:W-:Y:S01]  /*c9a0*/  IMAD R9, R4.reuse, R15, R14 ;  /* 0x0000000f04097224 */ /* 0x040fe200078e020e */
[----:B------:R-:W-:Y:S01]  /*c9b0*/  IABS R14, R16 ;  /* 0x00000010000e7213 */ /* 0x000fe20000000000 */
[----:B0-----:R-:W-:Y:S01]  /*c9c0*/  IMAD.MOV.U32 R7, RZ, RZ, R8 ;  /* 0x000000ffff077224 */ /* 0x001fe200078e0008 */
[----:B------:R-:W-:Y:S01]  /*c9d0*/  ISETP.GT.U32.AND P4, PT, R4, R5, PT ;  /* 0x000000050400720c */ /* 0x000fe20003f84070 */
[----:B------:R-:W-:-:S02]  /*c9e0*/  IMAD.MOV.U32 R15, RZ, RZ, R3 ;  /* 0x000000ffff0f7224 */ /* 0x000fc400078e0003 */
[----:B------:R-:W-:Y:S01]  /*c9f0*/  @!P6 IMAD.MOV R7, RZ, RZ, -R7 ;  /* 0x000000ffff07e224 */ /* 0x000fe200078e0a07 */
[----:B------:R-:W-:Y:S01]  /*ca00*/  ISETP.GT.U32.AND P6, PT, R4, R9, PT ;  /* 0x000000090400720c */ /* 0x000fe20003fc4070 */
[----:B------:R-:W-:Y:S02]  /*ca10*/  VIADD R17, R0, 0x111 ;  /* 0x0000011100117836 */ /* 0x000fe40000000000 */
[----:B------:R-:W-:Y:S02]  /*ca20*/  IMAD.MOV.U32 R3, RZ, RZ, R14 ;  /* 0x000000ffff037224 */ /* 0x000fe400078e000e */
[----:B------:R-:W-:Y:S01]  /*ca30*/  @!P1 IMAD.MOV R15, RZ, RZ, -R15 ;  /* 0x000000ffff0f9224 */ /* 0x000fe200078e0a0f */
[----:B------:R-:W-:Y:S01]  /*ca40*/  ISETP.GE.AND P1, PT, R11, RZ, PT ;  /* 0x000000ff0b00720c */ /* 0x000fe20003f26270 */
[----:B------:R-:W-:Y:S01]  /*ca50*/  IMAD.HI.U32 R8, R2, R3, RZ ;  /* 0x0000000302087227 */ /* 0x000fe200078e00ff */
[----:B------:R-:W-:Y:S02]  /*ca60*/  IABS R11, R17 ;  /* 0x00000011000b7213 */ /* 0x000fe40000000000 */
[----:B------:R0:W-:Y:S01]  /*ca70*/  STL [R1+0x690], R15 ;  /* 0x0006900f01007387 */ /* 0x0001e20000100800 */
[--C-:B------:R-:W-:Y:S01]  /*ca80*/  @!P5 IMAD.IADD R10, R10, 0x1, -R4.reuse ;  /* 0x000000010a0ad824 */ /* 0x100fe200078e0a04 */
[----:B------:R-:W-:Y:S01]  /*ca90*/  ISETP.GE.AND P5, PT, R12, RZ, PT ;  /* 0x000000ff0c00720c */ /* 0x000fe20003fa6270 */
[----:B------:R-:W-:Y:S01]  /*caa0*/  @!P2 IMAD.IADD R13, R13, 0x1, -R4 ;  /* 0x000000010d0da824 */ /* 0x000fe200078e0a04 */
[----:B------:R1:W-:Y:S01]  /*cab0*/  STL [R1+0x68c], R7 ;  /* 0x00068c0701007387 */ /* 0x0003e20000100800 */
[----:B------:R-:W-:-:S02]  /*cac0*/  IMAD.MOV R12, RZ, RZ, -R8 ;  /* 0x000000ffff0c7224 */ /* 0x000fc400078e0a08 */
[----:B------:R-:W-:Y:S02]  /*cad0*/  IMAD.MOV.U32 R8, RZ, RZ, R11 ;  /* 0x000000ffff087224 */ /* 0x000fe400078e000b */
[--C-:B------:R-:W-:Y:S01]  /*cae0*/  @!P4 IMAD.IADD R5, R5, 0x1, -R4.reuse ;  /* 0x000000010505c824 */ /* 0x100fe200078e0a04 */
[----:B------:R-:W-:Y:S01]  /*caf0*/  ISETP.GE.AND P4, PT, R16, RZ, PT ;  /* 0x000000ff1000720c */ /* 0x000fe20003f86270 */
[----:B------:R-:W-:Y:S01]  /*cb00*/  @!P6 IMAD.IADD R9, R9, 0x1, -R4 ;  /* 0x000000010909e824 */ /* 0x000fe200078e0a04 */
[----:B------:R-:W-:Y:S01]  /*cb10*/  ISETP.GT.U32.AND P6, PT, R4, R13, PT ;  /* 0x0000000d0400720c */ /* 0x000fe20003fc4070 */
[----:B0-----:R-:W-:Y:S01]  /*cb20*/  VIADD R15, R0, 0x110 ;  /* 0x00000110000f7836 */ /* 0x001fe20000000000 */
[C---:B------:R-:W-:Y:S01]  /*cb30*/  ISETP.GT.U32.AND P2, PT, R4.reuse, R5, PT ;  /* 0x000000050400720c */ /* 0x040fe20003f44070 */
[----:B-1----:R-:W-:Y:S02]  /*cb40*/  IMAD.MOV.U32 R7, RZ, RZ, R10 ;  /* 0x000000ffff077224 */ /* 0x002fe400078e000a */
[----:B------:R-:W-:Y:S01]  /*cb50*/  IMAD R10, R4, R12, R3 ;  /* 0x0000000c040a7224 */ /* 0x000fe200078e0203 */
[----:B------:R-:W-:Y:S01]  /*cb60*/  IABS R16, R15 ;  /* 0x0000000f00107213 */ /* 0x000fe20000000000 */
[----:B------:R-:W-:-:S04]  /*cb70*/  IMAD.HI.U32 R12, R2, R8, RZ ;  /* 0x00000008020c7227 */ /* 0x000fc800078e00ff */
[----:B------:R-:W-:Y:S01]  /*cb80*/  @!P3 IMAD.MOV R7, RZ, RZ, -R7 ;  /* 0x000000ffff07b224 */ /* 0x000fe200078e0a07 */
[----:B------:R-:W-:Y:S01]  /*cb90*/  ISETP.GT.U32.AND P3, PT, R4, R9, PT ;  /* 0x000000090400720c */ /* 0x000fe20003f64070 */
[----:B------:R-:W-:Y:S02]  /*cba0*/  IMAD.MOV R12, RZ, RZ, -R12 ;  /* 0x000000ffff0c7224 */ /* 0x000fe400078e0a0c */
[----:B------:R-:W-:Y:S01]  /*cbb0*/  VIADD R3, R0, 0x10f ;  /* 0x0000010f00037836 */ /* 0x000fe20000000000 */
[----:B------:R0:W-:Y:S01]  /*cbc0*/  STL [R1+0x688], R7 ;  /* 0x0006880701007387 */ /* 0x0001e20000100800 */
[C---:B------:R-:W-:Y:S02]  /*cbd0*/  IMAD R8, R4.reuse, R12, R8 ;  /* 0x0000000c04087224 */ /* 0x040fe400078e0208 */
[--C-:B------:R-:W-:Y:S01]  /*cbe0*/  @!P6 IMAD.IADD R13, R13, 0x1, -R4.reuse ;  /* 0x000000010d0de824 */ /* 0x100fe200078e0a04 */
[----:B------:R-:W-:Y:S01]  /*cbf0*/  IABS R14, R3 ;  /* 0x00000003000e7213 */ /* 0x000fe20000000000 */
[--C-:B------:R-:W-:Y:S01]  /*cc00*/  @!P2 IMAD.IADD R5, R5, 0x1, -R4.reuse ;  /* 0x000000010505a824 */ /* 0x100fe200078e0a04 */
[----:B------:R-:W-:Y:S01]  /*cc10*/  ISETP.GT.U32.AND P6, PT, R4, R8, PT ;  /* 0x000000080400720c */ /* 0x000fe20003fc4070 */
[----:B------:R-:W-:Y:S01]  /*cc20*/  VIADD R11, R0, 0x10e ;  /* 0x0000010e000b7836 */ /* 0x000fe20000000000 */
[----:B------:R-:W-:Y:S01]  /*cc30*/  ISETP.GT.U32.AND P2, PT, R4, R10, PT ;  /* 0x0000000a0400720c */ /* 0x000fe20003f44070 */
[----:B------:R-:W-:Y:S01]  /*cc40*/  @!P3 IMAD.IADD R9, R9, 0x1, -R4 ;  /* 0x000000010909b824 */ /* 0x000fe200078e0a04 */
[----:B------:R-:W-:Y:S01]  /*cc50*/  ISETP.GE.AND P3, PT, R17, RZ, PT ;  /* 0x000000ff1100720c */ /* 0x000fe20003f66270 */
[----:B------:R-:W-:Y:S01]  /*cc60*/  IMAD.HI.U32 R17, R2, R16, RZ ;  /* 0x0000001002117227 */ /* 0x000fe200078e00ff */
[----:B------:R-:W-:-:S03]  /*cc70*/  IABS R12, R11 ;  /* 0x0000000b000c7213 */ /* 0x000fc60000000000 */
[----:B0-----:R-:W-:Y:S02]  /*cc80*/  IMAD.MOV.U32 R7, RZ, RZ, R5 ;  /* 0x000000ffff077224 */ /* 0x001fe400078e0005 */
[----:B------:R-:W-:-:S04]  /*cc90*/  IMAD.HI.U32 R18, R2, R14, RZ ;  /* 0x0000000e02127227 */ /* 0x000fc800078e00ff */
[----:B------:R-:W-:Y:S02]  /*cca0*/  IMAD.MOV R17, RZ, RZ, -R17 ;  /* 0x000000ffff117224 */ /* 0x000fe400078e0a11 */
[----:B------:R-:W-:Y:S02]  /*ccb0*/  @!P0 IMAD.MOV R7, RZ, RZ, -R7 ;  /* 0x000000ffff078224 */ /* 0x000fe400078e0a07 */
[----:B------:R-:W-:Y:S02]  /*ccc0*/  IMAD.MOV R18, RZ, RZ, -R18 ;  /* 0x000000ffff127224 */ /* 0x000fe400078e0a12 */
[----:B------:R-:W-:Y:S01]  /*ccd0*/  @!P6 IMAD.IADD R8, R8, 0x1, -R4 ;  /* 0x000000010808e824 */ /* 0x000fe200078e0a04 */
[----:B------:R0:W-:Y:S01]  /*cce0*/  STL [R1+0x684], R7 ;  /* 0x0006840701007387 */ /* 0x0001e20000100800 */
[----:B------:R-:W-:Y:S02]  /*ccf0*/  IMAD R5, R4, R17, R16 ;  /* 0x0000001104057224 */ /* 0x000fe400078e0210 */
[----:B------:R-:W-:Y:S01]  /*cd00*/  @!P2 IMAD.IADD R10, R10, 0x1, -R4 ;  /* 0x000000010a0aa824 */ /* 0x000fe200078e0a04 */
[----:B------:R-:W-:Y:S01]  /*cd10*/  ISETP.GE.AND P2, PT, R15, RZ, PT ;  /* 0x000000ff0f00720c */ /* 0x000fe20003f46270 */
[C---:B------:R-:W-:Y:S01]  /*cd20*/  IMAD R14, R4.reuse, R18, R14 ;  /* 0x00000012040e7224 */ /* 0x040fe200078e020e */
[C---:B------:R-:W-:Y:S01]  /*cd30*/  ISETP.GT.U32.AND P6, PT, R4.reuse, R8, PT ;  /* 0x000000080400720c */ /* 0x040fe20003fc4070 */
[----:B------:R-:W-:Y:S01]  /*cd40*/  @!P1 IMAD.MOV R13, RZ, RZ, -R13 ;  /* 0x000000ffff0d9224 */ /* 0x000fe200078e0a0d */
[----:B------:R-:W-:Y:S01]  /*cd50*/  ISETP.GT.U32.AND P1, PT, R4, R5, PT ;  /* 0x000000050400720c */ /* 0x000fe20003f24070 */
[----:B------:R-:W-:Y:S01]  /*cd60*/  IMAD.HI.U32 R15, R2, R12, RZ ;  /* 0x0000000c020f7227 */ /* 0x000fe200078e00ff */
[----:B------:R-:W-:-:S02]  /*cd70*/  ISETP.GT.U32.AND P0, PT, R4, R10, PT ;  /* 0x0000000a0400720c */ /* 0x000fc40003f04070 */
[----:B------:R1:W-:Y:S01]  /*cd80*/  STL [R1+0x678], R13 ;  /* 0x0006780d01007387 */ /* 0x0003e20000100800 */
[----:B0-----:R-:W-:Y:S02]  /*cd90*/  IMAD.MOV.U32 R7, RZ, RZ, R9 ;  /* 0x000000ffff077224 */ /* 0x001fe400078e0009 */
[----:B------:R-:W-:Y:S02]  /*cda0*/  IMAD.MOV R15, RZ, RZ, -R15 ;  /* 0x000000ffff0f7224 */ /* 0x000fe400078e0a0f */
[----:B------:R-:W-:Y:S01]  /*cdb0*/  @!P5 IMAD.MOV R7, RZ, RZ, -R7 ;  /* 0x000000ffff07d224 */ /* 0x000fe200078e0a07 */
[C---:B------:R-:W-:Y:S01]  /*cdc0*/  ISETP.GT.U32.AND P5, PT, R4.reuse, R14, PT ;  /* 0x0000000e0400720c */ /* 0x040fe20003fa4070 */
[----:B------:R-:W-:Y:S02]  /*cdd0*/  IMAD R9, R4, R15, R12 ;  /* 0x0000000f04097224 */ /* 0x000fe400078e020c */
[----:B------:R-:W-:Y:S01]  /*cde0*/  VIADD R17, R0, 0x10d ;  /* 0x0000010d00117836 */ /* 0x000fe20000000000 */
[----:B------:R0:W-:Y:S01]  /*cdf0*/  STL [R1+0x674], R7 ;  /* 0x0006740701007387 */ /* 0x0001e20000100800 */
[--C-:B------:R-:W-:Y:S01]  /*ce00*/  @!P6 IMAD.IADD R8, R8, 0x1, -R4.reuse ;  /* 0x000000010808e824 */ /* 0x100fe200078e0a04 */
[----:B------:R-:W-:Y:S01]  /*ce10*/  ISETP.GT.U32.AND P6, PT, R4, R9, PT ;  /* 0x000000090400720c */ /* 0x000fe20003fc4070 */
[--C-:B------:R-:W-:Y:S01]  /*ce20*/  @!P1 IMAD.IADD R5, R5, 0x1, -R4.reuse ;  /* 0x0000000105059824 */ /* 0x100fe200078e0a04 */
[----:B------:R-:W-:Y:S01]  /*ce30*/  IABS R12, R17 ;  /* 0x00000011000c7213 */ /* 0x000fe20000000000 */
[--C-:B------:R-:W-:Y:S01]  /*ce40*/  @!P0 IMAD.IADD R10, R10, 0x1, -R4.reuse ;  /* 0x000000010a0a8824 */ /* 0x100fe200078e0a04 */
[----:B------:R-:W-:Y:S01]  /*ce50*/  ISETP.GE.AND P0, PT, R3, RZ, PT ;  /* 0x000000ff0300720c */ /* 0x000fe20003f06270 */
[----:B------:R-:W-:Y:S01]  /*ce60*/  VIADD R3, R0, 0x10c ;  /* 0x0000010c00037836 */ /* 0x000fe20000000000 */
[----:B------:R-:W-:Y:S01]  /*ce70*/  ISETP.GE.AND P1, PT, R11, RZ, PT ;  /* 0x000000ff0b00720c */ /* 0x000fe20003f26270 */
[----:B------:R-:W-:Y:S01]  /*ce80*/  @!P5 IMAD.IADD R14, R14, 0x1, -R4 ;  /* 0x000000010e0ed824 */ /* 0x000fe200078e0a04 */
[----:B------:R-:W-:Y:S01]  /*ce90*/  ISETP.GT.U32.AND P5, PT, R4, R5, PT ;  /* 0x000000050400720c */ /* 0x000fe20003fa4070 */
[----:B------:R-:W-:Y:S01]  /*cea0*/  IMAD.HI.U32 R11, R2, R12, RZ ;  /* 0x0000000c020b7227 */ /* 0x000fe200078e00ff */
[----:B-1----:R-:W-:-:S03]  /*ceb0*/  IABS R13, R3 ;  /* 0x00000003000d7213 */ /* 0x002fc60000000000 */
[----:B0-----:R-:W-:Y:S02]  /*cec0*/  IMAD.MOV.U32 R7, RZ, RZ, R10 ;  /* 0x000000ffff077224 */ /* 0x001fe400078e000a */
[----:B------:R-:W-:Y:S02]  /*ced0*/  IMAD.MOV R10, RZ, RZ, -R11 ;  /* 0x000000ffff0a7224 */ /* 0x000fe400078e0a0b */
[----:B------:R-:W-:Y:S01]  /*cee0*/  @!P6 IMAD.IADD R9, R9, 0x1, -R4 ;  /* 0x000000010909e824 */ /* 0x000fe200078e0a04 */
[C---:B------:R-:W-:Y:S01]  /*cef0*/  ISETP.GT.U32.AND P6, PT, R4.reuse, R14, PT ;  /* 0x0000000e0400720c */ /* 0x040fe20003fc4070 */
[----:B------:R-:W-:Y:S02]  /*cf00*/  IMAD R10, R4, R10, R12 ;  /* 0x0000000a040a7224 */ /* 0x000fe400078e020c */
[----:B------:R-:W-:-:S04]  /*cf10*/  IMAD.HI.U32 R11, R2, R13, RZ ;  /* 0x0000000d020b7227 */ /* 0x000fc800078e00ff */
[----:B------:R-:W-:Y:S01]  /*cf20*/  @!P5 IMAD.IADD R5, R5, 0x1, -R4 ;  /* 0x000000010505d824 */ /* 0x000fe200078e0a04 */
[C---:B------:R-:W-:Y:S01]  /*cf30*/  ISETP.GT.U32.AND P5, PT, R4.reuse, R10, PT ;  /* 0x0000000a0400720c */ /* 0x040fe20003fa4070 */
[----:B------:R-:W-:Y:S02]  /*cf40*/  IMAD.MOV R12, RZ, RZ, -R11 ;  /* 0x000000ffff0c7224 */ /* 0x000fe400078e0a0b */
[----:B------:R-:W-:Y:S01]  /*cf50*/  @!P4 IMAD.MOV R7, RZ, RZ, -R7 ;  /* 0x000000ffff07c224 */ /* 0x000fe200078e0a07 */
[C---:B------:R-:W-:Y:S01]  /*cf60*/  ISETP.GT.U32.AND P4, PT, R4.reuse, R9, PT ;  /* 0x000000090400720c */ /* 0x040fe20003f84070 */
[----:B------:R-:W-:Y:S02]  /*cf70*/  IMAD R13, R4, R12, R13 ;  /* 0x0000000c040d7224 */ /* 0x000fe400078e020d */
[C---:B------:R-:W-:Y:S01]  /*cf80*/  VIADD R15, R0.reuse, 0x10b ;  /* 0x0000010b000f7836 */ /* 0x040fe20000000000 */
[----:B------:R0:W-:Y:S01]  /*cf90*/  STL [R1+0x670], R7 ;  /* 0x0006700701007387 */ /* 0x0001e20000100800 */
[----:B------:R-:W-:-:S02]  /*cfa0*/  VIADD R11, R0, 0x10a ;  /* 0x0000010a000b7836 */ /* 0x000fc40000000000 */
[--C-:B------:R-:W-:Y:S01]  /*cfb0*/  @!P6 IMAD.IADD R14, R14, 0x1, -R4.reuse ;  /* 0x000000010e0ee824 */ /* 0x100fe200078e0a04 */
[----:B------:R-:W-:Y:S01]  /*cfc0*/  ISETP.GT.U32.AND P6, PT, R4, R13, PT ;  /* 0x0000000d0400720c */ /* 0x000fe20003fc4070 */
[--C-:B------:R-:W-:Y:S01]  /*cfd0*/  @!P5 IMAD.IADD R10, R10, 0x1, -R4.reuse ;  /* 0x000000010a0ad824 */ /* 0x100fe200078e0a04 */
[----:B------:R-:W-:Y:S01]  /*cfe0*/  IABS R19, R15 ;  /* 0x0000000f00137213 */ /* 0x000fe20000000000 */
[----:B------:R-:W-:Y:S01]  /*cff0*/  VIADD R12, R0, 0x109 ;  /* 0x00000109000c7836 */ /* 0x000fe20000000000 */
[----:B------:R-:W-:Y:S01]  /*d000*/  IABS R16, R11 ;  /* 0x0000000b00107213 */ /* 0x000fe20000000000 */
[----:B------:R-:W-:Y:S01]  /*d010*/  @!P4 IMAD.IADD R9, R9, 0x1, -R4 ;  /* 0x000000010909c824 */ /* 0x000fe200078e0a04 */
[----:B------:R-:W-:Y:S01]  /*d020*/  ISETP.GE.AND P4, PT, R17, RZ, PT ;  /* 0x000000ff1100720c */ /* 0x000fe20003f86270 */
[----:B0-----:R-:W-:Y:S01]  /*d030*/  IMAD.MOV.U32 R7, RZ, RZ, R8 ;  /* 0x000000ffff077224 */ /* 0x001fe200078e0008 */
[----:B------:R-:W-:Y:S01]  /*d040*/  IABS R17, R12 ;  /* 0x0000000c00117213 */ /* 0x000fe20000000000 */
[----:B------:R-:W-:Y:S01]  /*d050*/  IMAD.HI.U32 R20, R2, R19, RZ ;  /* 0x0000001302147227 */ /* 0x000fe200078e00ff */
[----:B------:R-:W-:-:S03]  /*d060*/  ISETP.GE.AND P5, PT, R3, RZ, PT ;  /* 0x000000ff0300720c */ /* 0x000fc60003fa6270 */
[----:B------:R-:W-:Y:S01]  /*d070*/  @!P3 IMAD.MOV R7, RZ, RZ, -R7 ;  /* 0x000000ffff07b224 */ /* 0x000fe200078e0a07 */
[----:B------:R-:W-:Y:S01]  /*d080*/  ISETP.GT.U32.AND P3, PT, R4, R10, PT ;  /* 0x0000000a0400720c */ /* 0x000fe20003f64070 */
[----:B------:R-:W-:-:S03]  /*d090*/  IMAD.HI.U32 R18, R2, R16, RZ ;  /* 0x0000001002127227 */ /* 0x000fc600078e00ff */
[----:B------:R0:W-:Y:S01]  /*d0a0*/  STL [R1+0x65c], R7 ;  /* 0x00065c0701007387 */ /* 0x0001e20000100800 */
[----:B------:R-:W-:Y:S02]  /*d0b0*/  IMAD.MOV R20, RZ, RZ, -R20 ;  /* 0x000000ffff147224 */ /* 0x000fe400078e0a14 */
[----:B------:R-:W-:Y:S02]  /*d0c0*/  IMAD.MOV R8, RZ, RZ, -R18 ;  /* 0x000000ffff087224 */ /* 0x000fe400078e0a12 */
[----:B------:R-:W-:Y:S02]  /*d0d0*/  @!P6 IMAD.IADD R13, R13, 0x1, -R4 ;  /* 0x000000010d0de824 */ /* 0x000fe400078e0a04 */
[C---:B------:R-:W-:Y:S02]  /*d0e0*/  IMAD R3, R4.reuse, R20, R19 ;  /* 0x0000001404037224 */ /* 0x040fe400078e0213 */
[C---:B------:R-:W-:Y:S01]  /*d0f0*/  IMAD R8, R4.reuse, R8, R16 ;  /* 0x0000000804087224 */ /* 0x040fe200078e0210 */
[----:B------:R-:W-:Y:S01]  /*d100*/  ISETP.GT.U32.AND P6, PT, R4, R13, PT ;  /* 0x0000000d0400720c */ /* 0x000fe20003fc4070 */
[----:B------:R-:W-:-:S04]  /*d110*/  IMAD.HI.U32 R18, R2, R17, RZ ;  /* 0x0000001102127227 */ /* 0x000fc800078e00ff */
[----:B------:R-:W-:Y:S01]  /*d120*/  @!P0 IMAD.MOV R14, RZ, RZ, -R14 ;  /* 0x000000ffff0e8224 */ /* 0x000fe200078e0a0e */
[----:B------:R-:W-:Y:S01]  /*d130*/  ISETP.GT.U32.AND P0, PT, R4, R3, PT ;  /* 0x000000030400720c */ /* 0x000fe20003f04070 */
[----:B------:R-:W-:Y:S01]  /*d140*/  @!P3 IMAD.IADD R10, R10, 0x1, -R4 ;  /* 0x000000010a0ab824 */ /* 0x000fe200078e0a04 */
[C---:B------:R-:W-:Y:S01]  /*d150*/  ISETP.GT.U32.AND P3, PT, R4.reuse, R8, PT ;  /* 0x000000080400720c */ /* 0x040fe20003f64070 */
[----:B------:R-:W-:Y:S01]  /*d160*/  IMAD.MOV R18, RZ, RZ, -R18 ;  /* 0x000000ffff127224 */ /* 0x000fe200078e0a12 */
[----:B------:R1:W-:Y:S01]  /*d170*/  STL [R1+0x658], R14 ;  /* 0x0006580e01007387 */ /* 0x0003e20000100800 */
[----:B0-----:R-:W-:Y:S02]  /*d180*/  IMAD.MOV.U32 R7, RZ, RZ, R9 ;  /* 0x000000ffff077224 */ /* 0x001fe400078e0009 */
[----:B------:R-:W-:Y:S01]  /*d190*/  IMAD R9, R4, R18, R17 ;  /* 0x0000001204097224 */ /* 0x000fe200078e0211 */
[----:B------:R-:W-:Y:S01]  /*d1a0*/  IABS R17, R21 ;  /* 0x0000001500117213 */ /* 0x000fe20000000000 */
[----:B------:R-:W-:-:S02]  /*d1b0*/  VIADD R16, R0, 0x108 ;  /* 0x0000010800107836 */ /* 0x000fc40000000000 */
[--C-:B------:R-:W-:Y:S01]  /*d1c0*/  @!P6 IMAD.IADD R13, R13, 0x1, -R4.reuse ;  /* 0x000000010d0de824 */ /* 0x100fe200078e0a04 */
[----:B------:R-:W-:Y:S01]  /*d1d0*/  ISETP.GT.U32.AND P6, PT, R4, R9, PT ;  /* 0x000000090400720c */ /* 0x000fe20003fc4070 */
[----:B------:R-:W-:Y:S01]  /*d1e0*/  @!P1 IMAD.MOV R7, RZ, RZ, -R7 ;  /* 0x000000ffff079224 */ /* 0x000fe200078e0a07 */
[----:B------:R-:W-:Y:S01]  /*d1f0*/  ISETP.GE.AND P1, PT, R15, RZ, PT ;  /* 0x000000ff0f00720c */ /* 0x000fe20003f26270 */
[--C-:B------:R-:W-:Y:S01]  /*d200*/  @!P0 IMAD.IADD R3, R3, 0x1, -R4.reuse ;  /* 0x0000000103038824 */ /* 0x100fe200078e0a04 */
[----:B------:R-:W-:Y:S01]  /*d210*/  IABS R15, R16 ;  /* 0x00000010000f7213 */ /* 0x000fe20000000000 */
[----:B------:R-:W-:Y:S01]  /*d220*/  @!P3 IMAD.IADD R8, R8, 0x1, -R4 ;  /* 0x000000010808b824 */ /* 0x000fe200078e0a04 */
[----:B------:R-:W-:Y:S01]  /*d230*/  ISETP.GE.AND P0, PT, R11, RZ, PT ;  /* 0x000000ff0b00720c */ /* 0x000fe20003f06270 */
[----:B------:R-:W-:Y:S01]  /*d240*/  IMAD.MOV.U32 R19, RZ, RZ, R10 ;  /* 0x000000ffff137224 */ /* 0x000fe200078e000a */
[C---:B------:R-:W-:Y:S01]  /*d250*/  ISETP.GT.U32.AND P3, PT, R4.reuse, R3, PT ;  /* 0x000000030400720c */ /* 0x040fe20003f64070 */
[----:B------:R-:W-:Y:S01]  /*d260*/  IMAD.MOV.U32 R11, RZ, RZ, R17 ;  /* 0x000000ffff0b7224 */ /* 0x000fe200078e0011 */
[----:B------:R0:W-:Y:S01]  /*d270*/  STL [R1+0x654], R7 ;  /* 0x0006540701007387 */ /* 0x0001e20000100800 */
[----:B------:R-:W-:Y:S01]  /*d280*/  @!P4 IMAD.MOV R19, RZ, RZ, -R19 ;  /* 0x000000ffff13c224 */ /* 0x000fe200078e0a13 */
[----:B------:R-:W-:Y:S01]  /*d290*/  ISETP.GT.U32.AND P4, PT, R4, R8, PT ;  /* 0x000000080400720c */ /* 0x000fe20003f84070 */
[----:B-1----:R-:W-:-:S02]  /*d2a0*/  VIADD R14, R0, 0x106 ;  /* 0x00000106000e7836 */ /* 0x002fc40000000000 */
[C---:B------:R-:W-:Y:S01]  /*d2b0*/  IMAD.HI.U32 R17, R2.reuse, R15, RZ ;  /* 0x0000000f02117227 */ /* 0x040fe200078e00ff */
[----:B------:R1:W-:Y:S02]  /*d2c0*/  STL [R1+0x650], R19 ;  /* 0x0006501301007387 */ /* 0x0003e40000100800 */
[----:B------:R-:W-:Y:S01]  /*d2d0*/  IABS R18, R14 ;  /* 0x0000000e00127213 */ /* 0x000fe20000000000 */
[----:B------:R-:W-:-:S04]  /*d2e0*/  IMAD.HI.U32 R10, R2, R11, RZ ;  /* 0x0000000b020a7227 */ /* 0x000fc800078e00ff */
[----:B0-----:R-:W-:Y:S02]  /*d2f0*/  IMAD.MOV.U32 R7, RZ, RZ, R13 ;  /* 0x000000ffff077224 */ /* 0x001fe400078e000d */
[----:B------:R-:W-:Y:S01]  /*d300*/  @!P6 IMAD.IADD R9, R9, 0x1, -R4 ;  /* 0x000000010909e824 */ /* 0x000fe200078e0a04 */
[----:B------:R-:W-:Y:S01]  /*d310*/  ISETP.GE.AND P6, PT, R12, RZ, PT ;  /* 0x000000ff0c00720c */ /* 0x000fe20003fc6270 */
[----:B------:R-:W-:Y:S02]  /*d320*/  IMAD.MOV R17, RZ, RZ, -R17 ;  /* 0x000000ffff117224 */ /* 0x000fe400078e0a11 */
[----:B------:R-:W-:Y:S02]  /*d330*/  IMAD.MOV R13, RZ, RZ, -R10 ;  /* 0x000000ffff0d7224 */ /* 0x000fe400078e0a0a */
[----:B------:R-:W-:Y:S01]  /*d340*/  @!P5 IMAD.MOV R7, RZ, RZ, -R7 ;  /* 0x000000ffff07d224 */ /* 0x000fe200078e0a07 */
[C---:B------:R-:W-:Y:S01]  /*d350*/  ISETP.GT.U32.AND P5, PT, R4.reuse, R9, PT ;  /* 0x000000090400720c */ /* 0x040fe20003fa4070 */
[----:B------:R-:W-:-:S02]  /*d360*/  IMAD R10, R4, R17, R15 ;  /* 0x00000011040a7224 */ /* 0x000fc400078e020f */
[----:B------:R-:W-:Y:S01]  /*d370*/  IMAD.MOV.U32 R12, RZ, RZ, R18 ;  /* 0x000000ffff0c7224 */ /* 0x000fe200078e0012 */
[----:B------:R0:W-:Y:S01]  /*d380*/  STL [R1+0x648], R7 ;  /* 0x0006480701007387 */ /* 0x0001e20000100800 */
[--C-:B------:R-:W-:Y:S01]  /*d390*/  @!P3 IMAD.IADD R3, R3, 0x1, -R4.reuse ;  /* 0x000000010303b824 */ /* 0x100fe200078e0a04 */
[----:B------:R-:W-:Y:S01]  /*d3a0*/  ISETP.GE.AND P3, PT, R16, RZ, PT ;  /* 0x000000ff1000720c */ /* 0x000fe20003f66270 */
[----:B------:R-:W-:Y:S01]  /*d3b0*/  @!P4 IMAD.IADD R8, R8, 0x1, -R4 ;  /* 0x000000010808c824 */ /* 0x000fe200078e0a04 */
[----:B------:R-:W-:Y:S01]  /*d3c0*/  ISETP.GT.U32.AND P4, PT, R4, R10, PT ;  /* 0x0000000a0400720c */ /* 0x000fe20003f84070 */
[----:B------:R-:W-:-:S04]  /*d3d0*/  IMAD.HI.U32 R16, R2, R12, RZ ;  /* 0x0000000c02107227 */ /* 0x000fc800078e00ff */
[C---:B------:R-:W-:Y:S02]  /*d3e0*/  IMAD R11, R4.reuse, R13, R11 ;  /* 0x0000000d040b7224 */ /* 0x040fe400078e020b */
[----:B------:R-:W-:Y:S02]  /*d3f0*/  IMAD.MOV R17, RZ, RZ, -R16 ;  /* 0x000000ffff117224 */ /* 0x000fe400078e0a10 */
[----:B------:R-:W-:Y:S01]  /*d400*/  @!P5 IMAD.IADD R9, R9, 0x1, -R4 ;  /* 0x000000010909d824 */ /* 0x000fe200078e0a04 */
[C---:B------:R-:W-:Y:S01]  /*d410*/  ISETP.GT.U32.AND P5, PT, R4.reuse, R11, PT ;  /* 0x0000000b0400720c */ /* 0x040fe20003fa4070 */
[----:B------:R-:W-:Y:S02]  /*d420*/  IMAD R12, R4, R17, R12 ;  /* 0x00000011040c7224 */ /* 0x000fe400078e020c */
[----:B------:R-:W-:Y:S02]  /*d430*/  VIADD R15, R0, 0x105 ;  /* 0x00000105000f7836 */ /* 0x000fe40000000000 */
[----:B------:R-:W-:Y:S01]  /*d440*/  @!P4 IMAD.IADD R10, R10, 0x1, -R4 ;  /* 0x000000010a0ac824 */ /* 0x000fe200078e0a04 */
[----:B------:R-:W-:Y:S01]  /*d450*/  ISETP.GT.U32.AND P4, PT, R4, R12, PT ;  /* 0x0000000c0400720c */ /* 0x000fe20003f84070 */
[C---:B------:R-:W-:Y:S01]  /*d460*/  VIADD R16, R0.reuse, 0x104 ;  /* 0x0000010400107836 */ /* 0x040fe20000000000 */
[----:B------:R-:W-:Y:S01]  /*d470*/  IABS R13, R15 ;  /* 0x0000000f000d7213 */ /* 0x000fe20000000000 */
[----:B------:R-:W-:-:S02]  /*d480*/  VIADD R17, R0, 0x103 ;  /* 0x0000010300117836 */ /* 0x000fc40000000000 */
[----:B------:R-:W-:Y:S01]  /*d490*/  IMAD.MOV.U32 R24, RZ, RZ, R3 ;  /* 0x000000ffff187224 */ /* 0x000fe200078e0003 */
[----:B-1----:R-:W-:Y:S01]  /*d4a0*/  IABS R19, R16 ;  /* 0x0000001000137213 */ /* 0x002fe20000000000 */
[----:B------:R-:W-:Y:S01]  /*d4b0*/  IMAD.HI.U32 R22, R2, R13, RZ ;  /* 0x0000000d02167227 */ /* 0x000fe200078e00ff */
[----:B------:R-:W-:-:S03]  /*d4c0*/  IABS R20, R17 ;  /* 0x0000001100147213 */ /* 0x000fc60000000000 */
[----:B------:R-:W-:Y:S01]  /*d4d0*/  @!P5 IMAD.IADD R11, R11, 0x1, -R4 ;  /* 0x000000010b0bd824 */ /* 0x000fe200078e0a04 */
[----:B------:R-:W-:Y:S01]  /*d4e0*/  ISETP.GE.AND P5, PT, R21, RZ, PT ;  /* 0x000000ff1500720c */ /* 0x000fe20003fa6270 */
[----:B------:R-:W-:Y:S01]  /*d4f0*/  @!P1 IMAD.MOV R24, RZ, RZ, -R24 ;  /* 0x000000ffff189224 */ /* 0x000fe200078e0a18 */
[----:B------:R-:W-:Y:S01]  /*d500*/  ISETP.GT.U32.AND P1, PT, R4, R10, PT ;  /* 0x0000000a0400720c */ /* 0x000fe20003f24070 */
[----:B------:R-:W-:Y:S02]  /*d510*/  IMAD.MOV R22, RZ, RZ, -R22 ;  /* 0x000000ffff167224 */ /* 0x000fe400078e0a16 */
[----:B------:R-:W-:Y:S01]  /*d520*/  IMAD.HI.U32 R21, R2, R19, RZ ;  /* 0x0000001302157227 */ /* 0x000fe200078e00ff */
[----:B------:R-:W-:Y:S03]  /*d530*/  STL [R1+0x638], R24 ;  /* 0x0006381801007387 */ /* 0x000fe60000100800 */
[----:B------:R-:W-:Y:S01]  /*d540*/  @!P4 IMAD.IADD R12, R12, 0x1, -R4 ;  /* 0x000000010c0cc824 */ /* 0x000fe200078e0a04 */
[----:B------:R-:W-:Y:S01]  /*d550*/  ISETP.GT.U32.AND P4, PT, R4, R11, PT ;  /* 0x0000000b0400720c */ /* 0x000fe20003f84070 */
[----:B------:R-:W-:-:S04]  /*d560*/  IMAD.HI.U32 R23, R2, R20, RZ ;  /* 0x0000001402177227 */ /* 0x000fc800078e00ff */
[----:B------:R-:W-:Y:S02]  /*d570*/  IMAD R13, R4, R22, R13 ;  /* 0x00000016040d7224 */ /* 0x000fe400078e020d */
[----:B------:R-:W-:Y:S02]  /*d580*/  IMAD.MOV R21, RZ, RZ, -R21 ;  /* 0x000000ffff157224 */ /* 0x000fe400078e0a15 */
[----:B------:R-:W-:Y:S02]  /*d590*/  IMAD.MOV.U32 R3, RZ, RZ, R9 ;  /* 0x000000ffff037224 */ /* 0x000fe400078e0009 */
[----:B------:R-:W-:Y:S02]  /*d5a0*/  VIADD R18, R0, 0x102 ;  /* 0x0000010200127836 */ /* 0x000fe40000000000 */
[----:B------:R-:W-:Y:S02]  /*d5b0*/  IMAD.MOV R23, RZ, RZ, -R23 ;  /* 0x000000ffff177224 */ /* 0x000fe400078e0a17 */
[C---:B------:R-:W-:Y:S01]  /*d5c0*/  IMAD R19, R4.reuse, R21, R19 ;  /* 0x0000001504137224 */ /* 0x040fe200078e0213 */
[----:B------:R-:W-:Y:S01]  /*d5d0*/  IABS R22, R18 ;  /* 0x0000001200167213 */ /* 0x000fe20000000000 */
[----:B------:R-:W-:Y:S01]  /*d5e0*/  @!P6 IMAD.MOV R3, RZ, RZ, -R3 ;  /* 0x000000ffff03e224 */ /* 0x000fe200078e0a03 */
[C---:B------:R-:W-:Y:S01]  /*d5f0*/  ISETP.GT.U32.AND P6, PT, R4.reuse, R13, PT ;  /* 0x0000000d0400720c */ /* 0x040fe20003fc4070 */
[----:B------:R-:W-:-:S02]  /*d600*/  IMAD R20, R4, R23, R20 ;  /* 0x0000001704147224 */ /* 0x000fc400078e0214 */
[----:B0-----:R-:W-:Y:S02]  /*d610*/  IMAD.MOV.U32 R7, RZ, RZ, R8 ;  /* 0x000000ffff077224 */ /* 0x001fe400078e0008 */
[--C-:B------:R-:W-:Y:S01]  /*d620*/  @!P1 IMAD.IADD R10, R10, 0x1, -R4.reuse ;  /* 0x000000010a0a9824 */ /* 0x100fe200078e0a04 */
[C---:B------:R-:W-:Y:S01]  /*d630*/  ISETP.GT.U32.AND P1, PT, R4.reuse, R19, PT ;  /* 0x000000130400720c */ /* 0x040fe20003f24070 */
[----:B------:R-:W-:Y:S01]  /*d640*/  @!P4 IMAD.IADD R11, R11, 0x1, -R4 ;  /* 0x000000010b0bc824 */ /* 0x000fe200078e0a04 */
[C---:B------:R-:W-:Y:S01]  /*d650*/  ISETP.GT.U32.AND P4, PT, R4.reuse, R20, PT ;  /* 0x000000140400720c */ /* 0x040fe20003f84070 */
[----:B------:R-:W-:Y:S01]  /*d660*/  @!P0 IMAD.MOV R7, RZ, RZ, -R7 ;  /* 0x000000ffff078224 */ /* 0x000fe200078e0a07 */
[----:B------:R-:W-:Y:S01]  /*d670*/  ISETP.GT.U32.AND P0, PT, R4, R12, PT ;  /* 0x0000000c0400720c */ /* 0x000fe20003f04070 */
[----:B------:R-:W-:-:S03]  /*d680*/  IMAD.HI.U32 R8, R2, R22, RZ ;  /* 0x0000001602087227 */ /* 0x000fc600078e00ff */
[----:B------:R0:W-:Y:S01]  /*d690*/  STL [R1+0x634], R7 ;  /* 0x0006340701007387 */ /* 0x0001e20000100800 */
[----:B------:R-:W-:Y:S02]  /*d6a0*/  IMAD.MOV R8, RZ, RZ, -R8 ;  /* 0x000000ffff087224 */ /* 0x000fe400078e0a08 */
[----:B------:R-:W-:Y:S01]  /*d6b0*/  @!P6 IMAD.IADD R13, R13, 0x1, -R4 ;  /* 0x000000010d0de824 */ /* 0x000fe200078e0a04 */
[----:B------:R1:W-:Y:S01]  /*d6c0*/  STL [R1+0x630], R3 ;  /* 0x0006300301007387 */ /* 0x0003e20000100800 */
[C---:B------:R-:W-:Y:S01]  /*d6d0*/  IMAD R8, R4.reuse, R8, R22 ;  /* 0x0000000804087224 */ /* 0x040fe200078e0216 */
[----:B------:R-:W-:Y:S01]  /*d6e0*/  ISETP.GE.AND P6, PT, R15, RZ, PT ;  /* 0x000000ff0f00720c */ /* 0x000fe20003fc6270 */
[--C-:B------:R-:W-:Y:S01]  /*d6f0*/  @!P1 IMAD.IADD R19, R19, 0x1, -R4.reuse ;  /* 0x0000000113139824 */ /* 0x100fe200078e0a04 */
[----:B------:R-:W-:Y:S01]  /*d700*/  ISETP.GT.U32.AND P1, PT, R4, R13, PT ;  /* 0x0000000d0400720c */ /* 0x000fe20003f24070 */
[----:B------:R-:W-:Y:S02]  /*d710*/  @!P4 IMAD.IADD R20, R20, 0x1, -R4 ;  /* 0x000000011414c824 */ /* 0x000fe400078e0a04 */
[----:B0-----:R-:W-:Y:S01]  /*d720*/  IMAD.MOV.U32 R7, RZ, RZ, R10 ;  /* 0x000000ffff077224 */ /* 0x001fe200078e000a */
[C---:B------:R-:W-:Y:S01]  /*d730*/  ISETP.GT.U32.AND P4, PT, R4.reuse, R19, PT ;  /* 0x000000130400720c */ /* 0x040fe20003f84070 */
[----:B------:R-:W-:Y:S01]  /*d740*/  @!P5 IMAD.MOV R11, RZ, RZ, -R11 ;  /* 0x000000ffff0bd224 */ /* 0x000fe200078e0a0b */
[----:B------:R-:W-:Y:S01]  /*d750*/  ISETP.GT.U32.AND P5, PT, R4, R8, PT ;  /* 0x000000080400720c */ /* 0x000fe20003fa4070 */
[----:B-1----:R-:W-:-:S02]  /*d760*/  VIADD R3, R0, 0x101 ;  /* 0x0000010100037836 */ /* 0x002fc40000000000 */
[--C-:B------:R-:W-:Y:S01]  /*d770*/  @!P0 IMAD.IADD R12, R12, 0x1, -R4.reuse ;  /* 0x000000010c0c8824 */ /* 0x100fe200078e0a04 */
[----:B------:R-:W-:Y:S01]  /*d780*/  ISETP.GE.AND P0, PT, R14, RZ, PT ;  /* 0x000000ff0e00720c */ /* 0x000fe20003f06270 */
[----:B------:R-:W-:Y:S01]  /*d790*/  @!P3 IMAD.MOV R7, RZ, RZ, -R7 ;  /* 0x000000ffff07b224 */ /* 0x000fe200078e0a07 */
[----:B------:R-:W-:Y:S01]  /*d7a0*/  IABS R14, R3 ;  /* 0x00000003000e7213 */ /* 0x000fe20000000000 */
[----:B------:R-:W-:Y:S01]  /*d7b0*/  VIADD R9, R0, 0x100 ;  /* 0x0000010000097836 */ /* 0x000fe20000000000 */
[----:B------:R-:W-:Y:S01]  /*d7c0*/  ISETP.GT.U32.AND P3, PT, R4, R20, PT ;  /* 0x000000140400720c */ /* 0x000fe20003f64070 */
[----:B------:R-:W-:Y:S01]  /*d7d0*/  @!P1 IMAD.IADD R13, R13, 0x1, -R4 ;  /* 0x000000010d0d9824 */ /* 0x000fe200078e0a04 */
[----:B------:R0:W-:Y:S01]  /*d7e0*/  STL [R1+0x62c], R7 ;  /* 0x00062c0701007387 */ /* 0x0001e20000100800 */
[----:B------:R-:W-:Y:S01]  /*d7f0*/  IMAD.HI.U32 R10, R2, R14, RZ ;  /* 0x0000000e020a7227 */ /* 0x000fe200078e00ff */
[----:B------:R-:W-:Y:S02]  /*d800*/  ISETP.GE.AND P1, PT, R17, RZ, PT ;  /* 0x000000ff1100720c */ /* 0x000fe40003f26270 */
[----:B------:R-:W-:Y:S01]  /*d810*/  IABS R15, R9 ;  /* 0x00000009000f7213 */ /* 0x000fe20000000000 */
[----:B------:R-:W-:Y:S01]  /*d820*/  IMAD.MOV R10, RZ, RZ, -R10 ;  /* 0x000000ffff0a7224 */ /* 0x000fe200078e0a0a */
[----:B------:R1:W-:Y:S01]  /*d830*/  STL [R1+0x624], R11 ;  /* 0x0006240b01007387 */ /* 0x0003e20000100800 */
[----:B------:R-:W-:-:S02]  /*d840*/  @!P5 IMAD.IADD R8, R8, 0x1, -R4 ;  /* 0x000000010808d824 */ /* 0x000fc400078e0a04 */
[C---:B------:R-:W-:Y:S02]  /*d850*/  IMAD R14, R4.reuse, R10, R14 ;  /* 0x0000000a040e7224 */ /* 0x040fe400078e020e */
[----:B0-----:R-:W-:Y:S01]  /*d860*/  IMAD.MOV.U32 R7, RZ, RZ, R12 ;  /* 0x000000ffff077224 */ /* 0x001fe200078e000c */
[----:B------:R-:W-:Y:S01]  /*d870*/  ISETP.GT.U32.AND P5, PT, R4, R8, PT ;  /* 0x000000080400720c */ /* 0x000fe20003fa4070 */
[----:B------:R-:W-:Y:S02]  /*d880*/  IMAD.MOV.U32 R21, RZ, RZ, R13 ;  /* 0x000000ffff157224 */ /* 0x000fe400078e000d */
[----:B------:R-:W-:Y:S01]  /*d890*/  @!P0 IMAD.MOV R7, RZ, RZ, -R7 ;  /* 0x000000ffff078224 */ /* 0x000fe200078e0a07 */
[----:B------:R-:W-:Y:S01]  /*d8a0*/  ISETP.GE.AND P0, PT, R16, RZ, PT ;  /* 0x000000ff1000720c */ /* 0x000fe20003f06270 */
[----:B------:R-:W-:Y:S01]  /*d8b0*/  @!P3 IMAD.IADD R20, R20, 0x1, -R4 ;  /* 0x000000011414b824 */ /* 0x000fe200078e0a04 */
[----:B------:R-:W-:Y:S01]  /*d8c0*/  ISETP.GE.AND P3, PT, R3, RZ, PT ;  /* 0x000000ff0300720c */ /* 0x000fe20003f66270 */
[----:B-1----:R-:W-:Y:S01]  /*d8d0*/  IMAD.HI.U32 R11, R2, R15, RZ ;  /* 0x0000000f020b7227 */ /* 0x002fe200078e00ff */
[----:B------:R0:W-:Y:S03]  /*d8e0*/  STL [R1+0x618], R7 ;  /* 0x0006180701007387 */ /* 0x0001e60000100800 */
[----:B------:R-:W-:Y:S01]  /*d8f0*/  @!P6 IMAD.MOV R21, RZ, RZ, -R21 ;  /* 0x000000ffff15e224 */ /* 0x000fe200078e0a15 */
[----:B------:R-:W-:Y:S01]  /*d900*/  ISETP.GT.U32.AND P6, PT, R4, R14, PT ;  /* 0x0000000e0400720c */ /* 0x000fe20003fc4070 */
[----:B------:R-:W-:-:S02]  /*d910*/  VIADD R3, R0, 0xff ;  /* 0x000000ff00037836 */ /* 0x000fc40000000000 */
[----:B------:R-:W-:Y:S01]  /*d920*/  @!P4 IMAD.IADD R19, R19, 0x1, -R4 ;  /* 0x000000011313c824 */ /* 0x000fe200078e0a04 */
[----:B------:R-:W-:Y:S01]  /*d930*/  ISETP.GE.AND P4, PT, R18, RZ, PT ;  /* 0x000000ff1200720c */ /* 0x000fe20003f86270 */
[----:B------:R-:W-:Y:S01]  /*d940*/  IMAD.MOV R11, RZ, RZ, -R11 ;  /* 0x000000ffff0b7224 */ /* 0x000fe200078e0a0b */
[----:B------:R-:W-:Y:S01]  /*d950*/  IABS R13, R3 ;  /* 0x00000003000d7213 */ /* 0x000fe20000000000 */
[----:B0-----:R-:W-:Y:S01]  /*d960*/  IMAD.MOV.U32 R7, RZ, RZ, R20 ;  /* 0x000000ffff077224 */ /* 0x001fe200078e0014 */
[----:B------:R0:W-:Y:S01]  /*d970*/  STL [R1+0x614], R21 ;  /* 0x0006141501007387 */ /* 0x0001e20000100800 */
[----:B------:R-:W-:Y:S02]  /*d980*/  IMAD.MOV.U32 R12, RZ, RZ, R19 ;  /* 0x000000ffff0c7224 */ /* 0x000fe400078e0013 */
[----:B------:R-:W-:Y:S01]  /*d990*/  @!P1 IMAD.MOV R7, RZ, RZ, -R7 ;  /* 0x000000ffff079224 */ /* 0x000fe200078e0a07 */
[----:B------:R-:W-:Y:S01]  /*d9a0*/  ISETP.GE.AND P1, PT, R3, RZ, PT ;  /* 0x000000ff0300720c */ /* 0x000fe20003f26270 */
[----:B------:R-:W-:-:S02]  /*d9b0*/  IMAD R3, R4, R11, R15 ;  /* 0x0000000b04037224 */ /* 0x000fc400078e020f */
[----:B------:R-:W-:Y:S01]  /*d9c0*/  @!P0 IMAD.MOV R12, RZ, RZ, -R12 ;  /* 0x000000ffff0c8224 */ /* 0x000fe200078e0a0c */
[----:B------:R-:W-:Y:S01]  /*d9d0*/  ISETP.GE.AND P0, PT, R9, RZ, PT ;  /* 0x000000ff0900720c */ /* 0x000fe20003f06270 */
[--C-:B------:R-:W-:Y:S01]  /*d9e0*/  @!P5 IMAD.IADD R8, R8, 0x1, -R4.reuse ;  /* 0x000000010808d824 */ /* 0x100fe200078e0a04 */
[----:B------:R-:W-:Y:S01]  /*d9f0*/  ISETP.GT.U32.AND P5, PT, R4, R3, PT ;  /* 0x000000030400720c */ /* 0x000fe20003fa4070 */
[----:B------:R-:W-:Y:S01]  /*da00*/  VIADD R9, R0, 0xfd ;  /* 0x000000fd00097836 */ /* 0x000fe20000000000 */
[----:B------:R1:W-:Y:S01]  /*da10*/  STL [R1+0x610], R12 ;  /* 0x0006100c01007387 */ /* 0x0003e20000100800 */
[----:B------:R-:W-:Y:S02]  /*da20*/  @!P6 IMAD.IADD R14, R14, 0x1, -R4 ;  /* 0x000000010e0ee824 */ /* 0x000fe400078e0a04 */
[----:B------:R-:W-:Y:S01]  /*da30*/  VIADD R10, R0, 0xfe ;  /* 0x000000fe000a7836 */ /* 0x000fe20000000000 */
[----:B------:R-:W-:Y:S01]  /*da40*/  IABS R15, R9 ;  /* 0x00000009000f7213 */ /* 0x000fe20000000000 */
[----:B------:R2:W-:Y:S01]  /*da50*/  STL [R1+0x60c], R7 ;  /* 0x00060c0701007387 */ /* 0x0005e20000100800 */
[----:B------:R-:W-:Y:S01]  /*da60*/  ISETP.GT.U32.AND P6, PT, R4, R14, PT ;  /* 0x0000000e0400720c */ /* 0x000fe20003fc4070 */
[C---:B------:R-:W-:Y:S01]  /*da70*/  VIADD R22, R0.reuse, 0xf3 ;  /* 0x000000f300167836 */ /* 0x040fe20000000000 */
[----:B------:R-:W-:Y:S01]  /*da80*/  IABS R11, R10 ;  /* 0x0000000a000b7213 */ /* 0x000fe20000000000 */
[----:B0-----:R-:W-:-:S02]  /*da90*/  VIADD R21, R0, 0xf1 ;  /* 0x000000f100157836 */ /* 0x001fc40000000000 */
[----:B-1----:R-:W-:-:S04]  /*daa0*/  IMAD.HI.U32 R12, R2, R13, RZ ;  /* 0x0000000d020c7227 */ /* 0x002fc800078e00ff */
[----:B--2---:R-:W-:Y:S02]  /*dab0*/  IMAD.MOV.U32 R7, RZ, RZ, R8 ;  /* 0x000000ffff077224 */ /* 0x004fe400078e0008 */
[----:B------:R-:W-:Y:S02]  /*dac0*/  IMAD.MOV.U32 R8, RZ, RZ, R15 ;  /* 0x000000ffff087224 */ /* 0x000fe400078e000f */
[----:B------:R-:W-:Y:S02]  /*dad0*/  IMAD.MOV R15, RZ, RZ, -R12 ;  /* 0x000000ffff0f7224 */ /* 0x000fe400078e0a0c */
[----:B------:R-:W-:Y:S01]  /*dae0*/  @!P4 IMAD.MOV R7, RZ, RZ, -R7 ;  /* 0x000000ffff07c224 */ /* 0x000fe200078e0a07 */
[----:B------:R-:W-:Y:S01]  /*daf0*/  ISETP.GE.AND P4, PT, R10, RZ, PT ;  /* 0x000000ff0a00720c */ /* 0x000fe20003f86270 */
[----:B------:R-:W-:Y:S02]  /*db00*/  @!P5 IMAD.IADD R3, R3, 0x1, -R4 ;  /* 0x000000010303d824 */ /* 0x000fe400078e0a04 */
[----:B------:R-:W-:Y:S01]  /*db10*/  IMAD R10, R4, R15, R13 ;  /* 0x0000000f040a7224 */ /* 0x000fe200078e020d */
[----:B------:R0:W-:Y:S01]  /*db20*/  STL [R1+0x608], R7 ;  /* 0x0006080701007387 */ /* 0x0001e20000100800 */
[----:B------:R-:W-:Y:S01]  /*db30*/  IMAD.HI.U32 R12, R2, R11, RZ ;  /* 0x0000000b020c7227 */ /* 0x000fe200078e00ff */
[----:B------:R-:W-:-:S03]  /*db40*/  ISETP.GT.U32.AND P5, PT, R4, R3, PT ;  /* 0x000000030400720c */ /* 0x000fc60003fa4070 */
[----:B------:R-:W-:Y:S01]  /*db50*/  @!P6 IMAD.IADD R14, R14, 0x1, -R4 ;  /* 0x000000010e0ee824 */ /* 0x000fe200078e0a04 */
[----:B------:R-:W-:Y:S01]  /*db60*/  ISETP.GT.U32.AND P6, PT, R4, R10, PT ;  /* 0x0000000a0400720c */ /* 0x000fe20003fc4070 */
[----:B------:R-:W-:Y:S02]  /*db70*/  IMAD.MOV R12, RZ, RZ, -R12 ;  /* 0x000000ffff0c7224 */ /* 0x000fe400078e0a0c */
[----:B------:R-:W-:-:S04]  /*db80*/  IMAD.HI.U32 R16, R2, R8, RZ ;  /* 0x0000000802107227 */ /* 0x000fc800078e00ff */
[----:B------:R-:W-:Y:S02]  /*db90*/  IMAD R11, R4, R12, R11 ;  /* 0x0000000c040b7224 */ /* 0x000fe400078e020b */
[----:B------:R-:W-:Y:S02]  /*dba0*/  VIADD R15, R0, 0xfc ;  /* 0x000000fc000f7836 */ /* 0x000fe40000000000 */
[----:B------:R-:W-:Y:S01]  /*dbb0*/  @!P5 IMAD.IADD R3, R3, 0x1, -R4 ;  /* 0x000000010303d824 */ /* 0x000fe200078e0a04 */
[----:B------:R-:W-:Y:S01]  /*dbc0*/  ISETP.GT.U32.AND P5, PT, R4, R11, PT ;  /* 0x0000000b0400720c */ /* 0x000fe20003fa4070 */
[----:B------:R-:W-:Y:S01]  /*dbd0*/  IMAD.MOV R16, RZ, RZ, -R16 ;  /* 0x000000ffff107224 */ /* 0x000fe200078e0a10 */
[----:B------:R-:W-:Y:S01]  /*dbe0*/  IABS R17, R15 ;  /* 0x0000000f00117213 */ /* 0x000fe20000000000 */
[----:B------:R-:W-:Y:S02]  /*dbf0*/  @!P6 IMAD.IADD R10, R10, 0x1, -R4 ;  /* 0x000000010a0ae824 */ /* 0x000fe400078e0a04 */
[----:B------:R-:W-:-:S02]  /*dc00*/  IMAD R8, R4, R16, R8 ;  /* 0x0000001004087224 */ /* 0x000fc400078e0208 */
[----:B0-----:R-:W-:Y:S01]  /*dc10*/  IMAD.MOV.U32 R7, RZ, RZ, R14 ;  /* 0x000000ffff077224 */ /* 0x001fe200078e000e */
[----:B------:R-:W-:Y:S01]  /*dc20*/  ISETP.GT.U32.AND P6, PT, R4, R10, PT ;  /* 0x0000000a0400720c */ /* 0x000fe20003fc4070 */
[----:B------:R-:W-:-:S04]  /*dc30*/  IMAD.HI.U32 R14, R2, R17, RZ ;  /* 0x00000011020e7227 */ /* 0x000fc800078e00ff */
[----:B------:R-:W-:Y:S01]  /*dc40*/  @!P3 IMAD.MOV R7, RZ, RZ, -R7 ;  /* 0x000000ffff07b224 */ /* 0x000fe200078e0a07 */
[----:B------:R-:W-:Y:S01]  /*dc50*/  ISETP.GT.U32.AND P3, PT, R4, R8, PT ;  /* 0x000000080400720c */ /* 0x000fe20003f64070 */
[----:B------:R-:W-:Y:S02]  /*dc60*/  IMAD.MOV R14, RZ, RZ, -R14 ;  /* 0x000000ffff0e7224 */ /* 0x000fe400078e0a0e */
[--C-:B------:R-:W-:Y:S01]  /*dc70*/  @!P5 IMAD.IADD R11, R11, 0x1, -R4.reuse ;  /* 0x000000010b0bd824 */ /* 0x100fe200078e0a04 */
[----:B------:R0:W-:Y:S01]  /*dc80*/  STL [R1+0x604], R7 ;  /* 0x0006040701007387 */ /* 0x0001e20000100800 */
[----:B------:R-:W-:Y:S02]  /*dc90*/  VIADD R13, R0, 0xfb ;  /* 0x000000fb000d7836 */ /* 0x000fe40000000000 */
[C---:B------:R-:W-:Y:S01]  /*dca0*/  IMAD R14, R4.reuse, R14, R17 ;  /* 0x0000000e040e7224 */ /* 0x040fe200078e0211 */
[----:B------:R-:W-:Y:S01]  /*dcb0*/  ISETP.GT.U32.AND P5, PT, R4, R11, PT ;  /* 0x0000000b0400720c */ /* 0x000fe20003fa4070 */
[--C-:B------:R-:W-:Y:S01]  /*dcc0*/  @!P6 IMAD.IADD R10, R10, 0x1, -R4.reuse ;  /* 0x000000010a0ae824 */ /* 0x100fe200078e0a04 */
[----:B------:R-:W-:Y:S01]  /*dcd0*/  IABS R18, R13 ;  /* 0x0000000d00127213 */ /* 0x000fe20000000000 */
[----:B------:R-:W-:Y:S01]  /*dce0*/  VIADD R12, R0, 0xfa ;  /* 0x000000fa000c7836 */ /* 0x000fe20000000000 */
[----:B------:R-:W-:Y:S01]  /*dcf0*/  ISETP.GT.U32.AND P6, PT, R4, R14, PT ;  /* 0x0000000e0400720c */ /* 0x000fe20003fc4070 */
[----:B------:R-:W-:-:S02]  /*dd00*/  @!P3 IMAD.IADD R8, R8, 0x1, -R4 ;  /* 0x000000010808b824 */ /* 0x000fc400078e0a04 */
[----:B0-----:R-:W-:Y:S01]  /*dd10*/  IMAD.MOV.U32 R7, RZ, RZ, R3 ;  /* 0x000000ffff077224 */ /* 0x001fe200078e0003 */
[----:B------:R-:W-:Y:S01]  /*dd20*/  IABS R16, R12 ;  /* 0x0000000c00107213 */ /* 0x000fe20000000000 */
[----:B------:R-:W-:Y:S01]  /*dd30*/  IMAD.HI.U32 R3, R2, R18, RZ ;  /* 0x0000001202037227 */ /* 0x000fe200078e00ff */
[----:B------:R-:W-:-:S03]  /*dd40*/  ISETP.GT.U32.AND P3, PT, R4, R8, PT ;  /* 0x000000080400720c */ /* 0x000fc60003f64070 */
[----:B------:R-:W-:Y:S01]  /*dd50*/  @!P0 IMAD.MOV R7, RZ, RZ, -R7 ;  /* 0x000000ffff078224 */ /* 0x000fe200078e0a07 */
[----:B------:R-:W-:Y:S01]  /*dd60*/  ISETP.GE.AND P0, PT, R9, RZ, PT ;  /* 0x000000ff0900720c */ /* 0x000fe20003f06270 */
[----:B------:R-:W-:Y:S02]  /*dd70*/  IMAD.MOV R3, RZ, RZ, -R3 ;  /* 0x000000ffff037224 */ /* 0x000fe400078e0a03 */
[----:B------:R-:W-:Y:S01]  /*dd80*/  @!P5 IMAD.IADD R11, R11, 0x1, -R4 ;  /* 0x000000010b0bd824 */ /* 0x000fe200078e0a04 */
[----:B------:R0:W-:Y:S01]  /*dd90*/  STL [R1+0x600], R7 ;  /* 0x0006000701007387 */ /* 0x0001e20000100800 */
[----:B------:R-:W-:Y:S02]  /*dda0*/  IMAD R18, R4, R3, R18 ;  /* 0x0000000304127224 */ /* 0x000fe400078e0212 */
[----:B------:R-:W-:Y:S02]  /*ddb0*/  VIADD R3, R0, 0xf9 ;  /* 0x000000f900037836 */ /* 0x000fe40000000000 */
[----:B------:R-:W-:Y:S01]  /*ddc0*/  @!P6 IMAD.IADD R14, R14, 0x1, -R4 ;  /* 0x000000010e0ee824 */ /* 0x000fe200078e0a04 */
[----:B------:R-:W-:Y:S01]  /*ddd0*/  ISETP.GT.U32.AND P5, PT, R4, R18, PT ;  /* 0x000000120400720c */ /* 0x000fe20003fa4070 */
[----:B------:R-:W-:-:S03]  /*dde0*/  IMAD.HI.U32 R9, R2, R16, RZ ;  /* 0x0000001002097227 */ /* 0x000fc600078e00ff */
[----:B------:R-:W-:Y:S01]  /*ddf0*/  ISETP.GT.U32.AND P6, PT, R4, R14, PT ;  /* 0x0000000e0400720c */ /* 0x000fe20003fc4070 */
[----:B0-----:R-:W-:Y:S01]  /*de00*/  IMAD.MOV.U32 R7, RZ, RZ, R10 ;  /* 0x000000ffff077224 */ /* 0x001fe200078e000a */
[----:B------:R-:W-:Y:S01]  /*de10*/  IABS R10, R3 ;  /* 0x00000003000a7213 */ /* 0x000fe20000000000 */
[----:B------:R-:W-:Y:S02]  /*de20*/  IMAD.MOV R9, RZ, RZ, -R9 ;  /* 0x000000ffff097224 */ /* 0x000fe400078e0a09 */
[----:B------:R-:W-:Y:S01]  /*de30*/  @!P1 IMAD.MOV R7, RZ, RZ, -R7 ;  /* 0x000000ffff079224 */ /* 0x000fe200078e0a07 */
[----:B------:R-:W-:Y:S01]  /*de40*/  ISETP.GE.AND P1, PT, R15, RZ, PT ;  /* 0x000000ff0f00720c */ /* 0x000fe20003f26270 */
[----:B------:R-:W-:Y:S02]  /*de50*/  @!P3 IMAD.IADD R8, R8, 0x1, -R4 ;  /* 0x000000010808b824 */ /* 0x000fe400078e0a04 */
[----:B------:R-:W-:Y:S01]  /*de60*/  IMAD R16, R4, R9, R16 ;  /* 0x0000000904107224 */ /* 0x000fe200078e0210 */
[----:B------:R0:W-:Y:S01]  /*de70*/  STL [R1+0x5fc], R7 ;  /* 0x0005fc0701007387 */ /* 0x0001e20000100800 */
[--C-:B------:R-:W-:Y:S01]  /*de80*/  @!P5 IMAD.IADD R18, R18, 0x1, -R4.reuse ;  /* 0x000000011212d824 */ /* 0x100fe200078e0a04 */
[----:B------:R-:W-:Y:S01]  /*de90*/  ISETP.GE.AND P5, PT, R12, RZ, PT ;  /* 0x000000ff0c00720c */ /* 0x000fe20003fa6270 */
[----:B------:R-:W-:Y:S01]  /*dea0*/  @!P6 IMAD.IADD R14, R14, 0x1, -R4 ;  /* 0x000000010e0ee824 */ /* 0x000fe200078e0a04 */
[----:B------:R-:W-:Y:S01]  /*deb0*/  ISETP.GT.U32.AND P3, PT, R4, R16, PT ;  /* 0x000000100400720c */ /* 0x000fe20003f64070 */
[C---:B------:R-:W-:Y:S01]  /*dec0*/  VIADD R9, R0.reuse, 0xf8 ;  /* 0x000000f800097836 */ /* 0x040fe20000000000 */
[----:B------:R-:W-:Y:S01]  /*ded0*/  ISETP.GE.AND P6, PT, R3, RZ, PT ;  /* 0x000000ff0300720c */ /* 0x000fe20003fc6270 */
[----:B------:R-:W-:-:S02]  /*dee0*/  VIADD R12, R0, 0xf6 ;  /* 0x000000f6000c7836 */ /* 0x000fc40000000000 */
[----:B------:R-:W-:Y:S02]  /*def0*/  VIADD R19, R0, 0xee ;  /* 0x000000ee00137836 */ /* 0x000fe40000000000 */
[----:B0-----:R-:W-:Y:S02]  /*df00*/  IMAD.MOV.U32 R7, RZ, RZ, R11 ;  /* 0x000000ffff077224 */ /* 0x001fe400078e000b */
[----:B------:R-:W-:Y:S01]  /*df10*/  IMAD.MOV.U32 R11, RZ, RZ, R10 ;  /* 0x000000ffff0b7224 */ /* 0x000fe200078e000a */
[----:B------:R-:W-:Y:S01]  /*df20*/  IABS R10, R9 ;  /* 0x00000009000a7213 */ /* 0x000fe20000000000 */
[----:B------:R-:W-:Y:S01]  /*df30*/  @!P4 IMAD.MOV R7, RZ, RZ, -R7 ;  /* 0x000000ffff07c224 */ /* 0x000fe200078e0a07 */
[----:B------:R-:W-:Y:S01]  /*df40*/  ISETP.GE.AND P4, PT, R13, RZ, PT ;  /* 0x000000ff0d00720c */ /* 0x000fe20003f86270 */
[----:B------:R-:W-:Y:S02]  /*df50*/  @!P3 IMAD.IADD R16, R16, 0x1, -R4 ;  /* 0x000000011010b824 */ /* 0x000fe400078e0a04 */
[----:B------:R-:W-:Y:S01]  /*df60*/  IMAD.HI.U32 R3, R2, R10, RZ ;  /* 0x0000000a02037227 */ /* 0x000fe200078e00ff */
[----:B------:R0:W-:Y:S02]  /*df70*/  STL [R1+0x5f8], R7 ;  /* 0x0005f80701007387 */ /* 0x0001e40000100800 */
[----:B------:R-:W-:Y:S01]  /*df80*/  ISETP.GT.U32.AND P3, PT, R4, R16, PT ;  /* 0x000000100400720c */ /* 0x000fe20003f64070 */
[----:B------:R-:W-:-:S04]  /*df90*/  IMAD.MOV R3, RZ, RZ, -R3 ;  /* 0x000000ffff037224 */ /* 0x000fc800078e0a03 */
[----:B------:R-:W-:Y:S02]  /*dfa0*/  IMAD R3, R4, R3, R10 ;  /* 0x0000000304037224 */ /* 0x000fe400078e020a */
[----:B0-----:R-:W-:Y:S02]  /*dfb0*/  IMAD.MOV.U32 R7, RZ, RZ, R8 ;  /* 0x000000ffff077224 */ /* 0x001fe400078e0008 */
[----:B------:R-:W-:-:S04]  /*dfc0*/  IMAD.HI.U32 R8, R2, R11, RZ ;  /* 0x0000000b02087227 */ /* 0x000fc800078e00ff */
[----:B------:R-:W-:Y:S01]  /*dfd0*/  @!P0 IMAD.MOV R7, RZ, RZ, -R7 ;  /* 0x000000ffff078224 */ /* 0x000fe200078e0a07 */
[----:B------:R-:W-:Y:S01]  /*dfe0*/  ISETP.GT.U32.AND P0, PT, R4, R18, PT ;  /* 0x000000120400720c */ /* 0x000fe20003f04070 */
[----:B------:R-:W-:Y:S02]  /*dff0*/  IMAD.MOV R8, RZ, RZ, -R8 ;  /* 0x000000ffff087224 */ /* 0x000fe400078e0a08 */
[----:B------:R-:W-:Y:S01]  /*e000*/  @!P3 IMAD.IADD R16, R16, 0x1, -R4 ;  /* 0x000000011010b824 */ /* 0x000fe200078e0a04 */
[----:B------:R0:W-:Y:S01]  /*e010*/  STL [R1+0x5f4], R7 ;  /* 0x0005f40701007387 */ /* 0x0001e20000100800 */
[C---:B------:R-:W-:Y:S01]  /*e020*/  IMAD R8, R4.reuse, R8, R11 ;  /* 0x0000000804087224 */ /* 0x040fe200078e020b */
[----:B------:R-:W-:Y:S01]  /*e030*/  ISETP.GT.U32.AND P3, PT, R4, R3, PT ;  /* 0x000000030400720c */ /* 0x000fe20003f64070 */
[----:B------:R-:W-:-:S05]  /*e040*/  VIADD R11, R0, 0xf7 ;  /* 0x000000f7000b7836 */ /* 0x000fca0000000000 */
[----:B------:R-:W-:Y:S01]  /*e050*/  IABS R13, R11 ;  /* 0x0000000b000d7213 */ /* 0x000fe20000000000 */
[----:B------:R-:W-:Y:S01]  /*e060*/  @!P0 IMAD.IADD R18, R18, 0x1, -R4 ;  /* 0x0000000112128824 */ /* 0x000fe200078e0a04 */
[----:B------:R-:W-:Y:S01]  /*e070*/  ISETP.GE.AND P0, PT, R9, RZ, PT ;  /* 0x000000ff0900720c */ /* 0x000fe20003f06270 */
[----:B0-----:R-:W-:Y:S01]  /*e080*/  IMAD.MOV.U32 R7, RZ, RZ, R14 ;  /* 0x000000ffff077224 */ /* 0x001fe200078e000e */
[----:B------:R-:W-:Y:S01]  /*e090*/  IABS R14, R12 ;  /* 0x0000000c000e7213 */ /* 0x000fe20000000000 */
[----:B------:R-:W-:-:S04]  /*e0a0*/  IMAD.HI.U32 R17, R2, R13, RZ ;  /* 0x0000000d02117227 */ /* 0x000fc800078e00ff */
[----:B------:R-:W-:Y:S01]  /*e0b0*/  @!P1 IMAD.MOV R7, RZ, RZ, -R7 ;  /* 0x000000ffff079224 */ /* 0x000fe200078e0a07 */
[C---:B------:R-:W-:Y:S01]  /*e0c0*/  ISETP.GT.U32.AND P1, PT, R4.reuse, R8, PT ;  /* 0x000000080400720c */ /* 0x040fe20003f24070 */
[----:B------:R-:W-:Y:S02]  /*e0d0*/  IMAD.MOV R17, RZ, RZ, -R17 ;  /* 0x000000ffff117224 */ /* 0x000fe400078e0a11 */
[----:B------:R-:W-:Y:S01]  /*e0e0*/  @!P3 IMAD.IADD R3, R3, 0x1, -R4 ;  /* 0x000000010303b824 */ /* 0x000fe200078e0a04 */
[----:B------:R0:W-:Y:S01]  /*e0f0*/  STL [R1+0x5f0], R7 ;  /* 0x0005f00701007387 */ /* 0x0001e20000100800 */
[----:B------:R-:W-:Y:S01]  /*e100*/  IMAD R17, R4, R17, R13 ;  /* 0x0000001104117224 */ /* 0x000fe200078e020d */
[----:B------:R-:W-:Y:S01]  /*e110*/  IABS R13, R21 ;  /* 0x00000015000d7213 */ /* 0x000fe20000000000 */
[----:B------:R-:W-:Y:S01]  /*e120*/  VIADD R9, R0, 0xf5 ;  /* 0x000000f500097836 */ /* 0x000fe20000000000 */
[----:B------:R-:W-:Y:S01]  /*e130*/  ISETP.GT.U32.AND P3, PT, R4, R3, PT ;  /* 0x000000030400720c */ /* 0x000fe20003f64070 */
[----:B------:R-:W-:-:S03]  /*e140*/  IMAD.HI.U32 R23, R2, R14, RZ ;  /* 0x0000000e02177227 */ /* 0x000fc600078e00ff */
[----:B------:R-:W-:Y:S01]  /*e150*/  IABS R10, R9 ;  /* 0x00000009000a7213 */ /* 0x000fe20000000000 */
[----:B------:R-:W-:Y:S02]  /*e160*/  @!P1 IMAD.IADD R8, R8, 0x1, -R4 ;  /* 0x0000000108089824 */ /* 0x000fe400078e0a04 */
[----:B0-----:R-:W-:Y:S02]  /*e170*/  IMAD.MOV.U32 R7, RZ, RZ, R18 ;  /* 0x000000ffff077224 */ /* 0x001fe400078e0012 */
[----:B------:R-:W-:Y:S01]  /*e180*/  IMAD.MOV R23, RZ, RZ, -R23 ;  /* 0x000000ffff177224 */ /* 0x000fe200078e0a17 */
[C---:B------:R-:W-:Y:S01]  /*e190*/  ISETP.GT.U32.AND P1, PT, R4.reuse, R8, PT ;  /* 0x000000080400720c */ /* 0x040fe20003f24070 */
[----:B------:R-:W-:Y:S01]  /*e1a0*/  @!P4 IMAD.MOV R7, RZ, RZ, -R7 ;  /* 0x000000ffff07c224 */ /* 0x000fe200078e0a07 */
[----:B------:R-:W-:Y:S01]  /*e1b0*/  ISETP.GE.AND P4, PT, R11, RZ, PT ;  /* 0x000000ff0b00720c */ /* 0x000fe20003f86270 */
[----:B------:R-:W-:Y:S02]  /*e1c0*/  @!P3 IMAD.IADD R3, R3, 0x1, -R4 ;  /* 0x000000010303b824 */ /* 0x000fe400078e0a04 */
[----:B------:R-:W-:Y:S01]  /*e1d0*/  IMAD R23, R4, R23, R14 ;  /* 0x0000001704177224 */ /* 0x000fe200078e020e */
[----:B------:R0:W-:Y:S01]  /*e1e0*/  STL [R1+0x5ec], R7 ;  /* 0x0005ec0701007387 */ /* 0x0001e20000100800 */
[----:B------:R-:W-:-:S04]  /*e1f0*/  IMAD.HI.U32 R11, R2, R10, RZ ;  /* 0x0000000a020b7227 */ /* 0x000fc800078e00ff */
[----:B------:R-:W-:Y:S02]  /*e200*/  IMAD.MOV R11, RZ, RZ, -R11 ;  /* 0x000000ffff0b7224 */ /* 0x000fe400078e0a0b */
[----:B------:R-:W-:Y:S01]  /*e210*/  @!P1 IMAD.IADD R8, R8, 0x1, -R4 ;  /* 0x0000000108089824 */ /* 0x000fe200078e0a04 */
[----:B------:R-:W-:Y:S01]  /*e220*/  ISETP.GE.AND P1, PT, R9, RZ, PT ;  /* 0x000000ff0900720c */ /* 0x000fe20003f26270 */
[----:B------:R-:W-:Y:S01]  /*e230*/  IMAD R9, R4, R11, R10 ;  /* 0x0000000b04097224 */ /* 0x000fe200078e020a */
[----:B------:R-:W-:Y:S01]  /*e240*/  IABS R11, R22 ;  /* 0x00000016000b7213 */ /* 0x000fe20000000000 */
[----:B0-----:R-:W-:Y:S02]  /*e250*/  IMAD.MOV.U32 R7, RZ, RZ, R16 ;  /* 0x000000ffff077224 */ /* 0x001fe400078e0010 */
[----:B------:R-:W-:Y:S02]  /*e260*/  VIADD R16, R0, 0xf0 ;  /* 0x000000f000107836 */ /* 0x000fe40000000000 */
[----:B------:R-:W-:Y:S01]  /*e270*/  @!P5 IMAD.MOV R7, RZ, RZ, -R7 ;  /* 0x000000ffff07d224 */ /* 0x000fe200078e0a07 */
[----:B------:R-:W-:Y:S01]  /*e280*/  ISETP.GE.AND P5, PT, R12, RZ, PT ;  /* 0x000000ff0c00720c */ /* 0x000fe20003fa6270 */
[----:B------:R-:W-:Y:S01]  /*e290*/  VIADD R18, R0, 0xf2 ;  /* 0x000000f200127836 */ /* 0x000fe20000000000 */
[----:B------:R-:W-:Y:S01]  /*e2a0*/  IABS R20, R16 ;  /* 0x0000001000147213 */ /* 0x000fe20000000000 */
[C---:B------:R-:W-:Y:S01]  /*e2b0*/  IMAD.HI.U32 R15, R2.reuse, R11, RZ ;  /* 0x0000000b020f7227 */ /* 0x040fe200078e00ff */
[----:B------:R0:W-:Y:S02]  /*e2c0*/  STL [R1+0x5d8], R7 ;  /* 0x0005d80701007387 */ /* 0x0001e40000100800 */
[----:B------:R-:W-:Y:S01]  /*e2d0*/  IABS R12, R18 ;  /* 0x00000012000c7213 */ /* 0x000fe20000000000 */
[----:B------:R-:W-:-:S04]  /*e2e0*/  IMAD.HI.U32 R10, R2, R13, RZ ;  /* 0x0000000d020a7227 */ /* 0x000fc800078e00ff */
[----:B------:R-:W-:Y:S02]  /*e2f0*/  IMAD.MOV R15, RZ, RZ, -R15 ;  /* 0x000000ffff0f7224 */ /* 0x000fe400078e0a0f */
[----:B------:R-:W-:Y:S02]  /*e300*/  IMAD.MOV R10, RZ, RZ, -R10 ;  /* 0x000000ffff0a7224 */ /* 0x000fe400078e0a0a */
[----:B0-----:R-:W-:Y:S02]  /*e310*/  IMAD.MOV.U32 R7, RZ, RZ, R8 ;  /* 0x000000ffff077224 */ /* 0x001fe400078e0008 */
[----:B------:R-:W-:Y:S02]  /*e320*/  VIADD R8, R0, 0xf4 ;  /* 0x000000f400087836 */ /* 0x000fe40000000000 */
[----:B------:R-:W-:Y:S01]  /*e330*/  @!P6 IMAD.MOV R7, RZ, RZ, -R7 ;  /* 0x000000ffff07e224 */ /* 0x000fe200078e0a07 */
[----:B------:R-:W-:Y:S01]  /*e340*/  ISETP.GT.U32.AND P6, PT, R4, R17, PT ;  /* 0x000000110400720c */ /* 0x000fe20003fc4070 */
[----:B------:R-:W-:Y:S01]  /*e350*/  IMAD.HI.U32 R14, R2, R12, RZ ;  /* 0x0000000c020e7227 */ /* 0x000fe200078e00ff */
[----:B------:R-:W-:-:S02]  /*e360*/  ISETP.GE.AND P3, PT, R8, RZ, PT ;  /* 0x000000ff0800720c */ /* 0x000fc40003f66270 */
[----:B------:R0:W-:Y:S01]  /*e370*/  STL [R1+0x5d4], R7 ;  /* 0x0005d40701007387 */ /* 0x0001e20000100800 */
[----:B------:R-:W-:Y:S01]  /*e380*/  IABS R8, R8 ;  /* 0x0000000800087213 */ /* 0x000fe20000000000 */
[C---:B------:R-:W-:Y:S02]  /*e390*/  IMAD R11, R4.reuse, R15, R11 ;  /* 0x0000000f040b7224 */ /* 0x040fe400078e020b */
[----:B------:R-:W-:Y:S01]  /*e3a0*/  IMAD R13, R4, R10, R13 ;  /* 0x0000000a040d7224 */ /* 0x000fe200078e020d */
[----:B------:R-:W-:Y:S01]  /*e3b0*/  IABS R10, R19 ;  /* 0x00000013000a7213 */ /* 0x000fe20000000000 */
[----:B------:R-:W-:Y:S02]  /*e3c0*/  IMAD.MOV R14, RZ, RZ, -R14 ;  /* 0x000000ffff0e7224 */ /* 0x000fe400078e0a0e */
[----:B------:R-:W-:Y:S02]  /*e3d0*/  VIADD R15, R0, 0xed ;  /* 0x000000ed000f7836 */ /* 0x000fe40000000000 */
[----:B------:R-:W-:-:S02]  /*e3e0*/  @!P6 IMAD.IADD R17, R17, 0x1, -R4 ;  /* 0x000000011111e824 */ /* 0x000fc400078e0a04 */
[----:B0-----:R-:W-:Y:S01]  /*e3f0*/  IMAD.MOV.U32 R7, RZ, RZ, R3 ;  /* 0x000000ffff077224 */ /* 0x001fe200078e0003 */
[----:B------:R-:W-:Y:S01]  /*e400*/  IABS R24, R15 ;  /* 0x0000000f00187213 */ /* 0x000fe20000000000 */
[----:B------:R-:W-:Y:S01]  /*e410*/  IMAD.HI.U32 R3, R2, R8, RZ ;  /* 0x0000000802037227 */ /* 0x000fe200078e00ff */
[----:B------:R-:W-:-:S03]  /*e420*/  ISETP.GT.U32.AND P6, PT, R4, R17, PT ;  /* 0x000000110400720c */ /* 0x000fc60003fc4070 */
[----:B------:R-:W-:Y:S01]  /*e430*/  @!P0 IMAD.MOV R7, RZ, RZ, -R7 ;  /* 0x000000ffff078224 */ /* 0x000fe200078e0a07 */
[C---:B------:R-:W-:Y:S01]  /*e440*/  ISETP.GT.U32.AND P0, PT, R4.reuse, R23, PT ;  /* 0x000000170400720c */ /* 0x040fe20003f04070 */
[----:B------:R-:W-:Y:S02]  /*e450*/  IMAD.MOV R3, RZ, RZ, -R3 ;  /* 0x000000ffff037224 */ /* 0x000fe400078e0a03 */
[C---:B------:R-:W-:Y:S01]  /*e460*/  IMAD R12, R4.reuse, R14, R12 ;  /* 0x0000000e040c7224 */ /* 0x040fe200078e020c */
[----:B------:R0:W-:Y:S01]  /*e470*/  STL [R1+0x5d0], R7 ;  /* 0x0005d00701007387 */ /* 0x0001e20000100800 */
[----:B------:R-:W-:Y:S02]  /*e480*/  IMAD R8, R4, R3, R8 ;  /* 0x0000000304087224 */ /* 0x000fe400078e0208 */
[----:B------:R-:W-:-:S04]  /*e490*/  IMAD.HI.U32 R3, R2, R20, RZ ;  /* 0x0000001402037227 */ /* 0x000fc800078e00ff */
[--C-:B------:R-:W-:Y:S01]  /*e4a0*/  @!P6 IMAD.IADD R17, R17, 0x1, -R4.reuse ;  /* 0x000000011111e824 */ /* 0x100fe200078e0a04 */
[C---:B------:R-:W-:Y:S01]  /*e4b0*/  ISETP.GT.U32.AND P6, PT, R4.reuse, R9, PT ;  /* 0x000000090400720c */ /* 0x040fe20003fc4070 */
[----:B------:R-:W-:Y:S02]  /*e4c0*/  @!P0 IMAD.IADD R23, R23, 0x1, -R4 ;  /* 0x0000000117178824 */ /* 0x000fe400078e0a04 */
[----:B------:R-:W-:Y:S02]  /*e4d0*/  IMAD.MOV R3, RZ, RZ, -R3 ;  /* 0x000000ffff037224 */ /* 0x000fe400078e0a03 */
[----:B------:R-:W-:Y:S01]  /*e4e0*/  IMAD.MOV.U32 R25, RZ, RZ, R17 ;  /* 0x000000ffff197224 */ /* 0x000fe200078e0011 */
[C---:B------:R-:W-:Y:S01]  /*e4f0*/  ISETP.GT.U32.AND P0, PT, R4.reuse, R23, PT ;  /* 0x000000170400720c */ /* 0x040fe20003f04070 */
[C---:B------:R-:W-:Y:S02]  /*e500*/  IMAD R20, R4.reuse, R3, R20 ;  /* 0x0000000304147224 */ /* 0x040fe400078e0214 */
[----:B------:R-:W-:Y:S01]  /*e510*/  @!P4 IMAD.MOV R25, RZ, RZ, -R25 ;  /* 0x000000ffff19c224 */ /* 0x000fe200078e0a19 */
[----:B------:R-:W-:Y:S01]  /*e520*/  ISETP.GT.U32.AND P4, PT, R4, R11, PT ;  /* 0x0000000b0400720c */ /* 0x000fe20003f84070 */
[----:B------:R-:W-:-:S02]  /*e530*/  VIADD R14, R0, 0xef ;  /* 0x000000ef000e7836 */ /* 0x000fc40000000000 */
[----:B------:R-:W-:Y:S01]  /*e540*/  @!P6 IMAD.IADD R9, R9, 0x1, -R4 ;  /* 0x000000010909e824 */ /* 0x000fe200078e0a04 */
[----:B------:R-:W-:Y:S01]  /*e550*/  STL [R1+0x5cc], R25 ;  /* 0x0005cc1901007387 */ /* 0x000fe20000100800 */
[----:B------:R-:W-:Y:S01]  /*e560*/  IMAD.MOV.U32 R17, RZ, RZ, R24 ;  /* 0x000000ffff117224 */ /* 0x000fe200078e0018 */
[----:B------:R-:W-:Y:S02]  /*e570*/  IABS R3, R14 ;  /* 0x0000000e00037213 */ /* 0x000fe40000000000 */
[C---:B------:R-:W-:Y:S01]  /*e580*/  ISETP.GT.U32.AND P6, PT, R4.reuse, R9, PT ;  /* 0x000000090400720c */ /* 0x040fe20003fc4070 */
[----:B------:R-:W-:Y:S01]  /*e590*/  @!P0 IMAD.IADD R23, R23, 0x1, -R4 ;  /* 0x0000000117178824 */ /* 0x000fe200078e0a04 */
[----:B------:R-:W-:Y:S01]  /*e5a0*/  ISETP.GT.U32.AND P0, PT, R4, R8, PT ;  /* 0x000000080400720c */ /* 0x000fe20003f04070 */
[----:B------:R-:W-:-:S04]  /*e5b0*/  IMAD.HI.U32 R24, R2, R3, RZ ;  /* 0x0000000302187227 */ /* 0x000fc800078e00ff */
[----:B0-----:R-:W-:Y:S02]  /*e5c0*/  IMAD.MOV.U32 R7, RZ, RZ, R23 ;  /* 0x000000ffff077224 */ /* 0x001fe400078e0017 */
[--C-:B------:R-:W-:Y:S02]  /*e5d0*/  @!P4 IMAD.IADD R11, R11, 0x1, -R4.reuse ;  /* 0x000000010b0bc824 */ /* 0x100fe400078e0a04 */
[----:B------:R-:W-:Y:S01]  /*e5e0*/  @!P5 IMAD.MOV R7, RZ, RZ, -R7 ;  /* 0x000000ffff07d224 */ /* 0x000fe200078e0a07 */
[C---:B------:R-:W-:Y:S01]  /*e5f0*/  ISETP.GT.U32.AND P5, PT, R4.reuse, R12, PT ;  /* 0x0000000c0400720c */ /* 0x040fe20003fa4070 */
[--C-:B------:R-:W-:Y:S01]  /*e600*/  @!P6 IMAD.IADD R9, R9, 0x1, -R4.reuse ;  /* 0x000000010909e824 */ /* 0x100fe200078e0a04 */
[----:B------:R-:W-:Y:S01]  /*e610*/  ISETP.GT.U32.AND P6, PT, R4, R13, PT ;  /* 0x0000000d0400720c */ /* 0x000fe20003fc4070 */
[----:B------:R-:W-:Y:S01]  /*e620*/  @!P0 IMAD.IADD R8, R8, 0x1, -R4 ;  /* 0x0000000108088824 */ /* 0x000fe200078e0a04 */
[----:B------:R-:W-:Y:S01]  /*e630*/  ISETP.GT.U32.AND P0, PT, R4, R20, PT ;  /* 0x000000140400720c */ /* 0x000fe20003f04070 */
[----:B------:R0:W-:Y:S01]  /*e640*/  STL [R1+0x5c8], R7 ;  /* 0x0005c80701007387 */ /* 0x0001e20000100800 */
[----:B------:R-:W-:-:S02]  /*e650*/  IMAD.MOV R24, RZ, RZ, -R24 ;  /* 0x000000ffff187224 */ /* 0x000fc400078e0a18 */
[----:B------:R-:W-:Y:S01]  /*e660*/  ISETP.GT.U32.AND P4, PT, R4, R8, PT ;  /* 0x000000080400720c */ /* 0x000fe20003f84070 */
[----:B------:R-:W-:-:S04]  /*e670*/  IMAD.HI.U32 R23, R2, R17, RZ ;  /* 0x0000001102177227 */ /* 0x000fc800078e00ff */
[--C-:B------:R-:W-:Y:S01]  /*e680*/  @!P5 IMAD.IADD R12, R12, 0x1, -R4.reuse ;  /* 0x000000010c0cd824 */ /* 0x100fe200078e0a04 */
[----:B------:R-:W-:Y:S01]  /*e690*/  ISETP.GT.U32.AND P5, PT, R4, R11, PT ;  /* 0x0000000b0400720c */ /* 0x000fe20003fa4070 */
[--C-:B------:R-:W-:Y:S02]  /*e6a0*/  @!P6 IMAD.IADD R13, R13, 0x1, -R4.reuse ;  /* 0x000000010d0de824 */ /* 0x100fe400078e0a04 */
[----:B------:R-:W-:Y:S01]  /*e6b0*/  @!P0 IMAD.IADD R20, R20, 0x1, -R4 ;  /* 0x0000000114148824 */ /* 0x000fe200078e0a04 */
[C---:B------:R-:W-:Y:S01]  /*e6c0*/  ISETP.GT.U32.AND P6, PT, R4.reuse, R12, PT ;  /* 0x0000000c0400720c */ /* 0x040fe20003fc4070 */
[----:B0-----:R-:W-:Y:S01]  /*e6d0*/  IMAD.MOV.U32 R7, RZ, RZ, R9 ;  /* 0x000000ffff077224 */ /* 0x001fe200078e0009 */
[----:B------:R-:W-:Y:S01]  /*e6e0*/  ISETP.GT.U32.AND P0, PT, R4, R13, PT ;  /* 0x0000000d0400720c */ /* 0x000fe20003f04070 */
[----:B------:R-:W-:-:S04]  /*e6f0*/  IMAD.HI.U32 R25, R2, R10, RZ ;  /* 0x0000000a02197227 */ /* 0x000fc800078e00ff */
[C---:B------:R-:W-:Y:S02]  /*e700*/  IMAD R3, R4.reuse, R24, R3 ;  /* 0x0000001804037224 */ /* 0x040fe400078e0203 */
[----:B------:R-:W-:Y:S02]  /*e710*/  IMAD.MOV R23, RZ, RZ, -R23 ;  /* 0x000000ffff177224 */ /* 0x000fe400078e0a17 */
[----:B------:R-:W-:Y:S01]  /*e720*/  @!P1 IMAD.MOV R7, RZ, RZ, -R7 ;  /* 0x000000ffff079224 */ /* 0x000fe200078e0a07 */
[C---:B------:R-:W-:Y:S01]  /*e730*/  ISETP.GT.U32.AND P1, PT, R4.reuse, R20, PT ;  /* 0x000000140400720c */ /* 0x040fe20003f24070 */
[----:B------:R-:W-:Y:S02]  /*e740*/  IMAD.MOV R25, RZ, RZ, -R25 ;  /* 0x000000ffff197224 */ /* 0x000fe400078e0a19 */
[----:B------:R-:W-:Y:S01]  /*e750*/  IMAD R17, R4, R23, R17 ;  /* 0x0000001704117224 */ /* 0x000fe200078e0211 */
[----:B------:R0:W-:Y:S01]  /*e760*/  STL [R1+0x5bc], R7 ;  /* 0x0005bc0701007387 */ /* 0x0001e20000100800 */
[----:B------:R-:W-:Y:S01]  /*e770*/  @!P4 IMAD.IADD R8, R8, 0x1, -R4 ;  /* 0x000000010808c824 */ /* 0x000fe200078e0a04 */
[C---:B------:R-:W-:Y:S01]  /*e780*/  ISETP.GT.U32.AND P4, PT, R4.reuse, R3, PT ;  /* 0x000000030400720c */ /* 0x040fe20003f84070 */
[----:B------:R-:W-:-:S02]  /*e790*/  IMAD R10, R4, R25, R10 ;  /* 0x00000019040a7224 */ /* 0x000fc400078e020a */
[--C-:B------:R-:W-:Y:S01]  /*e7a0*/  @!P0 IMAD.IADD R13, R13, 0x1, -R4.reuse ;  /* 0x000000010d0d8824 */ /* 0x100fe200078e0a04 */
[----:B------:R-:W-:Y:S01]  /*e7b0*/  ISETP.GT.U32.AND P0, PT, R4, R17, PT ;  /* 0x000000110400720c */ /* 0x000fe20003f04070 */
[----:B------:R-:W-:Y:S02]  /*e7c0*/  VIADD R24, R0, 0xec ;  /* 0x000000ec00187836 */ /* 0x000fe40000000000 */
[--C-:B------:R-:W-:Y:S01]  /*e7d0*/  @!P5 IMAD.IADD R11, R11, 0x1, -R4.reuse ;  /* 0x000000010b0bd824 */ /* 0x100fe200078e0a04 */
[----:B------:R-:W-:Y:S01]  /*e7e0*/  ISETP.GT.U32.AND P5, PT, R4, R10, PT ;  /* 0x0000000a0400720c */ /* 0x000fe20003fa4070 */
[--C-:B------:R-:W-:Y:S01]  /*e7f0*/  @!P6 IMAD.IADD R12, R12, 0x1, -R4.reuse ;  /* 0x000000010c0ce824 */ /* 0x100fe200078e0a04 */
[----:B------:R-:W-:Y:S01]  /*e800*/  IABS R9, R24 ;  /* 0x0000001800097213 */ /* 0x000fe20000000000 */
[--C-:B------:R-:W-:Y:S01]  /*e810*/  @!P1 IMAD.IADD R20, R20, 0x1, -R4.reuse ;  /* 0x0000000114149824 */ /* 0x100fe200078e0a04 */
[----:B------:R-:W-:Y:S01]  /*e820*/  ISETP.GE.AND P6, PT, R22, RZ, PT ;  /* 0x000000ff1600720c */ /* 0x000fe20003fc6270 */
[----:B------:R-:W-:Y:S01]  /*e830*/  @!P4 IMAD.IADD R3, R3, 0x1, -R4 ;  /* 0x000000010303c824 */ /* 0x000fe200078e0a04 */
[----:B------:R-:W-:Y:S01]  /*e840*/  ISETP.GE.AND P1, PT, R18, RZ, PT ;  /* 0x000000ff1200720c */ /* 0x000fe20003f26270 */
[----:B------:R-:W-:Y:S01]  /*e850*/  IMAD.HI.U32 R22, R2, R9, RZ ;  /* 0x0000000902167227 */ /* 0x000fe200078e00ff */
[----:B------:R-:W-:-:S03]  /*e860*/  ISETP.GE.AND P4, PT, R21, RZ, PT ;  /* 0x000000ff1500720c */ /* 0x000fc60003f86270 */
[----:B------:R-:W-:Y:S01]  /*e870*/  @!P0 IMAD.IADD R17, R17, 0x1, -R4 ;  /* 0x0000000111118824 */ /* 0x000fe200078e0a04 */
[----:B------:R-:W-:Y:S01]  /*e880*/  ISETP.GT.U32.AND P0, PT, R4, R3, PT ;  /* 0x000000030400720c */ /* 0x000fe20003f04070 */
[----:B------:R-:W-:Y:S02]  /*e890*/  IMAD.MOV.U32 R27, RZ, RZ, R8 ;  /* 0x000000ffff1b7224 */ /* 0x000fe400078e0008 */
[----:B------:R-:W-:Y:S02]  /*e8a0*/  IMAD.MOV R22, RZ, RZ, -R22 ;  /* 0x000000ffff167224 */ /* 0x000fe400078e0a16 */
[----:B------:R-:W-:Y:S02]  /*e8b0*/  IMAD.MOV.U32 R26, RZ, RZ, R11 ;  /* 0x000000ffff1a7224 */ /* 0x000fe400078e000b */
[----:B0-----:R-:W-:Y:S02]  /*e8c0*/  IMAD.MOV.U32 R7, RZ, RZ, R12 ;  /* 0x000000ffff077224 */ /* 0x001fe400078e000c */
[----:B------:R-:W-:Y:S01]  /*e8d0*/  @!P5 IMAD.IADD R10, R10, 0x1, -R4 ;  /* 0x000000010a0ad824 */ /* 0x000fe200078e0a04 */
[----:B------:R-:W-:Y:S01]  /*e8e0*/  ISETP.GE.AND P5, PT, R16, RZ, PT ;  /* 0x000000ff1000720c */ /* 0x000fe20003fa6270 */
[----:B------:R-:W-:-:S02]  /*e8f0*/  @!P3 IMAD.MOV R27, RZ, RZ, -R27 ;  /* 0x000000ffff1bb224 */ /* 0x000fc400078e0a1b */
[----:B------:R-:W-:Y:S01]  /*e900*/  VIADD R18, R0, 0xeb ;  /* 0x000000eb00127836 */ /* 0x000fe20000000000 */
[C---:B------:R-:W-:Y:S01]  /*e910*/  ISETP.GT.U32.AND P3, PT, R4.reuse, R10, PT ;  /* 0x0000000a0400720c */ /* 0x040fe20003f64070 */
[C---:B------:R-:W-:Y:S01]  /*e920*/  IMAD R9, R4.reuse, R22, R9 ;  /* 0x0000001604097224 */ /* 0x040fe200078e0209 */
[----:B------:R-:W-:Y:S01]  /*e930*/  STL [R1+0x5b8], R27 ;  /* 0x0005b81b01007387 */ /* 0x000fe20000100800 */
[----:B------:R-:W-:Y:S01]  /*e940*/  @!P6 IMAD.MOV R26, RZ, RZ, -R26 ;  /* 0x000000ffff1ae224 */ /* 0x000fe200078e0a1a */
[----:B------:R-:W-:Y:S01]  /*e950*/  IABS R21, R18 ;  /* 0x0000001200157213 */ /* 0x000fe20000000000 */
[----:B------:R-:W-:Y:S01]  /*e960*/  @!P1 IMAD.MOV R7, RZ, RZ, -R7 ;  /* 0x000000ffff079224 */ /* 0x000fe200078e0a07 */
[C---:B------:R-:W-:Y:S01]  /*e970*/  ISETP.GT.U32.AND P1, PT, R4.reuse, R17, PT ;  /* 0x000000110400720c */ /* 0x040fe20003f24070 */
[----:B------:R-:W-:Y:S01]  /*e980*/  IMAD.MOV.U32 R11, RZ, RZ, R13 ;  /* 0x000000ffff0b7224 */ /* 0x000fe200078e000d */
[----:B------:R-:W-:Y:S01]  /*e990*/  STL [R1+0x5b4], R26 ;  /* 0x0005b41a01007387 */ /* 0x000fe20000100800 */
[----:B------:R-:W-:Y:S01]  /*e9a0*/  @!P0 IMAD.IADD R3, R3, 0x1, -R4 ;  /* 0x0000000103038824 */ /* 0x000fe200078e0a04 */
[----:B------:R-:W-:Y:S01]  /*e9b0*/  ISETP.GE.AND P0, PT, R15, RZ, PT ;  /* 0x000000ff0f00720c */ /* 0x000fe20003f06270 */
[----:B------:R-:W-:Y:S01]  /*e9c0*/  @!P4 IMAD.MOV R11, RZ, RZ, -R11 ;  /* 0x000000ffff0bc224 */ /* 0x000fe200078e0a0b */
[----:B------:R-:W-:Y:S01]  /*e9d0*/  ISETP.GT.U32.AND P4, PT, R4, R9, PT ;  /* 0x000000090400720c */ /* 0x000fe20003f84070 */
[----:B------:R0:W-:Y:S01]  /*e9e0*/  STL [R1+0x5b0], R7 ;  /* 0x0005b00701007387 */ /* 0x0001e20000100800 */
[----:B------:R-:W-:Y:S01]  /*e9f0*/  IMAD.HI.U32 R8, R2, R21, RZ ;  /* 0x0000001502087227 */ /* 0x000fe200078e00ff */
[----:B------:R-:W-:-:S02]  /*ea00*/  ISETP.GE.AND P6, PT, R14, RZ, PT ;  /* 0x000000ff0e00720c */ /* 0x000fc40003fc6270 */
[----:B------:R1:W-:Y:S01]  /*ea10*/  STL [R1+0x5ac], R11 ;  /* 0x0005ac0b01007387 */ /* 0x0003e20000100800 */
[----:B------:R-:W-:Y:S02]  /*ea20*/  IMAD.MOV R8, RZ, RZ, -R8 ;  /* 0x000000ffff087224 */ /* 0x000fe400078e0a08 */
[----:B------:R-:W-:Y:S01]  /*ea30*/  @!P1 IMAD.IADD R17, R17, 0x1, -R4 ;  /* 0x0000000111119824 */ /* 0x000fe200078e0a04 */
[----:B------:R-:W-:Y:S01]  /*ea40*/  ISETP.GE.AND P1, PT, R18, RZ, PT ;  /* 0x000000ff1200720c */ /* 0x000fe20003f26270 */
[----:B------:R-:W-:Y:S02]  /*ea50*/  IMAD R13, R4, R8, R21 ;  /* 0x00000008040d7224 */ /* 0x000fe400078e0215 */
[----:B0-----:R-:W-:Y:S02]  /*ea60*/  IMAD.MOV.U32 R7, RZ, RZ, R20 ;  /* 0x000000ffff077224 */ /* 0x001fe400078e0014 */
[--C-:B------:R-:W-:Y:S02]  /*ea70*/  @!P4 IMAD.IADD R9, R9, 0x1, -R4.reuse ;  /* 0x000000010909c824 */ /* 0x100fe400078e0a04 */
[----:B------:R-:W-:Y:S01]  /*ea80*/  @!P5 IMAD.MOV R7, RZ, RZ, -R7 ;  /* 0x000000ffff07d224 */ /* 0x000fe200078e0a07 */
[----:B------:R-:W-:Y:S01]  /*ea90*/  ISETP.GE.AND P5, PT, R19, RZ, PT ;  /* 0x000000ff1300720c */ /* 0x000fe20003fa6270 */
[----:B------:R-:W-:Y:S01]  /*eaa0*/  VIADD R18, R0, 0xea ;  /* 0x000000ea00127836 */ /* 0x000fe20000000000 */
[----:B------:R-:W-:Y:S01]  /*eab0*/  ISETP.GT.U32.AND P4, PT, R4, R9, PT ;  /* 0x000000090400720c */ /* 0x000fe20003f84070 */
[----:B------:R-:W-:Y:S01]  /*eac0*/  @!P3 IMAD.IADD R10, R10, 0x1, -R4 ;  /* 0x000000010a0ab824 */ /* 0x000fe200078e0a04 */
[----:B------:R0:W-:Y:S01]  /*ead0*/  STL [R1+0x5a8], R7 ;  /* 0x0005a80701007387 */ /* 0x0001e20000100800 */
[----:B------:R-:W-:Y:S01]  /*eae0*/  ISETP.GE.AND P3, PT, R24, RZ, PT ;  /* 0x000000ff1800720c */ /* 0x000fe20003f66270 */
[----:B------:R-:W-:-:S02]  /*eaf0*/  VIADD R21, R0, 0xe9 ;  /* 0x000000e900157836 */ /* 0x000fc40000000000 */
[C---:B------:R-:W-:Y:S02]  /*eb00*/  VIADD R16, R0.reuse, 0xe8 ;  /* 0x000000e800107836 */ /* 0x040fe40000000000 */
[C---:B-1----:R-:W-:Y:S02]  /*eb10*/  VIADD R11, R0.reuse, 0xe6 ;  /* 0x000000e6000b7836 */ /* 0x042fe40000000000 */
[----:B------:R-:W-:Y:S02]  /*eb20*/  VIADD R22, R0, 0xe7 ;  /* 0x000000e700167836 */ /* 0x000fe40000000000 */
[----:B0-----:R-:W-:Y:S02]  /*eb30*/  IMAD.MOV.U32 R7, RZ, RZ, R3 ;  /* 0x000000ffff077224 */ /* 0x001fe400078e0003 */
[----:B------:R-:W-:Y:S01]  /*eb40*/  IMAD.MOV.U32 R3, RZ, RZ, R17 ;  /* 0x000000ffff037224 */ /* 0x000fe200078e0011 */
[----:B------:R-:W-:Y:S01]  /*eb50*/  IABS R8, R22 ;  /* 0x0000001600087213 */ /* 0x000fe20000000000 */
[----:B------:R-:W-:Y:S01]  /*eb60*/  @!P6 IMAD.MOV R7, RZ, RZ, -R7 ;  /* 0x000000ffff07e224 */ /* 0x000fe200078e0a07 */
[----:B------:R-:W-:Y:S01]  /*eb70*/  ISETP.GE.AND P6, PT, R18, RZ, PT ;  /* 0x000000ff1200720c */ /* 0x000fe20003fc6270 */
[----:B------:R-:W-:Y:S01]  /*eb80*/  @!P0 IMAD.MOV R3, RZ, RZ, -R3 ;  /* 0x000000ffff038224 */ /* 0x000fe200078e0a03 */
[----:B------:R-:W-:Y:S01]  /*eb90*/  ISETP.GT.U32.AND P0, PT, R4, R13, PT ;  /* 0x0000000d0400720c */ /* 0x000fe20003f04070 */
[----:B------:R-:W-:Y:S01]  /*eba0*/  @!P4 IMAD.IADD R9, R9, 0x1, -R4 ;  /* 0x000000010909c824 */ /* 0x000fe200078e0a04 */
[----:B------:R-:W-:Y:S01]  /*ebb0*/  IABS R18, R18 ;  /* 0x0000001200127213 */ /* 0x000fe20000000000 */
[----:B------:R0:W-:Y:S01]  /*ebc0*/  STL [R1+0x5a4], R7 ;  /* 0x0005a40701007387 */ /* 0x0001e20000100800 */
[----:B------:R-:W-:Y:S01]  /*ebd0*/  ISETP.GE.AND P4, PT, R16, RZ, PT ;  /* 0x000000ff1000720c */ /* 0x000fe20003f86270 */
[C---:B------:R-:W-:Y:S01]  /*ebe0*/  VIADD R17, R0.reuse, 0xe5 ;  /* 0x000000e500117836 */ /* 0x040fe20000000000 */
[----:B------:R-:W-:Y:S01]  /*ebf0*/  IABS R16, R16 ;  /* 0x0000001000107213 */ /* 0x000fe20000000000 */
[----:B------:R-:W-:-:S04]  /*ec00*/  VIADD R20, R0, 0xe1 ;  /* 0x000000e100147836 */ /* 0x000fc80000000000 */
[----:B------:R-:W-:-:S04]  /*ec10*/  IMAD.HI.U32 R14, R2, R16, RZ ;  /* 0x00000010020e7227 */ /* 0x000fc800078e00ff */
[----:B0-----:R-:W-:Y:S02]  /*ec20*/  IMAD.MOV.U32 R7, RZ, RZ, R10 ;  /* 0x000000ffff077224 */ /* 0x001fe400078e000a */
[----:B------:R-:W-:-:S04]  /*ec30*/  IMAD.HI.U32 R10, R2, R18, RZ ;  /* 0x00000012020a7227 */ /* 0x000fc800078e00ff */
[----:B------:R-:W-:Y:S01]  /*ec40*/  @!P5 IMAD.MOV R7, RZ, RZ, -R7 ;  /* 0x000000ffff07d224 */ /* 0x000fe200078e0a07 */
[----:B------:R-:W-:Y:S01]  /*ec50*/  ISETP.GE.AND P5, PT, R21, RZ, PT ;  /* 0x000000ff1500720c */ /* 0x000fe20003fa6270 */
[----:B------:R-:W-:Y:S01]  /*ec60*/  IMAD.MOV R10, RZ, RZ, -R10 ;  /* 0x000000ffff0a7224 */ /* 0x000fe200078e0a0a */
[----:B------:R-:W-:Y:S01]  /*ec70*/  IABS R21, R21 ;  /* 0x0000001500157213 */ /* 0x000fe20000000000 */
[----:B------:R-:W-:Y:S01]  /*ec80*/  @!P0 IMAD.IADD R13, R13, 0x1, -R4 ;  /* 0x000000010d0d8824 */ /* 0x000fe200078e0a04 */
[----:B------:R0:W-:Y:S01]  /*ec90*/  STL [R1+0x5a0], R7 ;  /* 0x0005a00701007387 */ /* 0x0001e20000100800 */
[----:B------:R-:W-:Y:S02]  /*eca0*/  IMAD R18, R4, R10, R18 ;  /* 0x0000000a04127224 */ /* 0x000fe400078e0212 */
[----:B------:R-:W-:Y:S01]  /*ecb0*/  IMAD.HI.U32 R12, R2, R21, RZ ;  /* 0x00000015020c7227 */ /* 0x000fe200078e00ff */
[----:B------:R-:W-:Y:S01]  /*ecc0*/  ISETP.GT.U32.AND P0, PT, R4, R13, PT ;  /* 0x0000000d0400720c */ /* 0x000fe20003f04070 */
[----:B------:R1:W-:Y:S02]  /*ecd0*/  STL [R1+0x59c], R3 ;  /* 0x00059c0301007387 */ /* 0x0003e40000100800 */
[----:B------:R-:W-:-:S02]  /*ece0*/  IMAD.MOV R12, RZ, RZ, -R12 ;  /* 0x000000ffff0c7224 */ /* 0x000fc400078e0a0c */
[----:B------:R-:W-:Y:S02]  /*ecf0*/  IMAD.MOV R14, RZ, RZ, -R14 ;  /* 0x000000ffff0e7224 */ /* 0x000fe400078e0a0e */
[----:B0-----:R-:W-:Y:S02]  /*ed00*/  IMAD.MOV.U32 R7, RZ, RZ, R9 ;  /* 0x000000ffff077224 */ /* 0x001fe400078e0009 */
[C---:B------:R-:W-:Y:S02]  /*ed10*/  IMAD R21, R4.reuse, R12, R21 ;  /* 0x0000000c04157224 */ /* 0x040fe400078e0215 */
[----:B------:R-:W-:Y:S01]  /*ed20*/  @!P3 IMAD.MOV R7, RZ, RZ, -R7 ;  /* 0x000000ffff07b224 */ /* 0x000fe200078e0a07 */
[C---:B------:R-:W-:Y:S01]  /*ed30*/  ISETP.GT.U32.AND P3, PT, R4.reuse, R18, PT ;  /* 0x000000120400720c */ /* 0x040fe20003f64070 */
[C---:B------:R-:W-:Y:S01]  /*ed40*/  IMAD R16, R4.reuse, R14, R16 ;  /* 0x0000000e04107224 */ /* 0x040fe200078e0210 */
[----:B-1----:R-:W-:Y:S01]  /*ed50*/  IABS R3, R11 ;  /* 0x0000000b00037213 */ /* 0x002fe20000000000 */
[----:B------:R-:W-:Y:S01]  /*ed60*/  @!P0 IMAD.IADD R13, R13, 0x1, -R4 ;  /* 0x000000010d0d8824 */ /* 0x000fe200078e0a04 */
[----:B------:R-:W-:Y:S01]  /*ed70*/  ISETP.GT.U32.AND P0, PT, R4, R21, PT ;  /* 0x000000150400720c */ /* 0x000fe20003f04070 */
[----:B------:R0:W-:Y:S01]  /*ed80*/  STL [R1+0x598], R7 ;  /* 0x0005980701007387 */ /* 0x0001e20000100800 */
[----:B------:R-:W-:-:S04]  /*ed90*/  IMAD.HI.U32 R10, R2, R8, RZ ;  /* 0x00000008020a7227 */ /* 0x000fc800078e00ff */
[----:B------:R-:W-:-:S04]  /*eda0*/  IMAD.HI.U32 R15, R2, R3, RZ ;  /* 0x00000003020f7227 */ /* 0x000fc800078e00ff */
[--C-:B------:R-:W-:Y:S01]  /*edb0*/  @!P3 IMAD.IADD R18, R18, 0x1, -R4.reuse ;  /* 0x000000011212b824 */ /* 0x100fe200078e0a04 */
[C---:B------:R-:W-:Y:S01]  /*edc0*/  ISETP.GT.U32.AND P3, PT, R4.reuse, R16, PT ;  /* 0x000000100400720c */ /* 0x040fe20003f64070 */
[----:B------:R-:W-:Y:S02]  /*edd0*/  IMAD.MOV R9, RZ, RZ, -R15 ;  /* 0x000000ffff097224 */ /* 0x000fe400078e0a0f */
[----:B0-----:R-:W-:Y:S02]  /*ede0*/  IMAD.MOV.U32 R7, RZ, RZ, R13 ;  /* 0x000000ffff077224 */ /* 0x001fe400078e000d */
[C---:B------:R-:W-:Y:S01]  /*edf0*/  IMAD R3, R4.reuse, R9, R3 ;  /* 0x0000000904037224 */ /* 0x040fe200078e0203 */
[----:B------:R-:W-:Y:S01]  /*ee00*/  IABS R9, R17 ;  /* 0x0000001100097213 */ /* 0x000fe20000000000 */
[----:B------:R-:W-:Y:S02]  /*ee10*/  @!P0 IMAD.IADD R21, R21, 0x1, -R4 ;  /* 0x0000000115158824 */ /* 0x000fe400078e0a04 */
[----:B------:R-:W-:Y:S01]  /*ee20*/  @!P1 IMAD.MOV R7, RZ, RZ, -R7 ;  /* 0x000000ffff079224 */ /* 0x000fe200078e0a07 */
[C---:B------:R-:W-:Y:S01]  /*ee30*/  ISETP.GT.U32.AND P1, PT, R4.reuse, R18, PT ;  /* 0x000000120400720c */ /* 0x040fe20003f24070 */
[----:B------:R-:W-:Y:S01]  /*ee40*/  IMAD.MOV R10, RZ, RZ, -R10 ;  /* 0x000000ffff0a7224 */ /* 0x000fe200078e0a0a */
[----:B------:R-:W-:Y:S01]  /*ee50*/  ISETP.GT.U32.AND P0, PT, R4, R21, PT ;  /* 0x000000150400720c */ /* 0x000fe20003f04070 */
[----:B------:R-:W-:Y:S01]  /*ee60*/  @!P3 IMAD.IADD R16, R16, 0x1, -R4 ;  /* 0x000000011010b824 */ /* 0x000fe200078e0a04 */
[----:B------:R0:W-:Y:S01]  /*ee70*/  STL [R1+0x594], R7 ;  /* 0x0005940701007387 */ /* 0x0001e20000100800 */
[----:B------:R-:W-:Y:S01]  /*ee80*/  IMAD.MOV.U32 R13, RZ, RZ, R9 ;  /* 0x000000ffff0d7224 */ /* 0x000fe200078e0009 */
[----:B------:R-:W-:Y:S01]  /*ee90*/  IABS R9, R20 ;  /* 0x0000001400097213 */ /* 0x000fe20000000000 */
[C---:B------:R-:W-:Y:S01]  /*eea0*/  IMAD R8, R4.reuse, R10, R8 ;  /* 0x0000000a04087224 */ /* 0x040fe200078e0208 */
[----:B------:R-:W-:Y:S01]  /*eeb0*/  ISETP.GT.U32.AND P3, PT, R4, R16, PT ;  /* 0x000000100400720c */ /* 0x000fe20003f64070 */
[----:B------:R-:W-:-:S02]  /*eec0*/  VIADD R10, R0, 0xe4 ;  /* 0x000000e4000a7836 */ /* 0x000fc40000000000 */
[----:B------:R-:W-:-:S03]  /*eed0*/  IMAD.HI.U32 R25, R2, R13, RZ ;  /* 0x0000000d02197227 */ /* 0x000fc600078e00ff */
[----:B------:R-:W-:Y:S01]  /*eee0*/  IABS R14, R10 ;  /* 0x0000000a000e7213 */ /* 0x000fe20000000000 */
[----:B------:R-:W-:Y:S02]  /*eef0*/  IMAD.MOV R25, RZ, RZ, -R25 ;  /* 0x000000ffff197224 */ /* 0x000fe400078e0a19 */
[--C-:B------:R-:W-:Y:S01]  /*ef00*/  @!P1 IMAD.IADD R18, R18, 0x1, -R4.reuse ;  /* 0x0000000112129824 */ /* 0x100fe200078e0a04 */
[C---:B------:R-:W-:Y:S01]  /*ef10*/  ISETP.GT.U32.AND P1, PT, R4.reuse, R8, PT ;  /* 0x000000080400720c */ /* 0x040fe20003f24070 */
[----:B------:R-:W-:Y:S01]  /*ef20*/  @!P0 IMAD.IADD R21, R21, 0x1, -R4 ;  /* 0x0000000115158824 */ /* 0x000fe200078e0a04 */
[C---:B------:R-:W-:Y:S01]  /*ef30*/  ISETP.GT.U32.AND P0, PT, R4.reuse, R3, PT ;  /* 0x000000030400720c */ /* 0x040fe20003f04070 */
[----:B------:R-:W-:Y:S02]  /*ef40*/  IMAD R13, R4, R25, R13 ;  /* 0x00000019040d7224 */ /* 0x000fe400078e020d */
[----:B------:R-:W-:-:S04]  /*ef50*/  IMAD.HI.U32 R23, R2, R14, RZ ;  /* 0x0000000e02177227 */ /* 0x000fc800078e00ff */
[----:B------:R-:W-:Y:S01]  /*ef60*/  @!P3 IMAD.IADD R16, R16, 0x1, -R4 ;  /* 0x000000011010b824 */ /* 0x000fe200078e0a04 */
[----:B------:R-:W-:Y:S01]  /*ef70*/  ISETP.GT.U32.AND P3, PT, R4, R13, PT ;  /* 0x0000000d0400720c */ /* 0x000fe20003f64070 */
[----:B0-----:R-:W-:Y:S02]  /*ef80*/  IMAD.MOV.U32 R7, RZ, RZ, R18 ;  /* 0x000000ffff077224 */ /* 0x001fe400078e0012 */
[----:B------:R-:W-:Y:S02]  /*ef90*/  VIADD R12, R0, 0xe3 ;  /* 0x000000e3000c7836 */ /* 0x000fe40000000000 */
[----:B------:R-:W-:Y:S02]  /*efa0*/  IMAD.MOV R23, RZ, RZ, -R23 ;  /* 0x000000ffff177224 */ /* 0x000fe400078e0a17 */
[----:B------:R-:W-:Y:S01]  /*efb0*/  @!P6 IMAD.MOV R7, RZ, RZ, -R7 ;  /* 0x000000ffff07e224 */ /* 0x000fe200078e0a07 */
[----:B------:R-:W-:Y:S01]  /*efc0*/  IABS R24, R12 ;  /* 0x0000000c00187213 */ /* 0x000fe20000000000 */
[----:B------:R-:W-:-:S02]  /*efd0*/  IMAD R14, R4, R23, R14 ;  /* 0x00000017040e7224 */ /* 0x000fc400078e020e */
[--C-:B------:R-:W-:Y:S01]  /*efe0*/  @!P1 IMAD.IADD R8, R8, 0x1, -R4.reuse ;  /* 0x0000000108089824 */ /* 0x100fe200078e0a04 */
[----:B------:R0:W-:Y:S01]  /*eff0*/  STL [R1+0x590], R7 ;  /* 0x0005900701007387 */ /* 0x0001e20000100800 */
[--C-:B------:R-:W-:Y:S01]  /*f000*/  @!P0 IMAD.IADD R3, R3, 0x1, -R4.reuse ;  /* 0x0000000103038824 */ /* 0x100fe200078e0a04 */
[----:B------:R-:W-:Y:S01]  /*f010*/  ISETP.GT.U32.AND P1, PT, R4, R14, PT ;  /* 0x0000000e0400720c */ /* 0x000fe20003f24070 */
[----:B------:R-:W-:Y:S01]  /*f020*/  IMAD.HI.U32 R23, R2, R24, RZ ;  /* 0x0000001802177227 */ /* 0x000fe200078e00ff */
[----:B------:R-:W-:Y:S02]  /*f030*/  ISETP.GT.U32.AND P6, PT, R4, R8, PT ;  /* 0x000000080400720c */ /* 0x000fe40003fc4070 */
[----:B------:R-:W-:Y:S01]  /*f040*/  ISETP.GE.AND P0, PT, R22, RZ, PT ;  /* 0x000000ff1600720c */ /* 0x000fe20003f06270 */
[----:B------:R-:W-:Y:S02]  /*f050*/  VIADD R15, R0, 0xe2 ;  /* 0x000000e2000f7836 */ /* 0x000fe40000000000 */
[----:B------:R-:W-:Y:S01]  /*f060*/  @!P3 IMAD.IADD R13, R13, 0x1, -R4 ;  /* 0x000000010d0db824 */ /* 0x000fe200078e0a04 */
[----:B------:R-:W-:Y:S01]  /*f070*/  ISETP.GT.U32.AND P3, PT, R4, R3, PT ;  /* 0x000000030400720c */ /* 0x000fe20003f64070 */
[----:B0-----:R-:W-:Y:S01]  /*f080*/  IMAD.MOV.U32 R7, RZ, RZ, R21 ;  /* 0x000000ffff077224 */ /* 0x001fe200078e0015 */
[----:B------:R-:W-:Y:S01]  /*f090*/  IABS R19, R15 ;  /* 0x0000000f00137213 */ /* 0x000fe20000000000 */
[----:B------:R-:W-:-:S02]  /*f0a0*/  IMAD.MOV R23, RZ, RZ, -R23 ;  /* 0x000000ffff177224 */ /* 0x000fc400078e0a17 */
[----:B------:R-:W-:Y:S01]  /*f0b0*/  @!P5 IMAD.MOV R7, RZ, RZ, -R7 ;  /* 0x000000ffff07d224 */ /* 0x000fe200078e0a07 */
[C---:B------:R-:W-:Y:S01]  /*f0c0*/  ISETP.GT.U32.AND P5, PT, R4.reuse, R13, PT ;  /* 0x0000000d0400720c */ /* 0x040fe20003fa4070 */
[----:B------:R-:W-:Y:S02]  /*f0d0*/  IMAD R23, R4, R23, R24 ;  /* 0x0000001704177224 */ /* 0x000fe400078e0218 */
[----:B------:R-:W-:Y:S01]  /*f0e0*/  IMAD.HI.U32 R26, R2, R19, RZ ;  /* 0x00000013021a7227 */ /* 0x000fe200078e00ff */
[----:B------:R0:W-:Y:S03]  /*f0f0*/  STL [R1+0x574], R7 ;  /* 0x0005740701007387 */ /* 0x0001e60000100800 */
[----:B------:R-:W-:Y:S02]  /*f100*/  @!P1 IMAD.IADD R14, R14, 0x1, -R4 ;  /* 0x000000010e0e9824 */ /* 0x000fe400078e0a04 */
[----:B------:R-:W-:-:S02]  /*f110*/  IMAD.MOV R26, RZ, RZ, -R26 ;  /* 0x000000ffff1a7224 */ /* 0x000fc400078e0a1a */
[----:B------:R-:W-:Y:S01]  /*f120*/  @!P3 IMAD.IADD R3, R3, 0x1, -R4 ;  /* 0x000000010303b824 */ /* 0x000fe200078e0a04 */
[----:B------:R-:W-:Y:S01]  /*f130*/  ISETP.GT.U32.AND P1, PT, R4, R14, PT ;  /* 0x0000000e0400720c */ /* 0x000fe20003f24070 */
[----:B------:R-:W-:Y:S01]  /*f140*/  VIADD R18, R0, 0xe0 ;  /* 0x000000e000127836 */ /* 0x000fe20000000000 */
[----:B------:R-:W-:Y:S01]  /*f150*/  ISETP.GE.AND P3, PT, R11, RZ, PT ;  /* 0x000000ff0b00720c */ /* 0x000fe20003f66270 */
[----:B0-----:R-:W-:Y:S02]  /*f160*/  IMAD.MOV.U32 R7, RZ, RZ, R16 ;  /* 0x000000ffff077224 */ /* 0x001fe400078e0010 */
[C---:B------:R-:W-:Y:S01]  /*f170*/  IMAD R19, R4.reuse, R26, R19 ;  /* 0x0000001a04137224 */ /* 0x040fe200078e0213 */
[----:B------:R-:W-:Y:S01]  /*f180*/  IABS R21, R18 ;  /* 0x0000001200157213 */ /* 0x000fe20000000000 */
[----:B------:R-:W-:Y:S01]  /*f190*/  @!P4 IMAD.MOV R7, RZ, RZ, -R7 ;  /* 0x000000ffff07c224 */ /* 0x000fe200078e0a07 */
[----:B------:R-:W-:Y:S01]  /*f1a0*/  ISETP.GT.U32.AND P4, PT, R4, R23, PT ;  /* 0x000000170400720c */ /* 0x000fe20003f84070 */
[----:B------:R-:W-:Y:S01]  /*f1b0*/  @!P6 IMAD.IADD R8, R8, 0x1, -R4 ;  /* 0x000000010808e824 */ /* 0x000fe200078e0a04 */
[----:B------:R-:W-:Y:S01]  /*f1c0*/  ISETP.GT.U32.AND P6, PT, R4, R19, PT ;  /* 0x000000130400720c */ /* 0x000fe20003fc4070 */
[----:B------:R-:W-:Y:S01]  /*f1d0*/  IMAD.HI.U32 R25, R2, R9, RZ ;  /* 0x0000000902197227 */ /* 0x000fe200078e00ff */
[----:B------:R0:W-:Y:S03]  /*f1e0*/  STL [R1+0x570], R7 ;  /* 0x0005700701007387 */ /* 0x0001e60000100800 */
[----:B------:R-:W-:-:S02]  /*f1f0*/  IMAD.MOV.U32 R24, RZ, RZ, R8 ;  /* 0x000000ffff187224 */ /* 0x000fc400078e0008 */
[----:B------:R-:W-:-:S04]  /*f200*/  IMAD.HI.U32 R11, R2, R21, RZ ;  /* 0x00000015020b7227 */ /* 0x000fc800078e00ff */
[----:B------:R-:W-:Y:S01]  /*f210*/  @!P4 IMAD.IADD R23, R23, 0x1, -R4 ;  /* 0x000000011717c824 */ /* 0x000fe200078e0a04 */
[----:B------:R-:W-:Y:S01]  /*f220*/  ISETP.GE.AND P4, PT, R10, RZ, PT ;  /* 0x000000ff0a00720c */ /* 0x000fe20003f86270 */
[----:B0-----:R-:W-:Y:S02]  /*f230*/  IMAD.MOV.U32 R7, RZ, RZ, R3 ;  /* 0x000000ffff077224 */ /* 0x001fe400078e0003 */
[----:B------:R-:W-:Y:S01]  /*f240*/  @!P0 IMAD.MOV R24, RZ, RZ, -R24 ;  /* 0x000000ffff188224 */ /* 0x000fe200078e0a18 */
[----:B------:R-:W-:Y:S01]  /*f250*/  ISETP.GT.U32.AND P0, PT, R4, R23, PT ;  /* 0x000000170400720c */ /* 0x000fe20003f04070 */
[----:B------:R-:W-:Y:S01]  /*f260*/  @!P1 IMAD.IADD R14, R14, 0x1, -R4 ;  /* 0x000000010e0e9824 */ /* 0x000fe200078e0a04 */
[----:B------:R-:W-:Y:S01]  /*f270*/  ISETP.GE.AND P1, PT, R17, RZ, PT ;  /* 0x000000ff1100720c */ /* 0x000fe20003f26270 */
[----:B------:R-:W-:Y:S01]  /*f280*/  @!P3 IMAD.MOV R7, RZ, RZ, -R7 ;  /* 0x000000ffff07b224 */ /* 0x000fe200078e0a07 */
[----:B------:R-:W-:Y:S01]  /*f290*/  STL [R1+0x564], R24 ;  /* 0x0005641801007387 */ /* 0x000fe20000100800 */
[----:B------:R-:W-:-:S02]  /*f2a0*/  IMAD.MOV R25, RZ, RZ, -R25 ;  /* 0x000000ffff197224 */ /* 0x000fc400078e0a19 */
[----:B------:R-:W-:Y:S01]  /*f2b0*/  IMAD.MOV R11, RZ, RZ, -R11 ;  /* 0x000000ffff0b7224 */ /* 0x000fe200078e0a0b */
[----:B------:R0:W-:Y:S01]  /*f2c0*/  STL [R1+0x560], R7 ;  /* 0x0005600701007387 */ /* 0x0001e20000100800 */
[----:B------:R-:W-:Y:S02]  /*f2d0*/  VIADD R16, R0, 0xdf ;  /* 0x000000df00107836 */ /* 0x000fe40000000000 */
[C---:B------:R-:W-:Y:S02]  /*f2e0*/  IMAD R9, R4.reuse, R25, R9 ;  /* 0x0000001904097224 */ /* 0x040fe400078e0209 */
[--C-:B------:R-:W-:Y:S01]  /*f2f0*/  @!P5 IMAD.IADD R13, R13, 0x1, -R4.reuse ;  /* 0x000000010d0dd824 */ /* 0x100fe200078e0a04 */
[----:B------:R-:W-:Y:S01]  /*f300*/  IABS R22, R16 ;  /* 0x0000001000167213 */ /* 0x000fe20000000000 */
[C---:B------:R-:W-:Y:S01]  /*f310*/  IMAD R11, R4.reuse, R11, R21 ;  /* 0x0000000b040b7224 */ /* 0x040fe200078e0215 */
[----:B------:R-:W-:Y:S01]  /*f320*/  ISETP.GT.U32.AND P5, PT, R4, R9, PT ;  /* 0x000000090400720c */ /* 0x000fe20003fa4070 */
[----:B------:R-:W-:Y:S01]  /*f330*/  @!P6 IMAD.IADD R19, R19, 0x1, -R4 ;  /* 0x000000011313e824 */ /* 0x000fe200078e0a04 */
[----:B------:R-:W-:Y:S01]  /*f340*/  ISETP.GE.AND P6, PT, R12, RZ, PT ;  /* 0x000000ff0c00720c */ /* 0x000fe20003fc6270 */
[----:B0-----:R-:W-:-:S02]  /*f350*/  IMAD.MOV.U32 R7, RZ, RZ, R14 ;  /* 0x000000ffff077224 */ /* 0x001fc400078e000e */
[----:B------:R-:W-:Y:S01]  /*f360*/  IMAD.MOV.U32 R3, RZ, RZ, R13 ;  /* 0x000000ffff037224 */ /* 0x000fe200078e000d */
[C---:B------:R-:W-:Y:S01]  /*f370*/  ISETP.GT.U32.AND P3, PT, R4.reuse, R19, PT ;  /* 0x000000130400720c */ /* 0x040fe20003f64070 */
[----:B------:R-:W-:Y:S01]  /*f380*/  @!P4 IMAD.MOV R7, RZ, RZ, -R7 ;  /* 0x000000ffff07c224 */ /* 0x000fe200078e0a07 */
[----:B------:R-:W-:Y:S01]  /*f390*/  ISETP.GT.U32.AND P4, PT, R4, R11, PT ;  /* 0x0000000b0400720c */ /* 0x000fe20003f84070 */
[----:B------:R-:W-:-:S04]  /*f3a0*/  IMAD.HI.U32 R10, R2, R22, RZ ;  /* 0x00000016020a7227 */ /* 0x000fc800078e00ff */
[----:B------:R-:W-:Y:S01]  /*f3b0*/  @!P1 IMAD.MOV R3, RZ, RZ, -R3 ;  /* 0x000000ffff039224 */ /* 0x000fe200078e0a03 */
[----:B------:R-:W-:Y:S01]  /*f3c0*/  ISETP.GE.AND P1, PT, R15, RZ, PT ;  /* 0x000000ff0f00720c */ /* 0x000fe20003f26270 */
[----:B------:R-:W-:Y:S02]  /*f3d0*/  IMAD.MOV R10, RZ, RZ, -R10 ;  /* 0x000000ffff0a7224 */ /* 0x000fe400078e0a0a */
[----:B------:R-:W-:Y:S01]  /*f3e0*/  @!P0 IMAD.IADD R23, R23, 0x1, -R4 ;  /* 0x0000000117178824 */ /* 0x000fe200078e0a04 */
[----:B------:R0:W-:Y:S01]  /*f3f0*/  STL [R1+0x55c], R3 ;  /* 0x00055c0301007387 */ /* 0x0001e20000100800 */
[----:B------:R-:W-:Y:S01]  /*f400*/  IMAD R22, R4, R10, R22 ;  /* 0x0000000a04167224 */ /* 0x000fe200078e0216 */
[----:B------:R-:W-:Y:S01]  /*f410*/  ISETP.GE.AND P0, PT, R20, RZ, PT ;  /* 0x000000ff1400720c */ /* 0x000fe20003f06270 */
[--C-:B------:R-:W-:Y:S01]  /*f420*/  @!P5 IMAD.IADD R9, R9, 0x1, -R4.reuse ;  /* 0x000000010909d824 */ /* 0x100fe200078e0a04 */
[----:B------:R1:W-:Y:S01]  /*f430*/  STL [R1+0x558], R7 ;  /* 0x0005580701007387 */ /* 0x0003e20000100800 */
[--C-:B------:R-:W-:Y:S01]  /*f440*/  @!P4 IMAD.IADD R11, R11, 0x1, -R4.reuse ;  /* 0x000000010b0bc824 */ /* 0x100fe200078e0a04 */
[----:B------:R-:W-:Y:S01]  /*f450*/  ISETP.GE.AND P4, PT, R16, RZ, PT ;  /* 0x000000ff1000720c */ /* 0x000fe20003f86270 */
[----:B------:R-:W-:Y:S01]  /*f460*/  @!P3 IMAD.IADD R19, R19, 0x1, -R4 ;  /* 0x000000011313b824 */ /* 0x000fe200078e0a04 */
[----:B------:R-:W-:Y:S01]  /*f470*/  ISETP.GT.U32.AND P3, PT, R4, R22, PT ;  /* 0x000000160400720c */ /* 0x000fe20003f64070 */
[----:B------:R-:W-:Y:S01]  /*f480*/  VIADD R8, R0, 0xdd ;  /* 0x000000dd00087836 */ /* 0x000fe20000000000 */
[----:B------:R-:W-:Y:S01]  /*f490*/  ISETP.GT.U32.AND P5, PT, R4, R9, PT ;  /* 0x000000090400720c */ /* 0x000fe20003fa4070 */
[----:B0-----:R-:W-:-:S02]  /*f4a0*/  VIADD R3, R0, 0xde ;  /* 0x000000de00037836 */ /* 0x001fc40000000000 */
[----:B-1----:R-:W-:Y:S01]  /*f4b0*/  IMAD.MOV.U32 R7, RZ, RZ, R23 ;  /* 0x000000ffff077224 */ /* 0x002fe200078e0017 */
[----:B------:R-:W-:Y:S02]  /*f4c0*/  IABS R12, R8 ;  /* 0x00000008000c7213 */ /* 0x000fe40000000000 */
[----:B------:R-:W-:Y:S01]  /*f4d0*/  IABS R10, R3 ;  /* 0x00000003000a7213 */ /* 0x000fe20000000000 */
[----:B------:R-:W-:Y:S01]  /*f4e0*/  @!P6 IMAD.MOV R7, RZ, RZ, -R7 ;  /* 0x000000ffff07e224 */ /* 0x000fe200078e0a07 */
[----:B------:R-:W-:-:S03]  /*f4f0*/  ISETP.GT.U32.AND P6, PT, R4, R11, PT ;  /* 0x0000000b0400720c */ /* 0x000fc60003fc4070 */
[--C-:B------:R-:W-:Y:S01]  /*f500*/  @!P3 IMAD.IADD R22, R22, 0x1, -R4.reuse ;  /* 0x000000011616b824 */ /* 0x100fe200078e0a04 */
[----:B------:R-:W-:Y:S01]  /*f510*/  ISETP.GE.AND P3, PT, R3, RZ, PT ;  /* 0x000000ff0300720c */ /* 0x000fe20003f66270 */
[----:B------:R-:W-:Y:S01]  /*f520*/  IMAD.HI.U32 R13, R2, R10, RZ ;  /* 0x0000000a020d7227 */ /* 0x000fe200078e00ff */
[----:B------:R0:W-:Y:S03]  /*f530*/  STL [R1+0x554], R7 ;  /* 0x0005540701007387 */ /* 0x0001e60000100800 */
[----:B------:R-:W-:Y:S02]  /*f540*/  IMAD.MOV R13, RZ, RZ, -R13 ;  /* 0x000000ffff0d7224 */ /* 0x000fe400078e0a0d */
[----:B------:R-:W-:Y:S01]  /*f550*/  @!P5 IMAD.IADD R9, R9, 0x1, -R4 ;  /* 0x000000010909d824 */ /* 0x000fe200078e0a04 */
[----:B------:R-:W-:Y:S01]  /*f560*/  ISETP.GE.AND P5, PT, R18, RZ, PT ;  /* 0x000000ff1200720c */ /* 0x000fe20003fa6270 */
[----:B------:R-:W-:-:S02]  /*f570*/  IMAD R15, R4, R13, R10 ;  /* 0x0000000d040f7224 */ /* 0x000fc400078e020a */
[----:B------:R-:W-:Y:S02]  /*f580*/  @!P6 IMAD.IADD R11, R11, 0x1, -R4 ;  /* 0x000000010b0be824 */ /* 0x000fe400078e0a04 */
        /* <DEDUP_REMOVED lines=8> */
[----:B------:R-:W-:Y:S02]  /*f610*/  IMAD R10, R4, R10, R12 ;  /* 0x0000000a040a7224 */ /* 0x000fe400078e020c */
[----:B------:R-:W-:Y:S01]  /*f620*/  @!P6 IMAD.IADD R15, R15, 0x1, -R4 ;  /* 0x000000010f0fe824 */ /* 0x000fe200078e0a04 */
[----:B------:R-:W-:-:S05]  /*f630*/  IABS R12, R3 ;  /* 0x00000003000c7213 */ /* 0x000fca0000000000 */
[--C-:B------:R-:W-:Y:S01]  /*f640*/  @!P1 IMAD.IADD R22, R22, 0x1, -R4.reuse ;  /* 0x0000000116169824 */ /* 0x100fe200078e0a04 */
[----:B------:R-:W-:Y:S01]  /*f650*/  ISETP.GT.U32.AND P1, PT, R4, R10, PT ;  /* 0x0000000a0400720c */ /* 0x000fe20003f24070 */
[----:B0-----:R-:W-:Y:S02]  /*f660*/  IMAD.MOV.U32 R7, RZ, RZ, R9 ;  /* 0x000000ffff077224 */ /* 0x001fe400078e0009 */
[----:B------:R-:W-:Y:S02]  /*f670*/  VIADD R9, R0, 0xda ;  /* 0x000000da00097836 */ /* 0x000fe40000000000 */
[----:B------:R-:W-:Y:S01]  /*f680*/  @!P0 IMAD.MOV R7, RZ, RZ, -R7 ;  /* 0x000000ffff078224 */ /* 0x000fe200078e0a07 */
[----:B------:R-:W-:Y:S01]  /*f690*/  ISETP.GE.AND P0, PT, R8, RZ, PT ;  /* 0x000000ff0800720c */ /* 0x000fe20003f06270 */
[----:B------:R-:W-:Y:S01]  /*f6a0*/  VIADD R8, R0, 0xdc ;  /* 0x000000dc00087836 */ /* 0x000fe20000000000 */
[----:B------:R-:W-:Y:S02]  /*f6b0*/  IABS R16, R9 ;  /* 0x0000000900107213 */ /* 0x000fe40000000000 */
[----:B------:R0:W-:Y:S02]  /*f6c0*/  STL [R1+0x54c], R7 ;  /* 0x00054c0701007387 */ /* 0x0001e40000100800 */
[----:B------:R-:W-:Y:S01]  /*f6d0*/  IABS R13, R8 ;  /* 0x00000008000d7213 */ /* 0x000fe20000000000 */
[----:B------:R-:W-:Y:S01]  /*f6e0*/  @!P1 IMAD.IADD R10, R10, 0x1, -R4 ;  /* 0x000000010a0a9824 */ /* 0x000fe200078e0a04 */
[----:B------:R-:W-:Y:S01]  /*f6f0*/  ISETP.GE.AND P6, PT, R8, RZ, PT ;  /* 0x000000ff0800720c */ /* 0x000fe20003fc6270 */
[----:B------:R-:W-:-:S03]  /*f700*/  IMAD.HI.U32 R8, R2, R16, RZ ;  /* 0x0000001002087227 */ /* 0x000fc600078e00ff */
[----:B------:R-:W-:Y:S01]  /*f710*/  ISETP.GT.U32.AND P1, PT, R4, R10, PT ;  /* 0x0000000a0400720c */ /* 0x000fe20003f24070 */
[----:B------:R-:W-:-:S04]  /*f720*/  IMAD.HI.U32 R14, R2, R13, RZ ;  /* 0x0000000d020e7227 */ /* 0x000fc800078e00ff */
[----:B0-----:R-:W-:Y:S02]  /*f730*/  IMAD.MOV.U32 R7, RZ, RZ, R11 ;  /* 0x000000ffff077224 */ /* 0x001fe400078e000b */
[----:B------:R-:W-:Y:S02]  /*f740*/  IMAD.MOV R14, RZ, RZ, -R14 ;  /* 0x000000ffff0e7224 */ /* 0x000fe400078e0a0e */
[----:B------:R-:W-:Y:S01]  /*f750*/  @!P5 IMAD.MOV R7, RZ, RZ, -R7 ;  /* 0x000000ffff07d224 */ /* 0x000fe200078e0a07 */
[C---:B------:R-:W-:Y:S01]  /*f760*/  ISETP.GT.U32.AND P5, PT, R4.reuse, R15, PT ;  /* 0x0000000f0400720c */ /* 0x040fe20003fa4070 */
[----:B------:R-:W-:Y:S02]  /*f770*/  IMAD R13, R4, R14, R13 ;  /* 0x0000000e040d7224 */ /* 0x000fe400078e020d */
[----:B------:R-:W-:Y:S01]  /*f780*/  IMAD.HI.U32 R11, R2, R12, RZ ;  /* 0x0000000c020b7227 */ /* 0x000fe200078e00ff */
[----:B------:R0:W-:Y:S03]  /*f790*/  STL [R1+0x548], R7 ;  /* 0x0005480701007387 */ /* 0x0001e60000100800 */
[----:B------:R-:W-:-:S02]  /*f7a0*/  IMAD.MOV R11, RZ, RZ, -R11 ;  /* 0x000000ffff0b7224 */ /* 0x000fc400078e0a0b */
[----:B------:R-:W-:Y:S02]  /*f7b0*/  @!P1 IMAD.IADD R10, R10, 0x1, -R4 ;  /* 0x000000010a0a9824 */ /* 0x000fe400078e0a04 */
[C---:B------:R-:W-:Y:S02]  /*f7c0*/  IMAD R12, R4.reuse, R11, R12 ;  /* 0x0000000b040c7224 */ /* 0x040fe400078e020c */
[----:B------:R-:W-:Y:S01]  /*f7d0*/  @!P5 IMAD.IADD R15, R15, 0x1, -R4 ;  /* 0x000000010f0fd824 */ /* 0x000fe200078e0a04 */
[C---:B------:R-:W-:Y:S01]  /*f7e0*/  ISETP.GT.U32.AND P5, PT, R4.reuse, R13, PT ;  /* 0x0000000d0400720c */ /* 0x040fe20003fa4070 */
[----:B0-----:R-:W-:Y:S01]  /*f7f0*/  IMAD.MOV.U32 R7, RZ, RZ, R22 ;  /* 0x000000ffff077224 */ /* 0x001fe200078e0016 */
[----:B------:R-:W-:Y:S01]  /*f800*/  ISETP.GT.U32.AND P1, PT, R4, R12, PT ;  /* 0x0000000c0400720c */ /* 0x000fe20003f24070 */
[C---:B------:R-:W-:Y:S02]  /*f810*/  VIADD R14, R0.reuse, 0xd8 ;  /* 0x000000d8000e7836 */ /* 0x040fe40000000000 */
[----:B------:R-:W-:Y:S01]  /*f820*/  @!P4 IMAD.MOV R7, RZ, RZ, -R7 ;  /* 0x000000ffff07c224 */ /* 0x000fe200078e0a07 */
[----:B------:R-:W-:Y:S01]  /*f830*/  ISETP.GE.AND P4, PT, R3, RZ, PT ;  /* 0x000000ff0300720c */ /* 0x000fe20003f86270 */
[----:B------:R-:W-:Y:S01]  /*f840*/  IMAD.MOV R3, RZ, RZ, -R8 ;  /* 0x000000ffff037224 */ /* 0x000fe200078e0a08 */
[----:B------:R-:W-:Y:S01]  /*f850*/  IABS R19, R14 ;  /* 0x0000000e00137213 */ /* 0x000fe20000000000 */
[----:B------:R-:W-:Y:S01]  /*f860*/  VIADD R8, R0, 0xd9 ;  /* 0x000000d900087836 */ /* 0x000fe20000000000 */
[----:B------:R0:W-:Y:S01]  /*f870*/  STL [R1+0x544], R7 ;  /* 0x0005440701007387 */ /* 0x0001e20000100800 */
[----:B------:R-:W-:-:S02]  /*f880*/  IMAD R16, R4, R3, R16 ;  /* 0x0000000304107224 */ /* 0x000fc400078e0210 */
[--C-:B------:R-:W-:Y:S01]  /*f890*/  @!P5 IMAD.IADD R13, R13, 0x1, -R4.reuse ;  /* 0x000000010d0dd824 */ /* 0x100fe200078e0a04 */
[----:B------:R-:W-:Y:S01]  /*f8a0*/  IABS R18, R8 ;  /* 0x0000000800127213 */ /* 0x000fe20000000000 */
[----:B------:R-:W-:Y:S01]  /*f8b0*/  VIADD R3, R0, 0xd7 ;  /* 0x000000d700037836 */ /* 0x000fe20000000000 */
[----:B------:R-:W-:Y:S01]  /*f8c0*/  ISETP.GT.U32.AND P5, PT, R4, R16, PT ;  /* 0x000000100400720c */ /* 0x000fe20003fa4070 */
[----:B------:R-:W-:Y:S02]  /*f8d0*/  @!P1 IMAD.IADD R12, R12, 0x1, -R4 ;  /* 0x000000010c0c9824 */ /* 0x000fe400078e0a04 */
[----:B------:R-:W-:Y:S01]  /*f8e0*/  VIADD R11, R0, 0xd6 ;  /* 0x000000d6000b7836 */ /* 0x000fe20000000000 */
[----:B------:R-:W-:Y:S01]  /*f8f0*/  IABS R20, R3 ;  /* 0x0000000300147213 */ /* 0x000fe20000000000 */
[----:B0-----:R-:W-:Y:S01]  /*f900*/  IMAD.MOV.U32 R7, RZ, RZ, R15 ;  /* 0x000000ffff077224 */ /* 0x001fe200078e000f */
[----:B------:R-:W-:Y:S01]  /*f910*/  ISETP.GT.U32.AND P1, PT, R4, R12, PT ;  /* 0x0000000c0400720c */ /* 0x000fe20003f24070 */
[----:B------:R-:W-:Y:S01]  /*f920*/  IMAD.HI.U32 R15, R2, R18, RZ ;  /* 0x00000012020f7227 */ /* 0x000fe200078e00ff */
[----:B------:R-:W-:-:S03]  /*f930*/  IABS R17, R11 ;  /* 0x0000000b00117213 */ /* 0x000fc60000000000 */
[----:B------:R-:W-:Y:S01]  /*f940*/  @!P3 IMAD.MOV R7, RZ, RZ, -R7 ;  /* 0x000000ffff07b224 */ /* 0x000fe200078e0a07 */
[----:B------:R-:W-:Y:S01]  /*f950*/  ISETP.GT.U32.AND P3, PT, R4, R13, PT ;  /* 0x0000000d0400720c */ /* 0x000fe20003f64070 */
[----:B------:R-:W-:-:S03]  /*f960*/  @!P5 IMAD.IADD R16, R16, 0x1, -R4 ;  /* 0x000000011010d824 */ /* 0x000fc600078e0a04 */
[----:B------:R0:W-:Y:S02]  /*f970*/  STL [R1+0x540], R7 ;  /* 0x0005400701007387 */ /* 0x0001e40000100800 */
[----:B------:R-:W-:Y:S01]  /*f980*/  ISETP.GT.U32.AND P5, PT, R4, R16, PT ;  /* 0x000000100400720c */ /* 0x000fe20003fa4070 */
[----:B------:R-:W-:Y:S01]  /*f990*/  @!P1 IMAD.IADD R12, R12, 0x1, -R4 ;  /* 0x000000010c0c9824 */ /* 0x000fe200078e0a04 */
[----:B------:R-:W-:-:S05]  /*f9a0*/  ISETP.GE.AND P1, PT, R8, RZ, PT ;  /* 0x000000ff0800720c */ /* 0x000fca0003f26270 */
[----:B------:R-:W-:Y:S02]  /*f9b0*/  @!P3 IMAD.IADD R13, R13, 0x1, -R4 ;  /* 0x000000010d0db824 */ /* 0x000fe400078e0a04 */
[----:B0-----:R-:W-:Y:S02]  /*f9c0*/  IMAD.MOV.U32 R7, RZ, RZ, R10 ;  /* 0x000000ffff077224 */ /* 0x001fe400078e000a */
[----:B------:R-:W-:Y:S02]  /*f9d0*/  IMAD.MOV R10, RZ, RZ, -R15 ;  /* 0x000000ffff0a7224 */ /* 0x000fe400078e0a0f */
[----:B------:R-:W-:Y:S01]  /*f9e0*/  @!P0 IMAD.MOV R7, RZ, RZ, -R7 ;  /* 0x000000ffff078224 */ /* 0x000fe200078e0a07 */
[----:B------:R-:W-:Y:S01]  /*f9f0*/  ISETP.GE.AND P0, PT, R9, RZ, PT ;  /* 0x000000ff0900720c */ /* 0x000fe20003f06270 */
[----:B------:R-:W-:Y:S02]  /*fa00*/  IMAD R9, R4, R10, R18 ;  /* 0x0000000a04097224 */ /* 0x000fe400078e0212 */
[----:B------:R-:W-:Y:S01]  /*fa10*/  IMAD.MOV.U32 R15, RZ, RZ, R20 ;  /* 0x000000ffff0f7224 */ /* 0x000fe200078e0014 */
[----:B------:R0:W-:Y:S01]  /*fa20*/  STL [R1+0x53c], R7 ;  /* 0x00053c0701007387 */ /* 0x0001e20000100800 */
[----:B------:R-:W-:Y:S01]  /*fa30*/  IMAD.HI.U32 R20, R2, R19, RZ ;  /* 0x0000001302147227 */ /* 0x000fe200078e00ff */
[----:B------:R-:W-:-:S03]  /*fa40*/  ISETP.GT.U32.AND P3, PT, R4, R9, PT ;  /* 0x000000090400720c */ /* 0x000fc60003f64070 */
[----:B------:R-:W-:-:S04]  /*fa50*/  IMAD.HI.U32 R18, R2, R15, RZ ;  /* 0x0000000f02127227 */ /* 0x000fc800078e00ff */
[----:B------:R-:W-:Y:S02]  /*fa60*/  IMAD.MOV R20, RZ, RZ, -R20 ;  /* 0x000000ffff147224 */ /* 0x000fe400078e0a14 */
[----:B------:R-:W-:Y:S02]  /*fa70*/  IMAD.MOV R18, RZ, RZ, -R18 ;  /* 0x000000ffff127224 */ /* 0x000fe400078e0a12 */
[----:B0-----:R-:W-:Y:S02]  /*fa80*/  IMAD.MOV.U32 R7, RZ, RZ, R13 ;  /* 0x000000ffff077224 */ /* 0x001fe400078e000d */
[--C-:B------:R-:W-:Y:S02]  /*fa90*/  @!P3 IMAD.IADD R9, R9, 0x1, -R4.reuse ;  /* 0x000000010909b824 */ /* 0x100fe400078e0a04 */
[C---:B------:R-:W-:Y:S02]  /*faa0*/  IMAD R8, R4.reuse, R20, R19 ;  /* 0x0000001404087224 */ /* 0x040fe400078e0213 */
[C---:B------:R-:W-:Y:S01]  /*fab0*/  IMAD R15, R4.reuse, R18, R15 ;  /* 0x00000012040f7224 */ /* 0x040fe200078e020f */
[C---:B------:R-:W-:Y:S01]  /*fac0*/  ISETP.GT.U32.AND P3, PT, R4.reuse, R9, PT ;  /* 0x000000090400720c */ /* 0x040fe20003f64070 */
[----:B------:R-:W-:Y:S01]  /*fad0*/  @!P6 IMAD.MOV R7, RZ, RZ, -R7 ;  /* 0x000000ffff07e224 */ /* 0x000fe200078e0a07 */
[----:B------:R-:W-:Y:S01]  /*fae0*/  ISETP.GT.U32.AND P6, PT, R4, R8, PT ;  /* 0x000000080400720c */ /* 0x000fe20003fc4070 */
[----:B------:R-:W-:Y:S01]  /*faf0*/  @!P5 IMAD.IADD R16, R16, 0x1, -R4 ;  /* 0x000000011010d824 */ /* 0x000fe200078e0a04 */
[----:B------:R-:W-:Y:S01]  /*fb00*/  ISETP.GT.U32.AND P5, PT, R4, R15, PT ;  /* 0x0000000f0400720c */ /* 0x000fe20003fa4070 */
[----:B------:R-:W-:Y:S01]  /*fb10*/  IMAD.HI.U32 R10, R2, R17, RZ ;  /* 0x00000011020a7227 */ /* 0x000fe200078e00ff */
[----:B------:R0:W-:Y:S03]  /*fb20*/  STL [R1+0x530], R7 ;  /* 0x0005300701007387 */ /* 0x0001e60000100800 */
[----:B------:R-:W-:-:S02]  /*fb30*/  IMAD.MOV.U32 R18, RZ, RZ, R12 ;  /* 0x000000ffff127224 */ /* 0x000fc400078e000c */
[----:B------:R-:W-:Y:S02]  /*fb40*/  IMAD.MOV R19, RZ, RZ, -R10 ;  /* 0x000000ffff137224 */ /* 0x000fe400078e0a0a */
[----:B------:R-:W-:Y:S02]  /*fb50*/  VIADD R10, R0, 0xd5 ;  /* 0x000000d5000a7836 */ /* 0x000fe40000000000 */
[----:B------:R-:W-:Y:S01]  /*fb60*/  @!P4 IMAD.MOV R18, RZ, RZ, -R18 ;  /* 0x000000ffff12c224 */ /* 0x000fe200078e0a12 */
[----:B------:R-:W-:Y:S01]  /*fb70*/  ISETP.GE.AND P4, PT, R14, RZ, PT ;  /* 0x000000ff0e00720c */ /* 0x000fe20003f86270 */
[----:B0-----:R-:W-:Y:S02]  /*fb80*/  IMAD.MOV.U32 R7, RZ, RZ, R16 ;  /* 0x000000ffff077224 */ /* 0x001fe400078e0010 */
[----:B------:R-:W-:Y:S01]  /*fb90*/  IMAD R13, R4, R19, R17 ;  /* 0x00000013040d7224 */ /* 0x000fe200078e0211 */
[----:B------:R-:W-:Y:S01]  /*fba0*/  IABS R17, R10 ;  /* 0x0000000a00117213 */ /* 0x000fe20000000000 */
[----:B------:R-:W-:Y:S01]  /*fbb0*/  @!P0 IMAD.MOV R7, RZ, RZ, -R7 ;  /* 0x000000ffff078224 */ /* 0x000fe200078e0a07 */
[----:B------:R-:W-:Y:S01]  /*fbc0*/  STL [R1+0x52c], R18 ;  /* 0x00052c1201007387 */ /* 0x000fe20000100800 */
[----:B------:R-:W-:Y:S01]  /*fbd0*/  VIADD R16, R0, 0xd4 ;  /* 0x000000d400107836 */ /* 0x000fe20000000000 */
[----:B------:R-:W-:Y:S01]  /*fbe0*/  ISETP.GT.U32.AND P0, PT, R4, R13, PT ;  /* 0x0000000d0400720c */ /* 0x000fe20003f04070 */
[--C-:B------:R-:W-:Y:S01]  /*fbf0*/  @!P3 IMAD.IADD R9, R9, 0x1, -R4.reuse ;  /* 0x000000010909b824 */ /* 0x100fe200078e0a04 */
[----:B------:R0:W-:Y:S01]  /*fc00*/  STL [R1+0x528], R7 ;  /* 0x0005280701007387 */ /* 0x0001e20000100800 */
[----:B------:R-:W-:Y:S01]  /*fc10*/  ISETP.GE.AND P3, PT, R3, RZ, PT ;  /* 0x000000ff0300720c */ /* 0x000fe20003f66270 */
[--C-:B------:R-:W-:Y:S01]  /*fc20*/  @!P6 IMAD.IADD R8, R8, 0x1, -R4.reuse ;  /* 0x000000010808e824 */ /* 0x100fe200078e0a04 */
[----:B------:R-:W-:Y:S01]  /*fc30*/  IABS R3, R16 ;  /* 0x0000001000037213 */ /* 0x000fe20000000000 */
[----:B------:R-:W-:Y:S01]  /*fc40*/  @!P5 IMAD.IADD R15, R15, 0x1, -R4 ;  /* 0x000000010f0fd824 */ /* 0x000fe200078e0a04 */
[----:B------:R-:W-:Y:S01]  /*fc50*/  ISETP.GE.AND P6, PT, R11, RZ, PT ;  /* 0x000000ff0b00720c */ /* 0x000fe20003fc6270 */
[----:B------:R-:W-:Y:S01]  /*fc60*/  IMAD.MOV.U32 R12, RZ, RZ, R17 ;  /* 0x000000ffff0c7224 */ /* 0x000fe200078e0011 */
[----:B------:R-:W-:Y:S01]  /*fc70*/  ISETP.GT.U32.AND P5, PT, R4, R8, PT ;  /* 0x000000080400720c */ /* 0x000fe20003fa4070 */
[----:B------:R-:W-:-:S02]  /*fc80*/  VIADD R20, R0, 0xd1 ;  /* 0x000000d100147836 */ /* 0x000fc40000000000 */
[----:B0-----:R-:W-:Y:S02]  /*fc90*/  IMAD.MOV.U32 R7, RZ, RZ, R9 ;  /* 0x000000ffff077224 */ /* 0x001fe400078e0009 */
[----:B------:R-:W-:Y:S01]  /*fca0*/  IMAD.HI.U32 R14, R2, R12, RZ ;  /* 0x0000000c020e7227 */ /* 0x000fe200078e00ff */
[----:B------:R-:W-:-:S03]  /*fcb0*/  IABS R18, R20 ;  /* 0x0000001400127213 */ /* 0x000fc60000000000 */
        /* <DEDUP_REMOVED lines=10> */
[--C-:B------:R-:W-:Y:S01]  /*fd60*/  @!P5 IMAD.IADD R8, R8, 0x1, -R4.reuse ;  /* 0x000000010808d824 */ /* 0x100fe200078e0a04 */
[C---:B------:R-:W-:Y:S01]  /*fd70*/  ISETP.GT.U32.AND P5, PT, R4.reuse, R11, PT ;  /* 0x0000000b0400720c */ /* 0x040fe20003fa4070 */
[----:B------:R-:W-:Y:S01]  /*fd80*/  @!P1 IMAD.IADD R15, R15, 0x1, -R4 ;  /* 0x000000010f0f9824 */ /* 0x000fe200078e0a04 */
[----:B------:R-:W-:Y:S01]  /*fd90*/  ISETP.GT.U32.AND P1, PT, R4, R3, PT ;  /* 0x000000030400720c */ /* 0x000fe20003f24070 */
[----:B------:R-:W-:-:S02]  /*fda0*/  VIADD R14, R0, 0xd3 ;  /* 0x000000d3000e7836 */ /* 0x000fc40000000000 */
[----:B------:R-:W-:Y:S02]  /*fdb0*/  VIADD R12, R0, 0xd2 ;  /* 0x000000d2000c7836 */ /* 0x000fe40000000000 */
[----:B0-----:R-:W-:Y:S01]  /*fdc0*/  IMAD.MOV.U32 R7, RZ, RZ, R8 ;  /* 0x000000ffff077224 */ /* 0x001fe200078e0008 */
[----:B------:R-:W-:Y:S01]  /*fdd0*/  IABS R17, R14 ;  /* 0x0000000e00117213 */ /* 0x000fe20000000000 */
[----:B------:R-:W-:Y:S01]  /*fde0*/  @!P3 IMAD.MOV R15, RZ, RZ, -R15 ;  /* 0x000000ffff0fb224 */ /* 0x000fe200078e0a0f */
[----:B------:R-:W-:Y:S01]  /*fdf0*/  IABS R9, R12 ;  /* 0x0000000c00097213 */ /* 0x000fe20000000000 */
[--C-:B------:R-:W-:Y:S01]  /*fe00*/  @!P0 IMAD.IADD R13, R13, 0x1, -R4.reuse ;  /* 0x000000010d0d8824 */ /* 0x100fe200078e0a04 */
[----:B------:R-:W-:Y:S01]  /*fe10*/  ISETP.GE.AND P0, PT, R10, RZ, PT ;  /* 0x000000ff0a00720c */ /* 0x000fe20003f06270 */
[--C-:B------:R-:W-:Y:S01]  /*fe20*/  @!P5 IMAD.IADD R11, R11, 0x1, -R4.reuse ;  /* 0x000000010b0bd824 */ /* 0x100fe200078e0a04 */
[----:B------:R-:W-:Y:S01]  /*fe30*/  ISETP.GE.AND P5, PT, R16, RZ, PT ;  /* 0x000000ff1000720c */ /* 0x000fe20003fa6270 */
[----:B------:R-:W-:-:S02]  /*fe40*/  @!P1 IMAD.IADD R3, R3, 0x1, -R4 ;  /* 0x0000000103039824 */ /* 0x000fc400078e0a04 */
[----:B------:R-:W-:Y:S01]  /*fe50*/  IMAD.MOV.U32 R10, RZ, RZ, R18 ;  /* 0x000000ffff0a7224 */ /* 0x000fe200078e0012 */
[----:B------:R-:W-:Y:S01]  /*fe60*/  ISETP.GT.U32.AND P1, PT, R4, R11, PT ;  /* 0x0000000b0400720c */ /* 0x000fe20003f24070 */
[----:B------:R-:W-:-:S04]  /*fe70*/  IMAD.HI.U32 R18, R2, R17, RZ ;  /* 0x0000001102127227 */ /* 0x000fc800078e00ff */
[----:B------:R-:W-:-:S04]  /*fe80*/  IMAD.HI.U32 R19, R2, R9, RZ ;  /* 0x0000000902137227 */ /* 0x000fc800078e00ff */
[----:B------:R-:W-:Y:S01]  /*fe90*/  @!P4 IMAD.MOV R7, RZ, RZ, -R7 ;  /* 0x000000ffff07c224 */ /* 0x000fe200078e0a07 */
[----:B------:R-:W-:Y:S01]  /*fea0*/  ISETP.GT.U32.AND P4, PT, R4, R3, PT ;  /* 0x000000030400720c */ /* 0x000fe20003f84070 */
[----:B------:R-:W-:-:S03]  /*feb0*/  IMAD.HI.U32 R16, R2, R10, RZ ;  /* 0x0000000a02107227 */ /* 0x000fc600078e00ff */
[----:B------:R0:W-:Y:S01]  /*fec0*/  STL [R1+0x520], R7 ;  /* 0x0005200701007387 */ /* 0x0001e20000100800 */
[----:B------:R-:W-:Y:S02]  /*fed0*/  IMAD.MOV R18, RZ, RZ, -R18 ;  /* 0x000000ffff127224 */ /* 0x000fe400078e0a12 */
[----:B------:R-:W-:Y:S01]  /*fee0*/  IMAD.MOV R19, RZ, RZ, -R19 ;  /* 0x000000ffff137224 */ /* 0x000fe200078e0a13 */
[----:B------:R1:W-:Y:S01]  /*fef0*/  STL [R1+0x51c], R15 ;  /* 0x00051c0f01007387 */ /* 0x0003e20000100800 */
[C---:B------:R-:W-:Y:S02]  /*ff00*/  IMAD R8, R4.reuse, R18, R17 ;  /* 0x0000001204087224 */ /* 0x040fe400078e0211 */
[----:B------:R-:W-:Y:S02]  /*ff10*/  IMAD.MOV R16, RZ, RZ, -R16 ;  /* 0x000000ffff107224 */ /* 0x000fe400078e0a10 */
[C---:B------:R-:W-:Y:S01]  /*ff20*/  IMAD R9, R4.reuse, R19, R9 ;  /* 0x0000001304097224 */ /* 0x040fe200078e0209 */
[----:B------:R-:W-:Y:S01]  /*ff30*/  ISETP.GT.U32.AND P3, PT, R4, R8, PT ;  /* 0x000000080400720c */ /* 0x000fe20003f64070 */
[----:B0-----:R-:W-:-:S02]  /*ff40*/  IMAD.MOV.U32 R7, RZ, RZ, R13 ;  /* 0x000000ffff077224 */ /* 0x001fc400078e000d */
[C---:B------:R-:W-:Y:S02]  /*ff50*/  IMAD R10, R4.reuse, R16, R10 ;  /* 0x00000010040a7224 */ /* 0x040fe400078e020a */
        /* <DEDUP_REMOVED lines=10> */
[----:B------:R-:W-:Y:S01]  /*10000*/  IABS R16, R13 ;  /* 0x0000000d00107213 */ /* 0x000fe20000000000 */
[----:B-1----:R-:W-:Y:S01]  /*10010*/  VIADD R15, R0, 0xce ;  /* 0x000000ce000f7836 */ /* 0x002fe20000000000 */
[----:B------:R-:W-:Y:S01]  /*10020*/  IABS R17, R14 ;  /* 0x0000000e00117213 */ /* 0x000fe20000000000 */
[----:B------:R-:W-:Y:S01]  /*10030*/  @!P6 IMAD.IADD R9, R9, 0x1, -R4 ;  /* 0x000000010909e824 */ /* 0x000fe200078e0a04 */
[----:B------:R-:W-:Y:S01]  /*10040*/  ISETP.GE.AND P3, PT, R12, RZ, PT ;  /* 0x000000ff0c00720c */ /* 0x000fe20003f66270 */
[----:B------:R-:W-:Y:S01]  /*10050*/  IMAD.HI.U32 R18, R2, R16, RZ ;  /* 0x0000001002127227 */ /* 0x000fe200078e00ff */
[----:B------:R-:W-:-:S03]  /*10060*/  ISETP.GT.U32.AND P6, PT, R4, R8, PT ;  /* 0x000000080400720c */ /* 0x000fc60003fc4070 */
[----:B------:R-:W-:Y:S01]  /*10070*/  IMAD.MOV.U32 R12, RZ, RZ, R17 ;  /* 0x000000ffff0c7224 */ /* 0x000fe200078e0011 */
[----:B------:R-:W-:Y:S01]  /*10080*/  IABS R17, R15 ;  /* 0x0000000f00117213 */ /* 0x000fe20000000000 */
[----:B0-----:R-:W-:Y:S02]  /*10090*/  IMAD.MOV.U32 R7, RZ, RZ, R11 ;  /* 0x000000ffff077224 */ /* 0x001fe400078e000b */
[----:B------:R-:W-:Y:S01]  /*100a0*/  @!P4 IMAD.IADD R10, R10, 0x1, -R4 ;  /* 0x000000010a0ac824 */ /* 0x000fe200078e0a04 */
[----:B------:R-:W-:Y:S01]  /*100b0*/  ISETP.GT.U32.AND P4, PT, R4, R9, PT ;  /* 0x000000090400720c */ /* 0x000fe20003f84070 */
[----:B------:R-:W-:Y:S02]  /*100c0*/  IMAD.MOV R11, RZ, RZ, -R18 ;  /* 0x000000ffff0b7224 */ /* 0x000fe400078e0a12 */
[----:B------:R-:W-:-:S04]  /*100d0*/  IMAD.HI.U32 R18, R2, R12, RZ ;  /* 0x0000000c02127227 */ /* 0x000fc800078e00ff */
[----:B------:R-:W-:Y:S02]  /*100e0*/  IMAD.MOV R18, RZ, RZ, -R18 ;  /* 0x000000ffff127224 */ /* 0x000fe400078e0a12 */
[----:B------:R-:W-:Y:S01]  /*100f0*/  @!P0 IMAD.MOV R7, RZ, RZ, -R7 ;  /* 0x000000ffff078224 */ /* 0x000fe200078e0a07 */
[C---:B------:R-:W-:Y:S01]  /*10100*/  ISETP.GT.U32.AND P0, PT, R4.reuse, R10, PT ;  /* 0x0000000a0400720c */ /* 0x040fe20003f04070 */
[C---:B------:R-:W-:Y:S02]  /*10110*/  IMAD R12, R4.reuse, R18, R12 ;  /* 0x00000012040c7224 */ /* 0x040fe400078e020c */
[----:B------:R-:W-:Y:S01]  /*10120*/  @!P4 IMAD.IADD R9, R9, 0x1, -R4 ;  /* 0x000000010909c824 */ /* 0x000fe200078e0a04 */
[----:B------:R0:W-:Y:S01]  /*10130*/  STL [R1+0x504], R7 ;  /* 0x0005040701007387 */ /* 0x0001e20000100800 */
[C---:B------:R-:W-:Y:S01]  /*10140*/  IMAD R11, R4.reuse, R11, R16 ;  /* 0x0000000b040b7224 */ /* 0x040fe200078e0210 */
[----:B------:R-:W-:Y:S01]  /*10150*/  ISETP.GT.U32.AND P4, PT, R4, R12, PT ;  /* 0x0000000c0400720c */ /* 0x000fe20003f84070 */
[----:B------:R-:W-:-:S02]  /*10160*/  VIADD R16, R0, 0xcd ;  /* 0x000000cd00107836 */ /* 0x000fc40000000000 */
[----:B------:R-:W-:Y:S01]  /*10170*/  @!P6 IMAD.IADD R8, R8, 0x1, -R4 ;  /* 0x000000010808e824 */ /* 0x000fe200078e0a04 */
[----:B------:R-:W-:Y:S01]  /*10180*/  ISETP.GT.U32.AND P6, PT, R4, R11, PT ;  /* 0x0000000b0400720c */ /* 0x000fe20003fc4070 */
[----:B------:R-:W-:Y:S01]  /*10190*/  IMAD.HI.U32 R21, R2, R17, RZ ;  /* 0x0000001102157227 */ /* 0x000fe200078e00ff */
[----:B------:R-:W-:-:S03]  /*101a0*/  IABS R19, R16 ;  /* 0x0000001000137213 */ /* 0x000fc60000000000 */
[--C-:B------:R-:W-:Y:S01]  /*101b0*/  @!P0 IMAD.IADD R10, R10, 0x1, -R4.reuse ;  /* 0x000000010a0a8824 */ /* 0x100fe200078e0a04 */
[----:B------:R-:W-:Y:S01]  /*101c0*/  ISETP.GE.AND P0, PT, R20, RZ, PT ;  /* 0x000000ff1400720c */ /* 0x000fe20003f06270 */
[----:B------:R-:W-:Y:S02]  /*101d0*/  IMAD.MOV R20, RZ, RZ, -R21 ;  /* 0x000000ffff147224 */ /* 0x000fe400078e0a15 */
[----:B------:R-:W-:Y:S02]  /*101e0*/  @!P4 IMAD.IADD R12, R12, 0x1, -R4 ;  /* 0x000000010c0cc824 */ /* 0x000fe400078e0a04 */
[----:B------:R-:W-:Y:S02]  /*101f0*/  @!P5 IMAD.MOV R3, RZ, RZ, -R3 ;  /* 0x000000ffff03d224 */ /* 0x000fe400078e0a03 */
[C---:B------:R-:W-:Y:S01]  /*10200*/  IMAD R17, R4.reuse, R20, R17 ;  /* 0x0000001404117224 */ /* 0x040fe200078e0211 */
[----:B------:R-:W-:Y:S01]  /*10210*/  ISETP.GT.U32.AND P4, PT, R4, R12, PT ;  /* 0x0000000c0400720c */ /* 0x000fe20003f84070 */
[----:B0-----:R-:W-:Y:S01]  /*10220*/  IMAD.MOV.U32 R7, RZ, RZ, R9 ;  /* 0x000000ffff077224 */ /* 0x001fe200078e0009 */
[----:B------:R0:W-:Y:S01]  /*10230*/  STL [R1+0x500], R3 ;  /* 0x0005000301007387 */ /* 0x0001e20000100800 */
[----:B------:R-:W-:-:S02]  /*10240*/  VIADD R18, R0, 0xcc ;  /* 0x000000cc00127836 */ /* 0x000fc40000000000 */
[----:B------:R-:W-:-:S03]  /*10250*/  IMAD.HI.U32 R22, R2, R19, RZ ;  /* 0x0000001302167227 */ /* 0x000fc600078e00ff */
[----:B------:R-:W-:Y:S01]  /*10260*/  IABS R21, R18 ;  /* 0x0000001200157213 */ /* 0x000fe20000000000 */
[----:B------:R-:W-:Y:S01]  /*10270*/  @!P1 IMAD.MOV R8, RZ, RZ, -R8 ;  /* 0x000000ffff089224 */ /* 0x000fe200078e0a08 */
[----:B------:R-:W-:Y:S01]  /*10280*/  ISETP.GT.U32.AND P1, PT, R4, R17, PT ;  /* 0x000000110400720c */ /* 0x000fe20003f24070 */
[----:B------:R-:W-:Y:S01]  /*10290*/  @!P3 IMAD.MOV R7, RZ, RZ, -R7 ;  /* 0x000000ffff07b224 */ /* 0x000fe200078e0a07 */
[----:B------:R-:W-:Y:S01]  /*102a0*/  ISETP.GE.AND P3, PT, R14, RZ, PT ;  /* 0x000000ff0e00720c */ /* 0x000fe20003f66270 */
[----:B0-----:R-:W-:Y:S01]  /*102b0*/  IMAD.MOV.U32 R3, RZ, RZ, R10 ;  /* 0x000000ffff037224 */ /* 0x001fe200078e000a */
[----:B------:R0:W-:Y:S01]  /*102c0*/  STL [R1+0x4fc], R8 ;  /* 0x0004fc0801007387 */ /* 0x0001e20000100800 */
[----:B------:R-:W-:Y:S01]  /*102d0*/  @!P6 IMAD.IADD R11, R11, 0x1, -R4 ;  /* 0x000000010b0be824 */ /* 0x000fe200078e0a04 */
[----:B------:R-:W-:Y:S01]  /*102e0*/  ISETP.GE.AND P6, PT, R13, RZ, PT ;  /* 0x000000ff0d00720c */ /* 0x000fe20003fc6270 */
[----:B------:R-:W-:Y:S01]  /*102f0*/  IMAD.MOV R22, RZ, RZ, -R22 ;  /* 0x000000ffff167224 */ /* 0x000fe200078e0a16 */
[----:B------:R1:W-:Y:S01]  /*10300*/  STL [R1+0x4f8], R7 ;  /* 0x0004f80701007387 */ /* 0x0003e20000100800 */
[----:B------:R-:W-:Y:S01]  /*10310*/  @!P0 IMAD.MOV R3, RZ, RZ, -R3 ;  /* 0x000000ffff038224 */ /* 0x000fe200078e0a03 */
[C---:B------:R-:W-:Y:S01]  /*10320*/  ISETP.GT.U32.AND P5, PT, R4.reuse, R11, PT ;  /* 0x0000000b0400720c */ /* 0x040fe20003fa4070 */
[----:B------:R-:W-:Y:S01]  /*10330*/  IMAD R19, R4, R22, R19 ;  /* 0x0000001604137224 */ /* 0x000fe200078e0213 */
[----:B------:R-:W-:Y:S01]  /*10340*/  ISETP.GE.AND P0, PT, R15, RZ, PT ;  /* 0x000000ff0f00720c */ /* 0x000fe20003f06270 */
[--C-:B------:R-:W-:Y:S01]  /*10350*/  @!P4 IMAD.IADD R12, R12, 0x1, -R4.reuse ;  /* 0x000000010c0cc824 */ /* 0x100fe200078e0a04 */
[----:B------:R2:W-:Y:S01]  /*10360*/  STL [R1+0x4f4], R3 ;  /* 0x0004f40301007387 */ /* 0x0005e20000100800 */
[----:B------:R-:W-:Y:S01]  /*10370*/  @!P1 IMAD.IADD R17, R17, 0x1, -R4 ;  /* 0x0000000111119824 */ /* 0x000fe200078e0a04 */
[----:B------:R-:W-:Y:S01]  /*10380*/  ISETP.GT.U32.AND P4, PT, R4, R19, PT ;  /* 0x000000130400720c */ /* 0x000fe20003f84070 */
[----:B0-----:R-:W-:-:S02]  /*10390*/  VIADD R8, R0, 0xcb ;  /* 0x000000cb00087836 */ /* 0x001fc40000000000 */
[----:B-1----:R-:W-:Y:S01]  /*103a0*/  IMAD.MOV.U32 R7, RZ, RZ, R12 ;  /* 0x000000ffff077224 */ /* 0x002fe200078e000c */
[----:B------:R-:W-:Y:S01]  /*103b0*/  ISETP.GT.U32.AND P1, PT, R4, R17, PT ;  /* 0x000000110400720c */ /* 0x000fe20003f24070 */
[----:B------:R-:W-:Y:S01]  /*103c0*/  VIADD R15, R0, 0xc7 ;  /* 0x000000c7000f7836 */ /* 0x000fe20000000000 */
[----:B------:R-:W-:Y:S01]  /*103d0*/  IABS R13, R8 ;  /* 0x00000008000d7213 */ /* 0x000fe20000000000 */
[----:B------:R-:W-:Y:S01]  /*103e0*/  @!P5 IMAD.IADD R11, R11, 0x1, -R4 ;  /* 0x000000010b0bd824 */ /* 0x000fe200078e0a04 */
[----:B------:R-:W-:Y:S01]  /*103f0*/  ISETP.GE.AND P5, PT, R16, RZ, PT ;  /* 0x000000ff1000720c */ /* 0x000fe20003fa6270 */
[----:B--2---:R-:W-:Y:S01]  /*10400*/  IMAD.HI.U32 R3, R2, R21, RZ ;  /* 0x0000001502037227 */ /* 0x004fe200078e00ff */
[----:B------:R-:W-:-:S03]  /*10410*/  IABS R16, R15 ;  /* 0x0000000f00107213 */ /* 0x000fc60000000000 */
[----:B------:R-:W-:Y:S02]  /*10420*/  IMAD.MOV R3, RZ, RZ, -R3 ;  /* 0x000000ffff037224 */ /* 0x000fe400078e0a03 */
[----:B------:R-:W-:Y:S02]  /*10430*/  @!P3 IMAD.MOV R7, RZ, RZ, -R7 ;  /* 0x000000ffff07b224 */ /* 0x000fe400078e0a07 */
[C---:B------:R-:W-:Y:S02]  /*10440*/  IMAD R21, R4.reuse, R3, R21 ;  /* 0x0000000304157224 */ /* 0x040fe400078e0215 */
[----:B------:R-:W-:Y:S02]  /*10450*/  IMAD.MOV.U32 R9, RZ, RZ, R11 ;  /* 0x000000ffff097224 */ /* 0x000fe400078e000b */
[----:B------:R-:W-:Y:S01]  /*10460*/  @!P4 IMAD.IADD R19, R19, 0x1, -R4 ;  /* 0x000000011313c824 */ /* 0x000fe200078e0a04 */
[----:B------:R-:W-:Y:S01]  /*10470*/  ISETP.GT.U32.AND P3, PT, R4, R21, PT ;  /* 0x000000150400720c */ /* 0x000fe20003f64070 */
[----:B------:R-:W-:Y:S01]  /*10480*/  @!P6 IMAD.MOV R9, RZ, RZ, -R9 ;  /* 0x000000ffff09e224 */ /* 0x000fe200078e0a09 */
[----:B------:R-:W-:Y:S01]  /*10490*/  ISETP.GE.AND P6, PT, R18, RZ, PT ;  /* 0x000000ff1200720c */ /* 0x000fe20003fc6270 */
[----:B------:R-:W-:Y:S01]  /*104a0*/  IMAD.HI.U32 R10, R2, R13, RZ ;  /* 0x0000000d020a7227 */ /* 0x000fe200078e00ff */
[----:B------:R-:W-:-:S02]  /*104b0*/  ISETP.GT.U32.AND P4, PT, R4, R19, PT ;  /* 0x000000130400720c */ /* 0x000fc40003f84070 */
[----:B------:R0:W-:Y:S01]  /*104c0*/  STL [R1+0x4f0], R9 ;  /* 0x0004f00901007387 */ /* 0x0001e20000100800 */
[----:B------:R-:W-:Y:S01]  /*104d0*/  @!P1 IMAD.IADD R17, R17, 0x1, -R4 ;  /* 0x0000000111119824 */ /* 0x000fe200078e0a04 */
[----:B------:R-:W-:Y:S01]  /*104e0*/  ISETP.GE.AND P1, PT, R8, RZ, PT ;  /* 0x000000ff0800720c */ /* 0x000fe20003f26270 */
[----:B------:R-:W-:Y:S01]  /*104f0*/  IMAD.MOV R10, RZ, RZ, -R10 ;  /* 0x000000ffff0a7224 */ /* 0x000fe200078e0a0a */
[----:B------:R1:W-:Y:S01]  /*10500*/  STL [R1+0x4ec], R7 ;  /* 0x0004ec0701007387 */ /* 0x0003e20000100800 */
[----:B------:R-:W-:Y:S02]  /*10510*/  VIADD R3, R0, 0xc9 ;  /* 0x000000c900037836 */ /* 0x000fe40000000000 */
[--C-:B------:R-:W-:Y:S02]  /*10520*/  @!P3 IMAD.IADD R21, R21, 0x1, -R4.reuse ;  /* 0x000000011515b824 */ /* 0x100fe400078e0a04 */
[----:B------:R-:W-:Y:S01]  /*10530*/  IMAD R13, R4, R10, R13 ;  /* 0x0000000a040d7224 */ /* 0x000fe200078e020d */
[----:B------:R-:W-:Y:S01]  /*10540*/  IABS R12, R3 ;  /* 0x00000003000c7213 */ /* 0x000fe20000000000 */
[----:B0-----:R-:W-:Y:S01]  /*10550*/  VIADD R9, R0, 0xca ;  /* 0x000000ca00097836 */ /* 0x001fe20000000000 */
[----:B------:R-:W-:Y:S01]  /*10560*/  ISETP.GT.U32.AND P3, PT, R4, R21, PT ;  /* 0x000000150400720c */ /* 0x000fe20003f64070 */
[----:B------:R-:W-:-:S02]  /*10570*/  @!P4 IMAD.IADD R19, R19, 0x1, -R4 ;  /* 0x000000011313c824 */ /* 0x000fc400078e0a04 */
[----:B-1----:R-:W-:Y:S01]  /*10580*/  IMAD.MOV.U32 R7, RZ, RZ, R17 ;  /* 0x000000ffff077224 */ /* 0x002fe200078e0011 */
        /* <DEDUP_REMOVED lines=9> */
[C---:B------:R-:W-:Y:S02]  /*10620*/  IMAD R11, R4.reuse, R10, R11 ;  /* 0x0000000a040b7224 */ /* 0x040fe400078e020b */
[----:B------:R-:W-:Y:S02]  /*10630*/  @!P3 IMAD.IADD R21, R21, 0x1, -R4 ;  /* 0x000000011515b824 */ /* 0x000fe400078e0a04 */
[C---:B------:R-:W-:Y:S01]  /*10640*/  IMAD R12, R4.reuse, R14, R12 ;  /* 0x0000000e040c7224 */ /* 0x040fe200078e020c */
[----:B------:R-:W-:Y:S01]  /*10650*/  ISETP.GT.U32.AND P3, PT, R4, R11, PT ;  /* 0x0000000b0400720c */ /* 0x000fe20003f64070 */
[----:B0-----:R-:W-:-:S02]  /*10660*/  IMAD.MOV.U32 R7, RZ, RZ, R19 ;  /* 0x000000ffff077224 */ /* 0x001fc400078e0013 */
[--C-:B------:R-:W-:Y:S02]  /*10670*/  @!P0 IMAD.IADD R13, R13, 0x1, -R4.reuse ;  /* 0x000000010d0d8824 */ /* 0x100fe400078e0a04 */
[----:B------:R-:W-:Y:S01]  /*10680*/  @!P5 IMAD.MOV R7, RZ, RZ, -R7 ;  /* 0x000000ffff07d224 */ /* 0x000fe200078e0a07 */
[----:B------:R-:W-:Y:S01]  /*10690*/  ISETP.GE.AND P5, PT, R3, RZ, PT ;  /* 0x000000ff0300720c */ /* 0x000fe20003fa6270 */
[----:B------:R-:W-:Y:S01]  /*106a0*/  VIADD R18, R0, 0xc8 ;  /* 0x000000c800127836 */ /* 0x000fe20000000000 */
[----:B------:R-:W-:Y:S01]  /*106b0*/  ISETP.GT.U32.AND P0, PT, R4, R13, PT ;  /* 0x0000000d0400720c */ /* 0x000fe20003f04070 */
[----:B------:R-:W-:Y:S01]  /*106c0*/  IMAD.HI.U32 R19, R2, R16, RZ ;  /* 0x0000001002137227 */ /* 0x000fe200078e00ff */
[----:B------:R0:W-:Y:S02]  /*106d0*/  STL [R1+0x4d8], R7 ;  /* 0x0004d80701007387 */ /* 0x0001e40000100800 */
[----:B------:R-:W-:Y:S01]  /*106e0*/  IABS R8, R18 ;  /* 0x0000001200087213 */ /* 0x000fe20000000000 */
[----:B------:R-:W-:-:S02]  /*106f0*/  @!P3 IMAD.IADD R11, R11, 0x1, -R4 ;  /* 0x000000010b0bb824 */ /* 0x000fc400078e0a04 */
[----:B------:R-:W-:Y:S02]  /*10700*/  VIADD R10, R0, 0xc5 ;  /* 0x000000c5000a7836 */ /* 0x000fe40000000000 */
[----:B------:R-:W-:Y:S01]  /*10710*/  IMAD.HI.U32 R3, R2, R8, RZ ;  /* 0x0000000802037227 */ /* 0x000fe200078e00ff */
[----:B------:R-:W-:-:S03]  /*10720*/  ISETP.GT.U32.AND P3, PT, R4, R11, PT ;  /* 0x0000000b0400720c */ /* 0x000fc60003f64070 */
[----:B0-----:R-:W-:Y:S02]  /*10730*/  IMAD.MOV.U32 R7, RZ, RZ, R21 ;  /* 0x000000ffff077224 */ /* 0x001fe400078e0015 */
[----:B------:R-:W-:Y:S02]  /*10740*/  IMAD.MOV R9, RZ, RZ, -R3 ;  /* 0x000000ffff097224 */ /* 0x000fe400078e0a03 */
[----:B------:R-:W-:Y:S01]  /*10750*/  @!P6 IMAD.MOV R7, RZ, RZ, -R7 ;  /* 0x000000ffff07e224 */ /* 0x000fe200078e0a07 */
[----:B------:R-:W-:Y:S01]  /*10760*/  ISETP.GT.U32.AND P6, PT, R4, R12, PT ;  /* 0x0000000c0400720c */ /* 0x000fe20003fc4070 */
[----:B------:R-:W-:Y:S02]  /*10770*/  VIADD R3, R0, 0xc6 ;  /* 0x000000c600037836 */ /* 0x000fe40000000000 */
[----:B------:R-:W-:Y:S01]  /*10780*/  @!P0 IMAD.IADD R13, R13, 0x1, -R4 ;  /* 0x000000010d0d8824 */ /* 0x000fe200078e0a04 */
[----:B------:R0:W-:Y:S01]  /*10790*/  STL [R1+0x4d4], R7 ;  /* 0x0004d40701007387 */ /* 0x0001e20000100800 */
[----:B------:R-:W-:Y:S01]  /*107a0*/  IMAD R8, R4, R9, R8 ;  /* 0x0000000904087224 */ /* 0x000fe200078e0208 */
[----:B------:R-:W-:Y:S01]  /*107b0*/  IABS R14, R3 ;  /* 0x00000003000e7213 */ /* 0x000fe20000000000 */
[--C-:B------:R-:W-:Y:S01]  /*107c0*/  @!P3 IMAD.IADD R11, R11, 0x1, -R4.reuse ;  /* 0x000000010b0bb824 */ /* 0x100fe200078e0a04 */
[----:B------:R-:W-:Y:S01]  /*107d0*/  IABS R9, R10 ;  /* 0x0000000a00097213 */ /* 0x000fe20000000000 */
[----:B------:R-:W-:Y:S01]  /*107e0*/  VIADD R21, R0, 0xbe ;  /* 0x000000be00157836 */ /* 0x000fe20000000000 */
[----:B------:R-:W-:Y:S01]  /*107f0*/  ISETP.GT.U32.AND P0, PT, R4, R8, PT ;  /* 0x000000080400720c */ /* 0x000fe20003f04070 */
[----:B------:R-:W-:Y:S01]  /*10800*/  IMAD.MOV.U32 R20, RZ, RZ, R11 ;  /* 0x000000ffff147224 */ /* 0x000fe200078e000b */
[----:B------:R-:W-:Y:S01]  /*10810*/  ISETP.GE.AND P3, PT, R15, RZ, PT ;  /* 0x000000ff0f00720c */ /* 0x000fe20003f66270 */
[----:B------:R-:W-:-:S02]  /*10820*/  @!P6 IMAD.IADD R12, R12, 0x1, -R4 ;  /* 0x000000010c0ce824 */ /* 0x000fc400078e0a04 */
[----:B0-----:R-:W-:Y:S02]  /*10830*/  IMAD.MOV.U32 R7, RZ, RZ, R13 ;  /* 0x000000ffff077224 */ /* 0x001fe400078e000d */
[----:B------:R-:W-:Y:S01]  /*10840*/  IMAD.HI.U32 R13, R2, R14, RZ ;  /* 0x0000000e020d7227 */ /* 0x000fe200078e00ff */
[----:B------:R-:W-:-:S03]  /*10850*/  ISETP.GT.U32.AND P6, PT, R4, R12, PT ;  /* 0x0000000c0400720c */ /* 0x000fc60003fc4070 */
[----:B------:R-:W-:Y:S01]  /*10860*/  @!P1 IMAD.MOV R7, RZ, RZ, -R7 ;  /* 0x000000ffff079224 */ /* 0x000fe200078e0a07 */
[----:B------:R-:W-:Y:S01]  /*10870*/  ISETP.GE.AND P1, PT, R18, RZ, PT ;  /* 0x000000ff1200720c */ /* 0x000fe20003f26270 */
[----:B------:R-:W-:Y:S02]  /*10880*/  IMAD.MOV R18, RZ, RZ, -R19 ;  /* 0x000000ffff127224 */ /* 0x000fe400078e0a13 */
[----:B------:R-:W-:Y:S01]  /*10890*/  IMAD.MOV R13, RZ, RZ, -R13 ;  /* 0x000000ffff0d7224 */ /* 0x000fe200078e0a0d */
[----:B------:R0:W-:Y:S01]  /*108a0*/  STL [R1+0x4d0], R7 ;  /* 0x0004d00701007387 */ /* 0x0001e20000100800 */
[C---:B------:R-:W-:Y:S02]  /*108b0*/  IMAD R16, R4.reuse, R18, R16 ;  /* 0x0000001204107224 */ /* 0x040fe400078e0210 */
[----:B------:R-:W-:Y:S02]  /*108c0*/  IMAD R14, R4, R13, R14 ;  /* 0x0000000d040e7224 */ /* 0x000fe400078e020e */
[----:B------:R-:W-:Y:S01]  /*108d0*/  @!P6 IMAD.IADD R12, R12, 0x1, -R4 ;  /* 0x000000010c0ce824 */ /* 0x000fe200078e0a04 */
[----:B------:R-:W-:Y:S01]  /*108e0*/  ISETP.GT.U32.AND P6, PT, R4, R16, PT ;  /* 0x000000100400720c */ /* 0x000fe20003fc4070 */
[----:B------:R-:W-:-:S04]  /*108f0*/  IMAD.HI.U32 R17, R2, R9, RZ ;  /* 0x0000000902117227 */ /* 0x000fc800078e00ff */
[----:B------:R-:W-:Y:S01]  /*10900*/  @!P4 IMAD.MOV R20, RZ, RZ, -R20 ;  /* 0x000000ffff14c224 */ /* 0x000fe200078e0a14 */
[----:B------:R-:W-:Y:S01]  /*10910*/  ISETP.GT.U32.AND P4, PT, R4, R14, PT ;  /* 0x0000000e0400720c */ /* 0x000fe20003f84070 */
[----:B------:R-:W-:Y:S02]  /*10920*/  IMAD.MOV R17, RZ, RZ, -R17 ;  /* 0x000000ffff117224 */ /* 0x000fe400078e0a11 */
[----:B------:R-:W-:Y:S01]  /*10930*/  @!P0 IMAD.IADD R8, R8, 0x1, -R4 ;  /* 0x0000000108088824 */ /* 0x000fe200078e0a04 */
[----:B------:R-:W-:Y:S01]  /*10940*/  STL [R1+0x4cc], R20 ;  /* 0x0004cc1401007387 */ /* 0x000fe20000100800 */
[----:B------:R-:W-:Y:S02]  /*10950*/  IMAD R9, R4, R17, R9 ;  /* 0x0000001104097224 */ /* 0x000fe400078e0209 */
[----:B------:R-:W-:Y:S01]  /*10960*/  VIADD R17, R0, 0xc4 ;  /* 0x000000c400117836 */ /* 0x000fe20000000000 */
[----:B------:R-:W-:Y:S01]  /*10970*/  ISETP.GT.U32.AND P0, PT, R4, R8, PT ;  /* 0x000000080400720c */ /* 0x000fe20003f04070 */
[----:B0-----:R-:W-:-:S02]  /*10980*/  IMAD.MOV.U32 R7, RZ, RZ, R12 ;  /* 0x000000ffff077224 */ /* 0x001fc400078e000c */
[--C-:B------:R-:W-:Y:S01]  /*10990*/  @!P6 IMAD.IADD R16, R16, 0x1, -R4.reuse ;  /* 0x000000011010e824 */ /* 0x100fe200078e0a04 */
[----:B------:R-:W-:Y:S01]  /*109a0*/  IABS R12, R17 ;  /* 0x00000011000c7213 */ /* 0x000fe20000000000 */
[----:B------:R-:W-:Y:S01]  /*109b0*/  @!P4 IMAD.IADD R14, R14, 0x1, -R4 ;  /* 0x000000010e0ec824 */ /* 0x000fe200078e0a04 */
[----:B------:R-:W-:Y:S01]  /*109c0*/  ISETP.GE.AND P6, PT, R10, RZ, PT ;  /* 0x000000ff0a00720c */ /* 0x000fe20003fc6270 */
[----:B------:R-:W-:Y:S01]  /*109d0*/  @!P5 IMAD.MOV R7, RZ, RZ, -R7 ;  /* 0x000000ffff07d224 */ /* 0x000fe200078e0a07 */
[----:B------:R-:W-:Y:S01]  /*109e0*/  ISETP.GT.U32.AND P4, PT, R4, R16, PT ;  /* 0x000000100400720c */ /* 0x000fe20003f84070 */
[----:B------:R-:W-:Y:S01]  /*109f0*/  IMAD.HI.U32 R10, R2, R12, RZ ;  /* 0x0000000c020a7227 */ /* 0x000fe200078e00ff */
[----:B------:R-:W-:Y:S02]  /*10a00*/  ISETP.GE.AND P5, PT, R3, RZ, PT ;  /* 0x000000ff0300720c */ /* 0x000fe40003fa6270 */
[----:B------:R0:W-:Y:S01]  /*10a10*/  STL [R1+0x4c8], R7 ;  /* 0x0004c80701007387 */ /* 0x0001e20000100800 */
[----:B------:R-:W-:-:S02]  /*10a20*/  VIADD R3, R0, 0xc3 ;  /* 0x000000c300037836 */ /* 0x000fc40000000000 */
[----:B------:R-:W-:Y:S01]  /*10a30*/  @!P0 IMAD.IADD R8, R8, 0x1, -R4 ;  /* 0x0000000108088824 */ /* 0x000fe200078e0a04 */
[----:B------:R-:W-:Y:S01]  /*10a40*/  ISETP.GT.U32.AND P0, PT, R4, R9, PT ;  /* 0x000000090400720c */ /* 0x000fe20003f04070 */
[----:B------:R-:W-:Y:S01]  /*10a50*/  IMAD.MOV R10, RZ, RZ, -R10 ;  /* 0x000000ffff0a7224 */ /* 0x000fe200078e0a0a */
[----:B------:R-:W-:Y:S01]  /*10a60*/  IABS R11, R3 ;  /* 0x00000003000b7213 */ /* 0x000fe20000000000 */
[----:B------:R-:W-:Y:S02]  /*10a70*/  VIADD R13, R0, 0xc1 ;  /* 0x000000c1000d7836 */ /* 0x000fe40000000000 */
[----:B------:R-:W-:Y:S02]  /*10a80*/  IMAD R10, R4, R10, R12 ;  /* 0x0000000a040a7224 */ /* 0x000fe400078e020c */
[----:B0-----:R-:W-:Y:S02]  /*10a90*/  IMAD.MOV.U32 R7, RZ, RZ, R8 ;  /* 0x000000ffff077224 */ /* 0x001fe400078e0008 */
[----:B------:R-:W-:Y:S01]  /*10aa0*/  @!P4 IMAD.IADD R16, R16, 0x1, -R4 ;  /* 0x000000011010c824 */ /* 0x000fe200078e0a04 */
[C---:B------:R-:W-:Y:S01]  /*10ab0*/  ISETP.GT.U32.AND P4, PT, R4.reuse, R10, PT ;  /* 0x0000000a0400720c */ /* 0x040fe20003f84070 */
[----:B------:R-:W-:Y:S01]  /*10ac0*/  @!P1 IMAD.MOV R7, RZ, RZ, -R7 ;  /* 0x000000ffff079224 */ /* 0x000fe200078e0a07 */
[----:B------:R-:W-:Y:S01]  /*10ad0*/  ISETP.GT.U32.AND P1, PT, R4, R14, PT ;  /* 0x0000000e0400720c */ /* 0x000fe20003f24070 */
[----:B------:R-:W-:-:S03]  /*10ae0*/  IMAD.HI.U32 R8, R2, R11, RZ ;  /* 0x0000000b02087227 */ /* 0x000fc600078e00ff */
[----:B------:R0:W-:Y:S01]  /*10af0*/  STL [R1+0x4c4], R7 ;  /* 0x0004c40701007387 */ /* 0x0001e20000100800 */
[----:B------:R-:W-:Y:S02]  /*10b00*/  IMAD.MOV R8, RZ, RZ, -R8 ;  /* 0x000000ffff087224 */ /* 0x000fe400078e0a08 */
[--C-:B------:R-:W-:Y:S02]  /*10b10*/  @!P0 IMAD.IADD R9, R9, 0x1, -R4.reuse ;  /* 0x0000000109098824 */ /* 0x100fe400078e0a04 */
[----:B------:R-:W-:Y:S01]  /*10b20*/  IMAD R11, R4, R8, R11 ;  /* 0x00000008040b7224 */ /* 0x000fe200078e020b */
[----:B------:R-:W-:Y:S01]  /*10b30*/  IABS R8, R13 ;  /* 0x0000000d00087213 */ /* 0x000fe20000000000 */
[----:B------:R-:W-:Y:S01]  /*10b40*/  VIADD R15, R0, 0xc2 ;  /* 0x000000c2000f7836 */ /* 0x000fe20000000000 */
[----:B------:R-:W-:Y:S01]  /*10b50*/  ISETP.GT.U32.AND P0, PT, R4, R9, PT ;  /* 0x000000090400720c */ /* 0x000fe20003f04070 */
[--C-:B------:R-:W-:Y:S01]  /*10b60*/  @!P1 IMAD.IADD R14, R14, 0x1, -R4.reuse ;  /* 0x000000010e0e9824 */ /* 0x100fe200078e0a04 */
[----:B------:R-:W-:Y:S01]  /*10b70*/  ISETP.GT.U32.AND P1, PT, R4, R11, PT ;  /* 0x0000000b0400720c */ /* 0x000fe20003f24070 */
[----:B------:R-:W-:Y:S01]  /*10b80*/  @!P4 IMAD.IADD R10, R10, 0x1, -R4 ;  /* 0x000000010a0ac824 */ /* 0x000fe200078e0a04 */
[----:B------:R-:W-:Y:S01]  /*10b90*/  IABS R19, R15 ;  /* 0x0000000f00137213 */ /* 0x000fe20000000000 */
[----:B0-----:R-:W-:Y:S01]  /*10ba0*/  IMAD.MOV.U32 R7, RZ, RZ, R16 ;  /* 0x000000ffff077224 */ /* 0x001fe200078e0010 */
[----:B------:R-:W-:Y:S01]  /*10bb0*/  ISETP.GE.AND P4, PT, R3, RZ, PT ;  /* 0x000000ff0300720c */ /* 0x000fe20003f86270 */
[----:B------:R-:W-:-:S04]  /*10bc0*/  IMAD.HI.U32 R18, R2, R8, RZ ;  /* 0x0000000802127227 */ /* 0x000fc800078e00ff */
[----:B------:R-:W-:Y:S01]  /*10bd0*/  @!P3 IMAD.MOV R7, RZ, RZ, -R7 ;  /* 0x000000ffff07b224 */ /* 0x000fe200078e0a07 */
[----:B------:R-:W-:Y:S01]  /*10be0*/  ISETP.GT.U32.AND P3, PT, R4, R10, PT ;  /* 0x0000000a0400720c */ /* 0x000fe20003f64070 */
[----:B------:R-:W-:-:S03]  /*10bf0*/  IMAD.HI.U32 R20, R2, R19, RZ ;  /* 0x0000001302147227 */ /* 0x000fc600078e00ff */
[----:B------:R0:W-:Y:S01]  /*10c00*/  STL [R1+0x4c0], R7 ;  /* 0x0004c00701007387 */ /* 0x0001e20000100800 */
[----:B------:R-:W-:Y:S02]  /*10c10*/  VIADD R12, R0, 0xc0 ;  /* 0x000000c0000c7836 */ /* 0x000fe40000000000 */
[----:B------:R-:W-:Y:S02]  /*10c20*/  IMAD.MOV R18, RZ, RZ, -R18 ;  /* 0x000000ffff127224 */ /* 0x000fe400078e0a12 */
[----:B------:R-:W-:Y:S01]  /*10c30*/  @!P0 IMAD.IADD R9, R9, 0x1, -R4 ;  /* 0x0000000109098824 */ /* 0x000fe200078e0a04 */
[----:B------:R-:W-:Y:S01]  /*10c40*/  ISETP.GE.AND P0, PT, R17, RZ, PT ;  /* 0x000000ff1100720c */ /* 0x000fe20003f06270 */
[----:B------:R-:W-:Y:S01]  /*10c50*/  IMAD.MOV R20, RZ, RZ, -R20 ;  /* 0x000000ffff147224 */ /* 0x000fe200078e0a14 */
[----:B------:R-:W-:Y:S01]  /*10c60*/  IABS R17, R12 ;  /* 0x0000000c00117213 */ /* 0x000fe20000000000 */
[----:B------:R-:W-:Y:S02]  /*10c70*/  @!P1 IMAD.IADD R11, R11, 0x1, -R4 ;  /* 0x000000010b0b9824 */ /* 0x000fe400078e0a04 */
[----:B------:R-:W-:-:S02]  /*10c80*/  IMAD R8, R4, R18, R8 ;  /* 0x0000001204087224 */ /* 0x000fc400078e0208 */
[C---:B------:R-:W-:Y:S01]  /*10c90*/  IMAD R3, R4.reuse, R20, R19 ;  /* 0x0000001404037224 */ /* 0x040fe200078e0213 */
[----:B------:R-:W-:Y:S01]  /*10ca0*/  ISETP.GT.U32.AND P1, PT, R4, R11, PT ;  /* 0x0000000b0400720c */ /* 0x000fe20003f24070 */
[----:B------:R-:W-:Y:S01]  /*10cb0*/  @!P3 IMAD.IADD R10, R10, 0x1, -R4 ;  /* 0x000000010a0ab824 */ /* 0x000fe200078e0a04 */
[----:B------:R-:W-:Y:S01]  /*10cc0*/  ISETP.GT.U32.AND P3, PT, R4, R8, PT ;  /* 0x000000080400720c */ /* 0x000fe20003f64070 */
[----:B------:R-:W-:-:S04]  /*10cd0*/  IMAD.HI.U32 R16, R2, R17, RZ ;  /* 0x0000001102107227 */ /* 0x000fc800078e00ff */
[----:B------:R-:W-:Y:S01]  /*10ce0*/  @!P5 IMAD.MOV R14, RZ, RZ, -R14 ;  /* 0x000000ffff0ed224 */ /* 0x000fe200078e0a0e */
[C---:B------:R-:W-:Y:S01]  /*10cf0*/  ISETP.GT.U32.AND P5, PT, R4.reuse, R3, PT ;  /* 0x000000030400720c */ /* 0x040fe20003fa4070 */
[----:B0-----:R-:W-:Y:S02]  /*10d00*/  IMAD.MOV.U32 R7, RZ, RZ, R9 ;  /* 0x000000ffff077224 */ /* 0x001fe400078e0009 */
[----:B------:R-:W-:Y:S01]  /*10d10*/  IMAD.MOV R16, RZ, RZ, -R16 ;  /* 0x000000ffff107224 */ /* 0x000fe200078e0a10 */
[----:B------:R0:W-:Y:S01]  /*10d20*/  STL [R1+0x4bc], R14 ;  /* 0x0004bc0e01007387 */ /* 0x0001e20000100800 */
[----:B------:R-:W-:Y:S01]  /*10d30*/  @!P6 IMAD.MOV R7, RZ, RZ, -R7 ;  /* 0x000000ffff07e224 */ /* 0x000fe200078e0a07 */
[----:B------:R-:W-:Y:S01]  /*10d40*/  ISETP.GE.AND P6, PT, R15, RZ, PT ;  /* 0x000000ff0f00720c */ /* 0x000fe20003fc6270 */
[----:B------:R-:W-:Y:S01]  /*10d50*/  IMAD R9, R4, R16, R17 ;  /* 0x0000001004097224 */ /* 0x000fe200078e0211 */
[----:B------:R-:W-:Y:S01]  /*10d60*/  IABS R17, R21 ;  /* 0x0000001500117213 */ /* 0x000fe20000000000 */
[----:B------:R-:W-:Y:S01]  /*10d70*/  VIADD R15, R0, 0xbf ;  /* 0x000000bf000f7836 */ /* 0x000fe20000000000 */
[----:B------:R1:W-:Y:S01]  /*10d80*/  STL [R1+0x4b8], R7 ;  /* 0x0004b80701007387 */ /* 0x0003e20000100800 */
[--C-:B------:R-:W-:Y:S01]  /*10d90*/  @!P1 IMAD.IADD R11, R11, 0x1, -R4.reuse ;  /* 0x000000010b0b9824 */ /* 0x100fe200078e0a04 */
[----:B------:R-:W-:Y:S01]  /*10da0*/  ISETP.GT.U32.AND P1, PT, R4, R9, PT ;  /* 0x000000090400720c */ /* 0x000fe20003f24070 */
[----:B------:R-:W-:Y:S01]  /*10db0*/  @!P3 IMAD.IADD R8, R8, 0x1, -R4 ;  /* 0x000000010808b824 */ /* 0x000fe200078e0a04 */
[----:B------:R-:W-:Y:S01]  /*10dc0*/  IABS R16, R15 ;  /* 0x0000000f00107213 */ /* 0x000fe20000000000 */
[----:B------:R-:W-:-:S02]  /*10dd0*/  IMAD.MOV.U32 R19, RZ, RZ, R10 ;  /* 0x000000ffff137224 */ /* 0x000fc400078e000a */
[----:B------:R-:W-:Y:S01]  /*10de0*/  @!P5 IMAD.IADD R3, R3, 0x1, -R4 ;  /* 0x000000010303d824 */ /* 0x000fe200078e0a04 */
[----:B------:R-:W-:Y:S01]  /*10df0*/  ISETP.GE.AND P5, PT, R13, RZ, PT ;  /* 0x000000ff0d00720c */ /* 0x000fe20003fa6270 */
[----:B------:R-:W-:Y:S01]  /*10e00*/  @!P0 IMAD.MOV R19, RZ, RZ, -R19 ;  /* 0x000000ffff138224 */ /* 0x000fe200078e0a13 */
[C---:B------:R-:W-:Y:S01]  /*10e10*/  ISETP.GT.U32.AND P0, PT, R4.reuse, R8, PT ;  /* 0x000000080400720c */ /* 0x040fe20003f04070 */
[----:B------:R-:W-:Y:S01]  /*10e20*/  IMAD.MOV.U32 R13, RZ, RZ, R17 ;  /* 0x000000ffff0d7224 */ /* 0x000fe200078e0011 */
[----:B------:R-:W-:Y:S01]  /*10e30*/  ISETP.GT.U32.AND P3, PT, R4, R3, PT ;  /* 0x000000030400720c */ /* 0x000fe20003f64070 */
[----:B0-----:R-:W-:Y:S01]  /*10e40*/  VIADD R14, R0, 0xbd ;  /* 0x000000bd000e7836 */ /* 0x001fe20000000000 */
[----:B------:R0:W-:Y:S01]  /*10e50*/  STL [R1+0x4b4], R19 ;  /* 0x0004b41301007387 */ /* 0x0001e20000100800 */
[----:B------:R-:W-:-:S03]  /*10e60*/  IMAD.HI.U32 R17, R2, R16, RZ ;  /* 0x0000001002117227 */ /* 0x000fc600078e00ff */
[----:B------:R-:W-:Y:S01]  /*10e70*/  IABS R18, R14 ;  /* 0x0000000e00127213 */ /* 0x000fe20000000000 */
[----:B------:R-:W-:-:S04]  /*10e80*/  IMAD.HI.U32 R10, R2, R13, RZ ;  /* 0x0000000d020a7227 */ /* 0x000fc800078e00ff */
[----:B-1----:R-:W-:Y:S02]  /*10e90*/  IMAD.MOV.U32 R7, RZ, RZ, R11 ;  /* 0x000000ffff077224 */ /* 0x002fe400078e000b */
[----:B------:R-:W-:Y:S02]  /*10ea0*/  IMAD.MOV R17, RZ, RZ, -R17 ;  /* 0x000000ffff117224 */ /* 0x000fe400078e0a11 */
[----:B------:R-:W-:Y:S02]  /*10eb0*/  IMAD.MOV R11, RZ, RZ, -R10 ;  /* 0x000000ffff0b7224 */ /* 0x000fe400078e0a0a */
[----:B------:R-:W-:Y:S02]  /*10ec0*/  @!P1 IMAD.IADD R9, R9, 0x1, -R4 ;  /* 0x0000000109099824 */ /* 0x000fe400078e0a04 */
[----:B------:R-:W-:Y:S01]  /*10ed0*/  @!P4 IMAD.MOV R7, RZ, RZ, -R7 ;  /* 0x000000ffff07c224 */ /* 0x000fe200078e0a07 */
[----:B------:R-:W-:Y:S01]  /*10ee0*/  ISETP.GE.AND P4, PT, R12, RZ, PT ;  /* 0x000000ff0c00720c */ /* 0x000fe20003f86270 */
[C---:B------:R-:W-:Y:S01]  /*10ef0*/  IMAD R10, R4.reuse, R17, R16 ;  /* 0x00000011040a7224 */ /* 0x040fe200078e0210 */
[----:B------:R-:W-:Y:S01]  /*10f00*/  ISETP.GT.U32.AND P1, PT, R4, R9, PT ;  /* 0x000000090400720c */ /* 0x000fe20003f24070 */
[----:B------:R-:W-:Y:S01]  /*10f10*/  IMAD.MOV.U32 R12, RZ, RZ, R18 ;  /* 0x000000ffff0c7224 */ /* 0x000fe200078e0012 */
[----:B------:R1:W-:Y:S01]  /*10f20*/  STL [R1+0x4b0], R7 ;  /* 0x0004b00701007387 */ /* 0x0003e20000100800 */
[----:B------:R-:W-:Y:S01]  /*10f30*/  @!P0 IMAD.IADD R8, R8, 0x1, -R4 ;  /* 0x0000000108088824 */ /* 0x000fe200078e0a04 */
[----:B------:R-:W-:Y:S01]  /*10f40*/  ISETP.GT.U32.AND P0, PT, R4, R10, PT ;  /* 0x0000000a0400720c */ /* 0x000fe20003f04070 */
[----:B------:R-:W-:-:S04]  /*10f50*/  IMAD.HI.U32 R16, R2, R12, RZ ;  /* 0x0000000c02107227 */ /* 0x000fc800078e00ff */
[----:B------:R-:W-:Y:S02]  /*10f60*/  IMAD.MOV R17, RZ, RZ, -R16 ;  /* 0x000000ffff117224 */ /* 0x000fe400078e0a10 */
[C---:B------:R-:W-:Y:S02]  /*10f70*/  IMAD R11, R4.reuse, R11, R13 ;  /* 0x0000000b040b7224 */ /* 0x040fe400078e020d */
[C---:B------:R-:W-:Y:S02]  /*10f80*/  IMAD R12, R4.reuse, R17, R12 ;  /* 0x00000011040c7224 */ /* 0x040fe400078e020c */
[--C-:B------:R-:W-:Y:S01]  /*10f90*/  @!P3 IMAD.IADD R3, R3, 0x1, -R4.reuse ;  /* 0x000000010303b824 */ /* 0x100fe200078e0a04 */
[----:B------:R-:W-:Y:S01]  /*10fa0*/  ISETP.GE.AND P3, PT, R15, RZ, PT ;  /* 0x000000ff0f00720c */ /* 0x000fe20003f66270 */
        /* <DEDUP_REMOVED lines=8> */
[----:B------:R-:W-:Y:S01]  /*11030*/  IMAD.MOV.U32 R24, RZ, RZ, R3 ;  /* 0x000000ffff187224 */ /* 0x000fe200078e0003 */
[----:B0-----:R-:W-:Y:S01]  /*11040*/  IABS R19, R16 ;  /* 0x0000001000137213 */ /* 0x001fe20000000000 */
[----:B------:R-:W-:Y:S01]  /*11050*/  IMAD.MOV.U32 R3, RZ, RZ, R9 ;  /* 0x000000ffff037224 */ /* 0x000fe200078e0009 */
[----:B------:R-:W-:Y:S01]  /*11060*/  IABS R20, R17 ;  /* 0x0000001100147213 */ /* 0x000fe20000000000 */
[----:B------:R-:W-:-:S04]  /*11070*/  IMAD.HI.U32 R22, R2, R13, RZ ;  /* 0x0000000d02167227 */ /* 0x000fc800078e00ff */
[--C-:B------:R-:W-:Y:S01]  /*11080*/  @!P1 IMAD.IADD R11, R11, 0x1, -R4.reuse ;  /* 0x000000010b0b9824 */ /* 0x100fe200078e0a04 */
[----:B------:R-:W-:Y:S01]  /*11090*/  ISETP.GE.AND P1, PT, R21, RZ, PT ;  /* 0x000000ff1500720c */ /* 0x000fe20003f26270 */
[----:B------:R-:W-:Y:S01]  /*110a0*/  @!P0 IMAD.IADD R12, R12, 0x1, -R4 ;  /* 0x000000010c0c8824 */ /* 0x000fe200078e0a04 */
[----:B------:R-:W-:Y:S01]  /*110b0*/  ISETP.GT.U32.AND P0, PT, R4, R10, PT ;  /* 0x0000000a0400720c */ /* 0x000fe20003f04070 */
[----:B------:R-:W-:Y:S02]  /*110c0*/  IMAD.MOV R22, RZ, RZ, -R22 ;  /* 0x000000ffff167224 */ /* 0x000fe400078e0a16 */
[----:B------:R-:W-:-:S04]  /*110d0*/  IMAD.HI.U32 R21, R2, R19, RZ ;  /* 0x0000001302157227 */ /* 0x000fc800078e00ff */
[----:B------:R-:W-:Y:S02]  /*110e0*/  IMAD R13, R4, R22, R13 ;  /* 0x00000016040d7224 */ /* 0x000fe400078e020d */
[----:B------:R-:W-:Y:S02]  /*110f0*/  IMAD.MOV R21, RZ, RZ, -R21 ;  /* 0x000000ffff157224 */ /* 0x000fe400078e0a15 */
[----:B------:R-:W-:Y:S02]  /*11100*/  VIADD R18, R0, 0xb9 ;  /* 0x000000b900127836 */ /* 0x000fe40000000000 */
[C---:B------:R-:W-:Y:S02]  /*11110*/  IMAD R19, R4.reuse, R21, R19 ;  /* 0x0000001504137224 */ /* 0x040fe400078e0213 */
[----:B------:R-:W-:Y:S01]  /*11120*/  @!P4 IMAD.MOV R3, RZ, RZ, -R3 ;  /* 0x000000ffff03c224 */ /* 0x000fe200078e0a03 */
[C---:B------:R-:W-:Y:S01]  /*11130*/  ISETP.GT.U32.AND P4, PT, R4.reuse, R13, PT ;  /* 0x0000000d0400720c */ /* 0x040fe20003f84070 */
[----:B------:R-:W-:Y:S01]  /*11140*/  @!P6 IMAD.MOV R24, RZ, RZ, -R24 ;  /* 0x000000ffff18e224 */ /* 0x000fe200078e0a18 */
[----:B------:R-:W-:Y:S01]  /*11150*/  IABS R22, R18 ;  /* 0x0000001200167213 */ /* 0x000fe20000000000 */
[----:B-1----:R-:W-:Y:S01]  /*11160*/  IMAD.MOV.U32 R7, RZ, RZ, R8 ;  /* 0x000000ffff077224 */ /* 0x002fe200078e0008 */
[----:B------:R-:W-:Y:S01]  /*11170*/  ISETP.GT.U32.AND P6, PT, R4, R11, PT ;  /* 0x0000000b0400720c */ /* 0x000fe20003fc4070 */
[----:B------:R-:W-:Y:S01]  /*11180*/  IMAD.HI.U32 R23, R2, R20, RZ ;  /* 0x0000001402177227 */ /* 0x000fe200078e00ff */
[----:B------:R-:W-:Y:S03]  /*11190*/  STL [R1+0x4ac], R24 ;  /* 0x0004ac1801007387 */ /* 0x000fe60000100800 */
[----:B------:R-:W-:Y:S01]  /*111a0*/  @!P0 IMAD.IADD R10, R10, 0x1, -R4 ;  /* 0x000000010a0a8824 */ /* 0x000fe200078e0a04 */
[C---:B------:R-:W-:Y:S01]  /*111b0*/  ISETP.GT.U32.AND P0, PT, R4.reuse, R19, PT ;  /* 0x000000130400720c */ /* 0x040fe20003f04070 */
[----:B------:R-:W-:Y:S01]  /*111c0*/  @!P5 IMAD.MOV R7, RZ, RZ, -R7 ;  /* 0x000000ffff07d224 */ /* 0x000fe200078e0a07 */
[----:B------:R-:W-:Y:S01]  /*111d0*/  ISETP.GT.U32.AND P5, PT, R4, R12, PT ;  /* 0x0000000c0400720c */ /* 0x000fe20003fa4070 */
[----:B------:R-:W-:-:S02]  /*111e0*/  IMAD.MOV R23, RZ, RZ, -R23 ;  /* 0x000000ffff177224 */ /* 0x000fc400078e0a17 */
[----:B------:R-:W-:Y:S01]  /*111f0*/  IMAD.HI.U32 R8, R2, R22, RZ ;  /* 0x0000001602087227 */ /* 0x000fe200078e00ff */
[----:B------:R-:W-:Y:S03]  /*11200*/  STL [R1+0x4a8], R7 ;  /* 0x0004a80701007387 */ /* 0x000fe60000100800 */
[C---:B------:R-:W-:Y:S01]  /*11210*/  IMAD R20, R4.reuse, R23, R20 ;  /* 0x0000001704147224 */ /* 0x040fe200078e0214 */
[----:B------:R0:W-:Y:S01]  /*11220*/  STL [R1+0x4a4], R3 ;  /* 0x0004a40301007387 */ /* 0x0001e20000100800 */
[----:B------:R-:W-:Y:S02]  /*11230*/  IMAD.MOV R8, RZ, RZ, -R8 ;  /* 0x000000ffff087224 */ /* 0x000fe400078e0a08 */
[--C-:B------:R-:W-:Y:S01]  /*11240*/  @!P4 IMAD.IADD R13, R13, 0x1, -R4.reuse ;  /* 0x000000010d0dc824 */ /* 0x100fe200078e0a04 */
[----:B------:R-:W-:Y:S01]  /*11250*/  ISETP.GE.AND P4, PT, R15, RZ, PT ;  /* 0x000000ff0f00720c */ /* 0x000fe20003f86270 */
[----:B------:R-:W-:Y:S01]  /*11260*/  @!P6 IMAD.IADD R11, R11, 0x1, -R4 ;  /* 0x000000010b0be824 */ /* 0x000fe200078e0a04 */
[C---:B------:R-:W-:Y:S01]  /*11270*/  ISETP.GT.U32.AND P6, PT, R4.reuse, R20, PT ;  /* 0x000000140400720c */ /* 0x040fe20003fc4070 */
[----:B------:R-:W-:-:S02]  /*11280*/  IMAD R22, R4, R8, R22 ;  /* 0x0000000804167224 */ /* 0x000fc400078e0216 */
[--C-:B------:R-:W-:Y:S01]  /*11290*/  @!P0 IMAD.IADD R19, R19, 0x1, -R4.reuse ;  /* 0x0000000113138824 */ /* 0x100fe200078e0a04 */
[----:B------:R-:W-:Y:S01]  /*112a0*/  ISETP.GT.U32.AND P0, PT, R4, R13, PT ;  /* 0x0000000d0400720c */ /* 0x000fe20003f04070 */
[----:B0-----:R-:W-:Y:S02]  /*112b0*/  VIADD R3, R0, 0xb8 ;  /* 0x000000b800037836 */ /* 0x001fe40000000000 */
[----:B------:R-:W-:Y:S01]  /*112c0*/  @!P1 IMAD.MOV R11, RZ, RZ, -R11 ;  /* 0x000000ffff0b9224 */ /* 0x000fe200078e0a0b */
[----:B------:R-:W-:Y:S01]  /*112d0*/  ISETP.GT.U32.AND P1, PT, R4, R22, PT ;  /* 0x000000160400720c */ /* 0x000fe20003f24070 */
[----:B------:R-:W-:Y:S01]  /*112e0*/  @!P5 IMAD.IADD R12, R12, 0x1, -R4 ;  /* 0x000000010c0cd824 */ /* 0x000fe200078e0a04 */
[----:B------:R-:W-:Y:S01]  /*112f0*/  ISETP.GE.AND P5, PT, R14, RZ, PT ;  /* 0x000000ff0e00720c */ /* 0x000fe20003fa6270 */
[----:B------:R-:W-:Y:S01]  /*11300*/  IMAD.MOV.U32 R7, RZ, RZ, R10 ;  /* 0x000000ffff077224 */ /* 0x000fe200078e000a */
[----:B------:R-:W-:Y:S01]  /*11310*/  IABS R14, R3 ;  /* 0x00000003000e7213 */ /* 0x000fe20000000000 */
[----:B------:R-:W-:-:S02]  /*11320*/  VIADD R9, R0, 0xb7 ;  /* 0x000000b700097836 */ /* 0x000fc40000000000 */
[----:B------:R-:W-:Y:S02]  /*11330*/  @!P3 IMAD.MOV R7, RZ, RZ, -R7 ;  /* 0x000000ffff07b224 */ /* 0x000fe400078e0a07 */
[----:B------:R-:W-:Y:S01]  /*11340*/  IMAD.HI.U32 R10, R2, R14, RZ ;  /* 0x0000000e020a7227 */ /* 0x000fe200078e00ff */
[----:B------:R-:W-:Y:S02]  /*11350*/  IABS R8, R9 ;  /* 0x0000000900087213 */ /* 0x000fe40000000000 */
[----:B------:R0:W-:Y:S01]  /*11360*/  STL [R1+0x49c], R7 ;  /* 0x00049c0701007387 */ /* 0x0001e20000100800 */
[--C-:B------:R-:W-:Y:S01]  /*11370*/  @!P6 IMAD.IADD R20, R20, 0x1, -R4.reuse ;  /* 0x000000011414e824 */ /* 0x100fe200078e0a04 */
[C---:B------:R-:W-:Y:S01]  /*11380*/  ISETP.GT.U32.AND P6, PT, R4.reuse, R19, PT ;  /* 0x000000130400720c */ /* 0x040fe20003fc4070 */
[----:B------:R-:W-:Y:S01]  /*11390*/  @!P0 IMAD.IADD R13, R13, 0x1, -R4 ;  /* 0x000000010d0d8824 */ /* 0x000fe200078e0a04 */
[----:B------:R-:W-:Y:S01]  /*113a0*/  ISETP.GE.AND P0, PT, R17, RZ, PT ;  /* 0x000000ff1100720c */ /* 0x000fe20003f06270 */
[----:B------:R-:W-:Y:S01]  /*113b0*/  IMAD.MOV R10, RZ, RZ, -R10 ;  /* 0x000000ffff0a7224 */ /* 0x000fe200078e0a0a */
[----:B------:R-:W-:Y:S01]  /*113c0*/  ISETP.GT.U32.AND P3, PT, R4, R20, PT ;  /* 0x000000140400720c */ /* 0x000fe20003f64070 */
[----:B------:R-:W-:Y:S01]  /*113d0*/  @!P1 IMAD.IADD R22, R22, 0x1, -R4 ;  /* 0x0000000116169824 */ /* 0x000fe200078e0a04 */
[----:B------:R1:W-:Y:S01]  /*113e0*/  STL [R1+0x498], R11 ;  /* 0x0004980b01007387 */ /* 0x0003e20000100800 */
[----:B------:R-:W-:-:S02]  /*113f0*/  IMAD R14, R4, R10, R14 ;  /* 0x0000000a040e7224 */ /* 0x000fc400078e020e */
[----:B0-----:R-:W-:Y:S01]  /*11400*/  IMAD.MOV.U32 R7, RZ, RZ, R12 ;  /* 0x000000ffff077224 */ /* 0x001fe200078e000c */
[----:B------:R-:W-:Y:S01]  /*11410*/  ISETP.GT.U32.AND P1, PT, R4, R22, PT ;  /* 0x000000160400720c */ /* 0x000fe20003f24070 */
[----:B------:R-:W-:Y:S02]  /*11420*/  IMAD.MOV.U32 R12, RZ, RZ, R13 ;  /* 0x000000ffff0c7224 */ /* 0x000fe400078e000d */
[----:B------:R-:W-:-:S04]  /*11430*/  IMAD.HI.U32 R15, R2, R8, RZ ;  /* 0x00000008020f7227 */ /* 0x000fc800078e00ff */
[----:B------:R-:W-:Y:S01]  /*11440*/  @!P4 IMAD.MOV R12, RZ, RZ, -R12 ;  /* 0x000000ffff0cc224 */ /* 0x000fe200078e0a0c */
[----:B------:R-:W-:Y:S01]  /*11450*/  ISETP.GT.U32.AND P4, PT, R4, R14, PT ;  /* 0x0000000e0400720c */ /* 0x000fe20003f84070 */
[----:B------:R-:W-:Y:S01]  /*11460*/  @!P5 IMAD.MOV R7, RZ, RZ, -R7 ;  /* 0x000000ffff07d224 */ /* 0x000fe200078e0a07 */
[----:B------:R-:W-:Y:S01]  /*11470*/  ISETP.GE.AND P5, PT, R16, RZ, PT ;  /* 0x000000ff1000720c */ /* 0x000fe20003fa6270 */
[----:B------:R-:W-:Y:S02]  /*11480*/  IMAD.MOV R15, RZ, RZ, -R15 ;  /* 0x000000ffff0f7224 */ /* 0x000fe400078e0a0f */
[--C-:B------:R-:W-:Y:S01]  /*11490*/  @!P6 IMAD.IADD R19, R19, 0x1, -R4.reuse ;  /* 0x000000011313e824 */ /* 0x100fe200078e0a04 */
[----:B------:R0:W-:Y:S01]  /*114a0*/  STL [R1+0x494], R7 ;  /* 0x0004940701007387 */ /* 0x0001e20000100800 */
[----:B------:R-:W-:Y:S01]  /*114b0*/  @!P3 IMAD.IADD R20, R20, 0x1, -R4 ;  /* 0x000000011414b824 */ /* 0x000fe200078e0a04 */
[----:B------:R-:W-:Y:S01]  /*114c0*/  ISETP.GE.AND P3, PT, R3, RZ, PT ;  /* 0x000000ff0300720c */ /* 0x000fe20003f66270 */
[----:B------:R-:W-:Y:S01]  /*114d0*/  IMAD R15, R4, R15, R8 ;  /* 0x0000000f040f7224 */ /* 0x000fe200078e0208 */
[----:B------:R-:W-:Y:S01]  /*114e0*/  ISETP.GE.AND P6, PT, R18, RZ, PT ;  /* 0x000000ff1200720c */ /* 0x000fe20003fc6270 */
[----:B------:R-:W-:Y:S01]  /*114f0*/  VIADD R3, R0, 0xb6 ;  /* 0x000000b600037836 */ /* 0x000fe20000000000 */
[----:B------:R2:W-:Y:S01]  /*11500*/  STL [R1+0x490], R12 ;  /* 0x0004900c01007387 */ /* 0x0005e20000100800 */
[----:B-1----:R-:W-:-:S02]  /*11510*/  IMAD.MOV.U32 R11, RZ, RZ, R19 ;  /* 0x000000ffff0b7224 */ /* 0x002fc400078e0013 */
[----:B------:R-:W-:Y:S01]  /*11520*/  @!P1 IMAD.IADD R22, R22, 0x1, -R4 ;  /* 0x0000000116169824 */ /* 0x000fe200078e0a04 */
[----:B------:R-:W-:Y:S01]  /*11530*/  ISETP.GT.U32.AND P1, PT, R4, R15, PT ;  /* 0x0000000f0400720c */ /* 0x000fe20003f24070 */
[----:B0-----:R-:W-:Y:S02]  /*11540*/  IMAD.MOV.U32 R7, RZ, RZ, R20 ;  /* 0x000000ffff077224 */ /* 0x001fe400078e0014 */
[----:B------:R-:W-:Y:S02]  /*11550*/  @!P4 IMAD.IADD R14, R14, 0x1, -R4 ;  /* 0x000000010e0ec824 */ /* 0x000fe400078e0a04 */
[----:B------:R-:W-:Y:S01]  /*11560*/  @!P5 IMAD.MOV R11, RZ, RZ, -R11 ;  /* 0x000000ffff0bd224 */ /* 0x000fe200078e0a0b */
[----:B--2---:R-:W-:Y:S01]  /*11570*/  IABS R12, R3 ;  /* 0x00000003000c7213 */ /* 0x004fe20000000000 */
[----:B------:R-:W-:Y:S01]  /*11580*/  @!P0 IMAD.MOV R7, RZ, RZ, -R7 ;  /* 0x000000ffff078224 */ /* 0x000fe200078e0a07 */
[----:B------:R-:W-:Y:S01]  /*11590*/  ISETP.GT.U32.AND P4, PT, R4, R14, PT ;  /* 0x0000000e0400720c */ /* 0x000fe20003f84070 */
[----:B------:R-:W-:Y:S01]  /*115a0*/  VIADD R21, R0, 0xa8 ;  /* 0x000000a800157836 */ /* 0x000fe20000000000 */
[----:B------:R0:W-:Y:S01]  /*115b0*/  STL [R1+0x48c], R11 ;  /* 0x00048c0b01007387 */ /* 0x0001e20000100800 */
[----:B------:R-:W-:Y:S01]  /*115c0*/  IMAD.HI.U32 R10, R2, R12, RZ ;  /* 0x0000000c020a7227 */ /* 0x000fe200078e00ff */
[----:B------:R-:W-:-:S02]  /*115d0*/  ISETP.GE.AND P0, PT, R3, RZ, PT ;  /* 0x000000ff0300720c */ /* 0x000fc40003f06270 */
[----:B------:R1:W-:Y:S01]  /*115e0*/  STL [R1+0x488], R7 ;  /* 0x0004880701007387 */ /* 0x0003e20000100800 */
[----:B------:R-:W-:Y:S01]  /*115f0*/  IMAD.MOV R13, RZ, RZ, -R10 ;  /* 0x000000ffff0d7224 */ /* 0x000fe200078e0a0a */
[----:B------:R-:W-:Y:S01]  /*11600*/  ISETP.GE.AND P5, PT, R9, RZ, PT ;  /* 0x000000ff0900720c */ /* 0x000fe20003fa6270 */
[--C-:B------:R-:W-:Y:S02]  /*11610*/  @!P1 IMAD.IADD R15, R15, 0x1, -R4.reuse ;  /* 0x000000010f0f9824 */ /* 0x100fe400078e0a04 */
[C---:B------:R-:W-:Y:S02]  /*11620*/  VIADD R9, R0.reuse, 0xb4 ;  /* 0x000000b400097836 */ /* 0x040fe40000000000 */
[----:B0-----:R-:W-:Y:S01]  /*11630*/  VIADD R11, R0, 0xb5 ;  /* 0x000000b5000b7836 */ /* 0x001fe20000000000 */
[----:B------:R-:W-:Y:S01]  /*11640*/  ISETP.GT.U32.AND P1, PT, R4, R15, PT ;  /* 0x0000000f0400720c */ /* 0x000fe20003f24070 */
[----:B------:R-:W-:Y:S01]  /*11650*/  @!P4 IMAD.IADD R14, R14, 0x1, -R4 ;  /* 0x000000010e0ec824 */ /* 0x000fe200078e0a04 */
[----:B------:R-:W-:Y:S01]  /*11660*/  IABS R8, R9 ;  /* 0x0000000900087213 */ /* 0x000fe20000000000 */
[----:B-1----:R-:W-:Y:S01]  /*11670*/  IMAD.MOV.U32 R7, RZ, RZ, R22 ;  /* 0x000000ffff077224 */ /* 0x002fe200078e0016 */
[----:B------:R-:W-:Y:S01]  /*11680*/  IABS R3, R11 ;  /* 0x0000000b00037213 */ /* 0x000fe20000000000 */
[----:B------:R-:W-:-:S02]  /*11690*/  VIADD R22, R0, 0xaa ;  /* 0x000000aa00167836 */ /* 0x000fc40000000000 */
[----:B------:R-:W-:Y:S01]  /*116a0*/  @!P6 IMAD.MOV R7, RZ, RZ, -R7 ;  /* 0x000000ffff07e224 */ /* 0x000fe200078e0a07 */
[----:B------:R-:W-:Y:S01]  /*116b0*/  ISETP.GE.AND P6, PT, R11, RZ, PT ;  /* 0x000000ff0b00720c */ /* 0x000fe20003fc6270 */
[----:B------:R-:W-:Y:S02]  /*116c0*/  IMAD R11, R4, R13, R12 ;  /* 0x0000000d040b7224 */ /* 0x000fe400078e020c */
[----:B------:R-:W-:Y:S01]  /*116d0*/  IMAD.HI.U32 R10, R2, R3, RZ ;  /* 0x00000003020a7227 */ /* 0x000fe200078e00ff */
[----:B------:R0:W-:Y:S02]  /*116e0*/  STL [R1+0x484], R7 ;  /* 0x0004840701007387 */ /* 0x0001e40000100800 */
[----:B------:R-:W-:Y:S01]  /*116f0*/  ISETP.GT.U32.AND P4, PT, R4, R11, PT ;  /* 0x0000000b0400720c */ /* 0x000fe20003f84070 */
[----:B------:R-:W-:Y:S02]  /*11700*/  IMAD.MOV R10, RZ, RZ, -R10 ;  /* 0x000000ffff0a7224 */ /* 0x000fe400078e0a0a */
[----:B------:R-:W-:-:S02]  /*11710*/  VIADD R12, R0, 0xb2 ;  /* 0x000000b2000c7836 */ /* 0x000fc40000000000 */
[----:B------:R-:W-:Y:S02]  /*11720*/  IMAD R3, R4, R10, R3 ;  /* 0x0000000a04037224 */ /* 0x000fe400078e0203 */
[----:B------:R-:W-:Y:S01]  /*11730*/  IMAD.HI.U32 R16, R2, R8, RZ ;  /* 0x0000000802107227 */ /* 0x000fe200078e00ff */
[----:B------:R-:W-:-:S03]  /*11740*/  IABS R18, R12 ;  /* 0x0000000c00127213 */ /* 0x000fc60000000000 */
[----:B------:R-:W-:Y:S02]  /*11750*/  VIADD R13, R0, 0xb3 ;  /* 0x000000b3000d7836 */ /* 0x000fe40000000000 */
[----:B------:R-:W-:Y:S01]  /*11760*/  @!P1 IMAD.IADD R15, R15, 0x1, -R4 ;  /* 0x000000010f0f9824 */ /* 0x000fe200078e0a04 */
[C---:B------:R-:W-:Y:S01]  /*11770*/  ISETP.GT.U32.AND P1, PT, R4.reuse, R3, PT ;  /* 0x000000030400720c */ /* 0x040fe20003f24070 */
[----:B------:R-:W-:Y:S01]  /*11780*/  IMAD.MOV R16, RZ, RZ, -R16 ;  /* 0x000000ffff107224 */ /* 0x000fe200078e0a10 */
[----:B------:R-:W-:Y:S01]  /*11790*/  IABS R17, R13 ;  /* 0x0000000d00117213 */ /* 0x000fe20000000000 */
[----:B------:R-:W-:Y:S02]  /*117a0*/  @!P4 IMAD.IADD R11, R11, 0x1, -R4 ;  /* 0x000000010b0bc824 */ /* 0x000fe400078e0a04 */
[C---:B------:R-:W-:Y:S02]  /*117b0*/  IMAD R8, R4.reuse, R16, R8 ;  /* 0x0000001004087224 */ /* 0x040fe400078e0208 */
[----:B0-----:R-:W-:Y:S01]  /*117c0*/  IMAD.MOV.U32 R7, RZ, RZ, R14 ;  /* 0x000000ffff077224 */ /* 0x001fe200078e000e */
[----:B------:R-:W-:Y:S01]  /*117d0*/  ISETP.GT.U32.AND P4, PT, R4, R11, PT ;  /* 0x0000000b0400720c */ /* 0x000fe20003f84070 */
[----:B------:R-:W-:-:S02]  /*117e0*/  IMAD.MOV.U32 R14, RZ, RZ, R18 ;  /* 0x000000ffff0e7224 */ /* 0x000fc400078e0012 */
[----:B------:R-:W-:-:S04]  /*117f0*/  IMAD.HI.U32 R18, R2, R17, RZ ;  /* 0x0000001102127227 */ /* 0x000fc800078e00ff */
[----:B------:R-:W-:Y:S01]  /*11800*/  @!P3 IMAD.MOV R7, RZ, RZ, -R7 ;  /* 0x000000ffff07b224 */ /* 0x000fe200078e0a07 */
[C---:B------:R-:W-:Y:S01]  /*11810*/  ISETP.GT.U32.AND P3, PT, R4.reuse, R8, PT ;  /* 0x000000080400720c */ /* 0x040fe20003f64070 */
[----:B------:R-:W-:Y:S02]  /*11820*/  IMAD.MOV R18, RZ, RZ, -R18 ;  /* 0x000000ffff127224 */ /* 0x000fe400078e0a12 */
[--C-:B------:R-:W-:Y:S01]  /*11830*/  @!P1 IMAD.IADD R3, R3, 0x1, -R4.reuse ;  /* 0x0000000103039824 */ /* 0x100fe200078e0a04 */
[----:B------:R0:W-:Y:S01]  /*11840*/  STL [R1+0x480], R7 ;  /* 0x0004800701007387 */ /* 0x0001e20000100800 */
[C---:B------:R-:W-:Y:S02]  /*11850*/  IMAD R17, R4.reuse, R18, R17 ;  /* 0x0000001204117224 */ /* 0x040fe400078e0211 */
[----:B------:R-:W-:Y:S01]  /*11860*/  @!P4 IMAD.IADD R11, R11, 0x1, -R4 ;  /* 0x000000010b0bc824 */ /* 0x000fe200078e0a04 */
[----:B------:R-:W-:Y:S01]  /*11870*/  ISETP.GT.U32.AND P1, PT, R4, R3, PT ;  /* 0x000000030400720c */ /* 0x000fe20003f24070 */
[----:B------:R-:W-:Y:S01]  /*11880*/  VIADD R10, R0, 0xb1 ;  /* 0x000000b1000a7836 */ /* 0x000fe20000000000 */
[----:B------:R-:W-:Y:S01]  /*11890*/  ISETP.GT.U32.AND P4, PT, R4, R17, PT ;  /* 0x000000110400720c */ /* 0x000fe20003f84070 */
[----:B------:R-:W-:-:S02]  /*118a0*/  VIADD R19, R0, 0xa5 ;  /* 0x000000a500137836 */ /* 0x000fc40000000000 */
[----:B------:R-:W-:Y:S01]  /*118b0*/  @!P3 IMAD.IADD R8, R8, 0x1, -R4 ;  /* 0x000000010808b824 */ /* 0x000fe200078e0a04 */
[----:B------:R-:W-:Y:S01]  /*118c0*/  IABS R16, R10 ;  /* 0x0000000a00107213 */ /* 0x000fe20000000000 */
[----:B0-----:R-:W-:Y:S02]  /*118d0*/  IMAD.MOV.U32 R7, RZ, RZ, R15 ;  /* 0x000000ffff077224 */ /* 0x001fe400078e000f */
        /* <DEDUP_REMOVED lines=8> */
[----:B------:R-:W-:Y:S02]  /*11960*/  @!P4 IMAD.IADD R17, R17, 0x1, -R4 ;  /* 0x000000011111c824 */ /* 0x000fe400078e0a04 */
[----:B------:R-:W-:Y:S01]  /*11970*/  IMAD.HI.U32 R18, R2, R16, RZ ;  /* 0x0000001002127227 */ /* 0x000fe200078e00ff */
[----:B------:R-:W-:-:S02]  /*11980*/  ISETP.GT.U32.AND P1, PT, R4, R9, PT ;  /* 0x000000090400720c */ /* 0x000fc40003f24070 */
[----:B------:R-:W-:Y:S01]  /*11990*/  ISETP.GT.U32.AND P4, PT, R4, R17, PT ;  /* 0x000000110400720c */ /* 0x000fe20003f84070 */
[----:B------:R-:W-:Y:S02]  /*119a0*/  VIADD R14, R0, 0xb0 ;  /* 0x000000b0000e7836 */ /* 0x000fe40000000000 */
[----:B0-----:R-:W-:Y:S02]  /*119b0*/  IMAD.MOV.U32 R7, RZ, RZ, R11 ;  /* 0x000000ffff077224 */ /* 0x001fe400078e000b */
[----:B------:R-:W-:Y:S01]  /*119c0*/  IMAD.MOV R18, RZ, RZ, -R18 ;  /* 0x000000ffff127224 */ /* 0x000fe200078e0a12 */
[----:B------:R-:W-:Y:S01]  /*119d0*/  IABS R15, R14 ;  /* 0x0000000e000f7213 */ /* 0x000fe20000000000 */
        /* <DEDUP_REMOVED lines=9> */
[----:B------:R-:W-:Y:S01]  /*11a70*/  VIADD R13, R0, 0xaf ;  /* 0x000000af000d7836 */ /* 0x000fe20000000000 */
[----:B------:R-:W-:Y:S01]  /*11a80*/  ISETP.GE.AND P4, PT, R14, RZ, PT ;  /* 0x000000ff0e00720c */ /* 0x000fe20003f86270 */
[----:B------:R-:W-:-:S02]  /*11a90*/  VIADD R14, R0, 0xad ;  /* 0x000000ad000e7836 */ /* 0x000fc40000000000 */
[----:B------:R-:W-:Y:S02]  /*11aa0*/  VIADD R18, R0, 0xa9 ;  /* 0x000000a900127836 */ /* 0x000fe40000000000 */
[----:B0-----:R-:W-:Y:S01]  /*11ab0*/  IMAD.MOV.U32 R7, RZ, RZ, R3 ;  /* 0x000000ffff077224 */ /* 0x001fe200078e0003 */
[----:B------:R-:W-:Y:S02]  /*11ac0*/  IABS R3, R13 ;  /* 0x0000000d00037213 */ /* 0x000fe40000000000 */
[----:B------:R-:W-:Y:S01]  /*11ad0*/  IABS R23, R14 ;  /* 0x0000000e00177213 */ /* 0x000fe20000000000 */
[----:B------:R-:W-:Y:S01]  /*11ae0*/  @!P6 IMAD.MOV R7, RZ, RZ, -R7 ;  /* 0x000000ffff07e224 */ /* 0x000fe200078e0a07 */
[----:B------:R-:W-:Y:S01]  /*11af0*/  ISETP.GE.AND P6, PT, R12, RZ, PT ;  /* 0x000000ff0c00720c */ /* 0x000fe20003fc6270 */
[----:B------:R-:W-:Y:S02]  /*11b00*/  @!P3 IMAD.IADD R11, R11, 0x1, -R4 ;  /* 0x000000010b0bb824 */ /* 0x000fe400078e0a04 */
[----:B------:R-:W-:Y:S01]  /*11b10*/  IMAD.HI.U32 R10, R2, R3, RZ ;  /* 0x00000003020a7227 */ /* 0x000fe200078e00ff */
[----:B------:R0:W-:Y:S02]  /*11b20*/  STL [R1+0x474], R7 ;  /* 0x0004740701007387 */ /* 0x0001e40000100800 */
[----:B------:R-:W-:Y:S01]  /*11b30*/  ISETP.GT.U32.AND P3, PT, R4, R11, PT ;  /* 0x0000000b0400720c */ /* 0x000fe20003f64070 */
[----:B------:R-:W-:-:S02]  /*11b40*/  VIADD R12, R0, 0xae ;  /* 0x000000ae000c7836 */ /* 0x000fc40000000000 */
[----:B0-----:R-:W-:Y:S02]  /*11b50*/  IMAD.MOV.U32 R7, RZ, RZ, R8 ;  /* 0x000000ffff077224 */ /* 0x001fe400078e0008 */
[----:B------:R-:W-:-:S04]  /*11b60*/  IMAD.HI.U32 R8, R2, R15, RZ ;  /* 0x0000000f02087227 */ /* 0x000fc800078e00ff */
[----:B------:R-:W-:Y:S01]  /*11b70*/  @!P5 IMAD.MOV R7, RZ, RZ, -R7 ;  /* 0x000000ffff07d224 */ /* 0x000fe200078e0a07 */
[C---:B------:R-:W-:Y:S01]  /*11b80*/  ISETP.GT.U32.AND P5, PT, R4.reuse, R9, PT ;  /* 0x000000090400720c */ /* 0x040fe20003fa4070 */
[----:B------:R-:W-:Y:S02]  /*11b90*/  IMAD.MOV R8, RZ, RZ, -R8 ;  /* 0x000000ffff087224 */ /* 0x000fe400078e0a08 */
[----:B------:R-:W-:Y:S01]  /*11ba0*/  @!P3 IMAD.IADD R11, R11, 0x1, -R4 ;  /* 0x000000010b0bb824 */ /* 0x000fe200078e0a04 */
[----:B------:R0:W-:Y:S01]  /*11bb0*/  STL [R1+0x470], R7 ;  /* 0x0004700701007387 */ /* 0x0001e20000100800 */
[----:B------:R-:W-:Y:S02]  /*11bc0*/  IMAD R8, R4, R8, R15 ;  /* 0x0000000804087224 */ /* 0x000fe400078e020f */
[----:B------:R-:W-:Y:S02]  /*11bd0*/  IMAD.MOV R15, RZ, RZ, -R10 ;  /* 0x000000ffff0f7224 */ /* 0x000fe400078e0a0a */
[----:B------:R-:W-:-:S02]  /*11be0*/  VIADD R10, R0, 0xac ;  /* 0x000000ac000a7836 */ /* 0x000fc40000000000 */
[----:B------:R-:W-:Y:S02]  /*11bf0*/  IMAD R3, R4, R15, R3 ;  /* 0x0000000f04037224 */ /* 0x000fe400078e0203 */
[----:B------:R-:W-:Y:S01]  /*11c00*/  @!P5 IMAD.IADD R9, R9, 0x1, -R4 ;  /* 0x000000010909d824 */ /* 0x000fe200078e0a04 */
[----:B------:R-:W-:Y:S01]  /*11c10*/  ISETP.GE.AND P5, PT, R13, RZ, PT ;  /* 0x000000ff0d00720c */ /* 0x000fe20003fa6270 */
[----:B0-----:R-:W-:Y:S01]  /*11c20*/  IMAD.MOV.U32 R7, RZ, RZ, R17 ;  /* 0x000000ffff077224 */ /* 0x001fe200078e0011 */
[----:B------:R-:W-:Y:S01]  /*11c30*/  IABS R15, R10 ;  /* 0x0000000a000f7213 */ /* 0x000fe20000000000 */
[----:B------:R-:W-:Y:S01]  /*11c40*/  VIADD R17, R0, 0xa7 ;  /* 0x000000a700117836 */ /* 0x000fe20000000000 */
[----:B------:R-:W-:Y:S01]  /*11c50*/  IABS R13, R12 ;  /* 0x0000000c000d7213 */ /* 0x000fe20000000000 */
[----:B------:R-:W-:Y:S01]  /*11c60*/  @!P0 IMAD.MOV R7, RZ, RZ, -R7 ;  /* 0x000000ffff078224 */ /* 0x000fe200078e0a07 */
[C---:B------:R-:W-:Y:S02]  /*11c70*/  ISETP.GT.U32.AND P0, PT, R4.reuse, R8, PT ;  /* 0x000000080400720c */ /* 0x040fe40003f04070 */
[----:B------:R-:W-:-:S02]  /*11c80*/  ISETP.GT.U32.AND P3, PT, R4, R3, PT ;  /* 0x000000030400720c */ /* 0x000fc40003f64070 */
[----:B------:R0:W-:Y:S01]  /*11c90*/  STL [R1+0x458], R7 ;  /* 0x0004580701007387 */ /* 0x0001e20000100800 */
[----:B------:R-:W-:-:S08]  /*11ca0*/  IABS R20, R17 ;  /* 0x0000001100147213 */ /* 0x000fd00000000000 */
[----:B------:R-:W-:Y:S01]  /*11cb0*/  @!P0 IMAD.IADD R8, R8, 0x1, -R4 ;  /* 0x0000000108088824 */ /* 0x000fe200078e0a04 */
[----:B------:R-:W-:Y:S01]  /*11cc0*/  ISETP.GE.AND P0, PT, R12, RZ, PT ;  /* 0x000000ff0c00720c */ /* 0x000fe20003f06270 */
[----:B0-----:R-:W-:Y:S02]  /*11cd0*/  IMAD.MOV.U32 R7, RZ, RZ, R9 ;  /* 0x000000ffff077224 */ /* 0x001fe400078e0009 */
[----:B------:R-:W-:Y:S02]  /*11ce0*/  IMAD.MOV.U32 R9, RZ, RZ, R15 ;  /* 0x000000ffff097224 */ /* 0x000fe400078e000f */
[----:B------:R-:W-:Y:S01]  /*11cf0*/  @!P6 IMAD.MOV R7, RZ, RZ, -R7 ;  /* 0x000000ffff07e224 */ /* 0x000fe200078e0a07 */
[----:B------:R-:W-:Y:S01]  /*11d00*/  ISETP.GT.U32.AND P6, PT, R4, R8, PT ;  /* 0x000000080400720c */ /* 0x000fe20003fc4070 */
[----:B------:R-:W-:-:S03]  /*11d10*/  IMAD.HI.U32 R15, R2, R13, RZ ;  /* 0x0000000d020f7227 */ /* 0x000fc600078e00ff */
[----:B------:R0:W-:Y:S01]  /*11d20*/  STL [R1+0x460], R7 ;  /* 0x0004600701007387 */ /* 0x0001e20000100800 */
[----:B------:R-:W-:Y:S02]  /*11d30*/  @!P3 IMAD.IADD R3, R3, 0x1, -R4 ;  /* 0x000000010303b824 */ /* 0x000fe400078e0a04 */
[----:B------:R-:W-:-:S03]  /*11d40*/  IMAD.HI.U32 R12, R2, R23, RZ ;  /* 0x00000017020c7227 */ /* 0x000fc600078e00ff */
[----:B------:R-:W-:Y:S01]  /*11d50*/  ISETP.GT.U32.AND P3, PT, R4, R3, PT ;  /* 0x000000030400720c */ /* 0x000fe20003f64070 */
[----:B------:R-:W-:Y:S02]  /*11d60*/  IMAD.MOV R12, RZ, RZ, -R12 ;  /* 0x000000ffff0c7224 */ /* 0x000fe400078e0a0c */
[----:B------:R-:W-:Y:S01]  /*11d70*/  @!P6 IMAD.IADD R8, R8, 0x1, -R4 ;  /* 0x000000010808e824 */ /* 0x000fe200078e0a04 */
[----:B------:R-:W-:Y:S01]  /*11d80*/  ISETP.GE.AND P6, PT, R10, RZ, PT ;  /* 0x000000ff0a00720c */ /* 0x000fe20003fc6270 */
[----:B0-----:R-:W-:Y:S02]  /*11d90*/  IMAD.MOV.U32 R7, RZ, RZ, R11 ;  /* 0x000000ffff077224 */ /* 0x001fe400078e000b */
[----:B------:R-:W-:Y:S01]  /*11da0*/  IMAD R23, R4, R12, R23 ;  /* 0x0000000c04177224 */ /* 0x000fe200078e0217 */
[----:B------:R-:W-:Y:S01]  /*11db0*/  IABS R12, R22 ;  /* 0x00000016000c7213 */ /* 0x000fe20000000000 */
[----:B------:R-:W-:Y:S01]  /*11dc0*/  @!P1 IMAD.MOV R7, RZ, RZ, -R7 ;  /* 0x000000ffff079224 */ /* 0x000fe200078e0a07 */
[----:B------:R-:W-:Y:S01]  /*11dd0*/  ISETP.GE.AND P1, PT, R14, RZ, PT ;  /* 0x000000ff0e00720c */ /* 0x000fe20003f26270 */
[----:B------:R-:W-:-:S02]  /*11de0*/  IMAD.MOV R14, RZ, RZ, -R15 ;  /* 0x000000ffff0e7224 */ /* 0x000fc400078e0a0f */
[----:B------:R-:W-:Y:S01]  /*11df0*/  @!P3 IMAD.IADD R3, R3, 0x1, -R4 ;  /* 0x000000010303b824 */ /* 0x000fe200078e0a04 */
[----:B------:R0:W-:Y:S01]  /*11e00*/  STL [R1+0x468], R7 ;  /* 0x0004680701007387 */ /* 0x0001e20000100800 */
[----:B------:R-:W-:Y:S01]  /*11e10*/  IMAD R10, R4, R14, R13 ;  /* 0x0000000e040a7224 */ /* 0x000fe200078e020d */
[----:B------:R-:W-:Y:S01]  /*11e20*/  IABS R14, R21 ;  /* 0x00000015000e7213 */ /* 0x000fe20000000000 */
[----:B------:R-:W-:Y:S01]  /*11e30*/  IMAD.HI.U32 R11, R2, R9, RZ ;  /* 0x00000009020b7227 */ /* 0x000fe200078e00ff */
[----:B------:R-:W-:-:S03]  /*11e40*/  IABS R13, R18 ;  /* 0x00000012000d7213 */ /* 0x000fc60000000000 */
[----:B------:R-:W-:Y:S02]  /*11e50*/  IMAD.MOV R11, RZ, RZ, -R11 ;  /* 0x000000ffff0b7224 */ /* 0x000fe400078e0a0b */
[----:B------:R-:W-:-:S04]  /*11e60*/  IMAD.HI.U32 R16, R2, R12, RZ ;  /* 0x0000000c02107227 */ /* 0x000fc800078e00ff */
[----:B0-----:R-:W-:Y:S02]  /*11e70*/  IMAD.MOV.U32 R7, RZ, RZ, R8 ;  /* 0x000000ffff077224 */ /* 0x001fe400078e0008 */
[C---:B------:R-:W-:Y:S02]  /*11e80*/  IMAD R9, R4.reuse, R11, R9 ;  /* 0x0000000b04097224 */ /* 0x040fe400078e0209 */
[----:B------:R-:W-:Y:S01]  /*11e90*/  @!P4 IMAD.MOV R7, RZ, RZ, -R7 ;  /* 0x000000ffff07c224 */ /* 0x000fe200078e0a07 */
[----:B------:R-:W-:Y:S01]  /*11ea0*/  ISETP.GT.U32.AND P4, PT, R4, R10, PT ;  /* 0x0000000a0400720c */ /* 0x000fe20003f84070 */
[----:B------:R-:W-:Y:S02]  /*11eb0*/  VIADD R8, R0, 0xab ;  /* 0x000000ab00087836 */ /* 0x000fe40000000000 */
[----:B------:R-:W-:Y:S01]  /*11ec0*/  IMAD.HI.U32 R11, R2, R14, RZ ;  /* 0x0000000e020b7227 */ /* 0x000fe200078e00ff */
[----:B------:R0:W-:Y:S02]  /*11ed0*/  STL [R1+0x464], R7 ;  /* 0x0004640701007387 */ /* 0x0001e40000100800 */
[----:B------:R-:W-:Y:S01]  /*11ee0*/  ISETP.GE.AND P3, PT, R8, RZ, PT ;  /* 0x000000ff0800720c */ /* 0x000fe20003f66270 */
[----:B------:R-:W-:Y:S01]  /*11ef0*/  IMAD.MOV R16, RZ, RZ, -R16 ;  /* 0x000000ffff107224 */ /* 0x000fe200078e0a10 */
[----:B------:R-:W-:Y:S01]  /*11f00*/  IABS R8, R8 ;  /* 0x0000000800087213 */ /* 0x000fe20000000000 */
[----:B------:R-:W-:-:S04]  /*11f10*/  IMAD.HI.U32 R15, R2, R13, RZ ;  /* 0x0000000d020f7227 */ /* 0x000fc800078e00ff */
[----:B------:R-:W-:Y:S02]  /*11f20*/  @!P4 IMAD.IADD R10, R10, 0x1, -R4 ;  /* 0x000000010a0ac824 */ /* 0x000fe400078e0a04 */
[----:B0-----:R-:W-:Y:S02]  /*11f30*/  IMAD.MOV.U32 R7, RZ, RZ, R3 ;  /* 0x000000ffff077224 */ /* 0x001fe400078e0003 */
[----:B------:R-:W-:Y:S01]  /*11f40*/  IMAD.HI.U32 R3, R2, R8, RZ ;  /* 0x0000000802037227 */ /* 0x000fe200078e00ff */
[----:B------:R-:W-:-:S03]  /*11f50*/  ISETP.GT.U32.AND P4, PT, R4, R10, PT ;  /* 0x0000000a0400720c */ /* 0x000fc60003f84070 */
[----:B------:R-:W-:Y:S01]  /*11f60*/  @!P5 IMAD.MOV R7, RZ, RZ, -R7 ;  /* 0x000000ffff07d224 */ /* 0x000fe200078e0a07 */
[C---:B------:R-:W-:Y:S01]  /*11f70*/  ISETP.GT.U32.AND P5, PT, R4.reuse, R23, PT ;  /* 0x000000170400720c */ /* 0x040fe20003fa4070 */
[----:B------:R-:W-:Y:S02]  /*11f80*/  IMAD.MOV R3, RZ, RZ, -R3 ;  /* 0x000000ffff037224 */ /* 0x000fe400078e0a03 */
[----:B------:R-:W-:Y:S01]  /*11f90*/  IMAD.MOV R11, RZ, RZ, -R11 ;  /* 0x000000ffff0b7224 */ /* 0x000fe200078e0a0b */
[----:B------:R0:W-:Y:S01]  /*11fa0*/  STL [R1+0x454], R7 ;  /* 0x0004540701007387 */ /* 0x0001e20000100800 */
[----:B------:R-:W-:Y:S02]  /*11fb0*/  IMAD R8, R4, R3, R8 ;  /* 0x0000000304087224 */ /* 0x000fe400078e0208 */
[----:B------:R-:W-:-:S04]  /*11fc0*/  IMAD.HI.U32 R3, R2, R20, RZ ;  /* 0x0000001402037227 */ /* 0x000fc800078e00ff */
[--C-:B------:R-:W-:Y:S01]  /*11fd0*/  @!P4 IMAD.IADD R10, R10, 0x1, -R4.reuse ;  /* 0x000000010a0ac824 */ /* 0x100fe200078e0a04 */
[C---:B------:R-:W-:Y:S01]  /*11fe0*/  ISETP.GT.U32.AND P4, PT, R4.reuse, R9, PT ;  /* 0x000000090400720c */ /* 0x040fe20003f84070 */
[----:B------:R-:W-:Y:S02]  /*11ff0*/  @!P5 IMAD.IADD R23, R23, 0x1, -R4 ;  /* 0x000000011717d824 */ /* 0x000fe400078e0a04 */
[C---:B------:R-:W-:Y:S02]  /*12000*/  IMAD R12, R4.reuse, R16, R12 ;  /* 0x00000010040c7224 */ /* 0x040fe400078e020c */
[----:B------:R-:W-:Y:S01]  /*12010*/  IMAD.MOV.U32 R25, RZ, RZ, R10 ;  /* 0x000000ffff197224 */ /* 0x000fe200078e000a */
[----:B------:R-:W-:Y:S01]  /*12020*/  ISETP.GT.U32.AND P5, PT, R4, R23, PT ;  /* 0x000000170400720c */ /* 0x000fe20003fa4070 */
[----:B------:R-:W-:Y:S02]  /*12030*/  IMAD.MOV R15, RZ, RZ, -R15 ;  /* 0x000000ffff0f7224 */ /* 0x000fe400078e0a0f */
[----:B------:R-:W-:-:S02]  /*12040*/  IMAD.MOV R3, RZ, RZ, -R3 ;  /* 0x000000ffff037224 */ /* 0x000fc400078e0a03 */
[C---:B------:R-:W-:Y:S01]  /*12050*/  IMAD R14, R4.reuse, R11, R14 ;  /* 0x0000000b040e7224 */ /* 0x040fe200078e020e */
[----:B------:R-:W-:Y:S01]  /*12060*/  IABS R11, R19 ;  /* 0x00000013000b7213 */ /* 0x000fe20000000000 */
[--C-:B------:R-:W-:Y:S02]  /*12070*/  @!P4 IMAD.IADD R9, R9, 0x1, -R4.reuse ;  /* 0x000000010909c824 */ /* 0x100fe400078e0a04 */
[----:B------:R-:W-:Y:S01]  /*12080*/  @!P0 IMAD.MOV R25, RZ, RZ, -R25 ;  /* 0x000000ffff198224 */ /* 0x000fe200078e0a19 */
[C---:B------:R-:W-:Y:S01]  /*12090*/  ISETP.GT.U32.AND P0, PT, R4.reuse, R12, PT ;  /* 0x0000000c0400720c */ /* 0x040fe20003f04070 */
[C---:B------:R-:W-:Y:S01]  /*120a0*/  IMAD R13, R4.reuse, R15, R13 ;  /* 0x0000000f040d7224 */ /* 0x040fe200078e020d */
[C---:B------:R-:W-:Y:S01]  /*120b0*/  ISETP.GT.U32.AND P4, PT, R4.reuse, R9, PT ;  /* 0x000000090400720c */ /* 0x040fe20003f84070 */
[----:B------:R-:W-:Y:S01]  /*120c0*/  @!P5 IMAD.IADD R23, R23, 0x1, -R4 ;  /* 0x000000011717d824 */ /* 0x000fe200078e0a04 */
[C---:B------:R-:W-:Y:S01]  /*120d0*/  ISETP.GT.U32.AND P5, PT, R4.reuse, R8, PT ;  /* 0x000000080400720c */ /* 0x040fe20003fa4070 */
[----:B------:R-:W-:Y:S01]  /*120e0*/  IMAD R20, R4, R3, R20 ;  /* 0x0000000304147224 */ /* 0x000fe200078e0214 */
[----:B------:R1:W-:Y:S01]  /*120f0*/  STL [R1+0x444], R25 ;  /* 0x0004441901007387 */ /* 0x0003e20000100800 */
[----:B0-----:R-:W-:-:S02]  /*12100*/  IMAD.MOV.U32 R7, RZ, RZ, R23 ;  /* 0x000000ffff077224 */ /* 0x001fc400078e0017 */
[C---:B------:R-:W-:Y:S02]  /*12110*/  VIADD R16, R0.reuse, 0xa4 ;  /* 0x000000a400107836 */ /* 0x040fe40000000000 */
[----:B------:R-:W-:Y:S02]  /*12120*/  VIADD R15, R0, 0xa6 ;  /* 0x000000a6000f7836 */ /* 0x000fe40000000000 */
[----:B------:R-:W-:Y:S01]  /*12130*/  @!P1 IMAD.MOV R7, RZ, RZ, -R7 ;  /* 0x000000ffff079224 */ /* 0x000fe200078e0a07 */
[C---:B------:R-:W-:Y:S01]  /*12140*/  ISETP.GT.U32.AND P1, PT, R4.reuse, R13, PT ;  /* 0x0000000d0400720c */ /* 0x040fe20003f24070 */
[--C-:B------:R-:W-:Y:S01]  /*12150*/  @!P4 IMAD.IADD R9, R9, 0x1, -R4.reuse ;  /* 0x000000010909c824 */ /* 0x100fe200078e0a04 */
[----:B------:R-:W-:Y:S01]  /*12160*/  ISETP.GT.U32.AND P4, PT, R4, R14, PT ;  /* 0x0000000e0400720c */ /* 0x000fe20003f84070 */
[--C-:B------:R-:W-:Y:S01]  /*12170*/  @!P5 IMAD.IADD R8, R8, 0x1, -R4.reuse ;  /* 0x000000010808d824 */ /* 0x100fe200078e0a04 */
[----:B------:R-:W-:Y:S01]  /*12180*/  ISETP.GT.U32.AND P5, PT, R4, R20, PT ;  /* 0x000000140400720c */ /* 0x000fe20003fa4070 */
[----:B------:R-:W-:Y:S01]  /*12190*/  @!P0 IMAD.IADD R12, R12, 0x1, -R4 ;  /* 0x000000010c0c8824 */ /* 0x000fe200078e0a04 */
[----:B------:R-:W-:Y:S01]  /*121a0*/  IABS R24, R16 ;  /* 0x0000001000187213 */ /* 0x000fe20000000000 */
[----:B------:R0:W-:Y:S01]  /*121b0*/  STL [R1+0x42c], R7 ;  /* 0x00042c0701007387 */ /* 0x0001e20000100800 */
[----:B------:R-:W-:Y:S01]  /*121c0*/  IABS R3, R15 ;  /* 0x0000000f00037213 */ /* 0x000fe20000000000 */
[----:B-1----:R-:W-:Y:S01]  /*121d0*/  IMAD.HI.U32 R25, R2, R11, RZ ;  /* 0x0000000b02197227 */ /* 0x002fe200078e00ff */
[----:B------:R-:W-:-:S03]  /*121e0*/  ISETP.GT.U32.AND P0, PT, R4, R8, PT ;  /* 0x000000080400720c */ /* 0x000fc60003f04070 */
[----:B------:R-:W-:Y:S02]  /*121f0*/  IMAD.MOV.U32 R10, RZ, RZ, R24 ;  /* 0x000000ffff0a7224 */ /* 0x000fe400078e0018 */
[----:B------:R-:W-:-:S04]  /*12200*/  IMAD.HI.U32 R24, R2, R3, RZ ;  /* 0x0000000302187227 */ /* 0x000fc800078e00ff */
[----:B------:R-:W-:Y:S02]  /*12210*/  @!P4 IMAD.IADD R14, R14, 0x1, -R4 ;  /* 0x000000010e0ec824 */ /* 0x000fe400078e0a04 */
[----:B------:R-:W-:Y:S02]  /*12220*/  IMAD.MOV R24, RZ, RZ, -R24 ;  /* 0x000000ffff187224 */ /* 0x000fe400078e0a18 */
[--C-:B------:R-:W-:Y:S01]  /*12230*/  @!P1 IMAD.IADD R13, R13, 0x1, -R4.reuse ;  /* 0x000000010d0d9824 */ /* 0x100fe200078e0a04 */
[----:B------:R-:W-:Y:S01]  /*12240*/  ISETP.GT.U32.AND P1, PT, R4, R12, PT ;  /* 0x0000000c0400720c */ /* 0x000fe20003f24070 */
[----:B------:R-:W-:Y:S01]  /*12250*/  @!P5 IMAD.IADD R20, R20, 0x1, -R4 ;  /* 0x000000011414d824 */ /* 0x000fe200078e0a04 */
[C---:B------:R-:W-:Y:S01]  /*12260*/  ISETP.GT.U32.AND P5, PT, R4.reuse, R14, PT ;  /* 0x0000000e0400720c */ /* 0x040fe20003fa4070 */
[----:B0-----:R-:W-:Y:S01]  /*12270*/  IMAD.MOV.U32 R7, RZ, RZ, R9 ;  /* 0x000000ffff077224 */ /* 0x001fe200078e0009 */
[----:B------:R-:W-:Y:S01]  /*12280*/  ISETP.GT.U32.AND P4, PT, R4, R13, PT ;  /* 0x0000000d0400720c */ /* 0x000fe20003f84070 */
[----:B------:R-:W-:-:S04]  /*12290*/  IMAD.HI.U32 R23, R2, R10, RZ ;  /* 0x0000000a02177227 */ /* 0x000fc800078e00ff */
[C---:B------:R-:W-:Y:S02]  /*122a0*/  IMAD R3, R4.reuse, R24, R3 ;  /* 0x0000001804037224 */ /* 0x040fe400078e0203 */
[----:B------:R-:W-:Y:S01]  /*122b0*/  @!P6 IMAD.MOV R7, RZ, RZ, -R7 ;  /* 0x000000ffff07e224 */ /* 0x000fe200078e0a07 */
[----:B------:R-:W-:Y:S01]  /*122c0*/  ISETP.GT.U32.AND P6, PT, R4, R20, PT ;  /* 0x000000140400720c */ /* 0x000fe20003fc4070 */
[----:B------:R-:W-:Y:S02]  /*122d0*/  IMAD.MOV R23, RZ, RZ, -R23 ;  /* 0x000000ffff177224 */ /* 0x000fe400078e0a17 */
[----:B------:R-:W-:Y:S01]  /*122e0*/  IMAD.MOV R25, RZ, RZ, -R25 ;  /* 0x000000ffff197224 */ /* 0x000fe200078e0a19 */
[----:B------:R0:W-:Y:S01]  /*122f0*/  STL [R1+0x40c], R7 ;  /* 0x00040c0701007387 */ /* 0x0001e20000100800 */
[----:B------:R-:W-:Y:S01]  /*12300*/  @!P0 IMAD.IADD R8, R8, 0x1, -R4 ;  /* 0x0000000108088824 */ /* 0x000fe200078e0a04 */
[C---:B------:R-:W-:Y:S01]  /*12310*/  ISETP.GT.U32.AND P0, PT, R4.reuse, R3, PT ;  /* 0x000000030400720c */ /* 0x040fe20003f04070 */
[----:B------:R-:W-:-:S02]  /*12320*/  IMAD R10, R4, R23, R10 ;  /* 0x00000017040a7224 */ /* 0x000fc400078e020a */
[----:B------:R-:W-:Y:S02]  /*12330*/  IMAD R11, R4, R25, R11 ;  /* 0x00000019040b7224 */ /* 0x000fe400078e020b */
[--C-:B------:R-:W-:Y:S01]  /*12340*/  @!P5 IMAD.IADD R14, R14, 0x1, -R4.reuse ;  /* 0x000000010e0ed824 */ /* 0x100fe200078e0a04 */
[----:B------:R-:W-:Y:S01]  /*12350*/  ISETP.GT.U32.AND P5, PT, R4, R10, PT ;  /* 0x0000000a0400720c */ /* 0x000fe20003fa4070 */
[--C-:B------:R-:W-:Y:S01]  /*12360*/  @!P1 IMAD.IADD R12, R12, 0x1, -R4.reuse ;  /* 0x000000010c0c9824 */ /* 0x100fe200078e0a04 */
[----:B------:R-:W-:Y:S01]  /*12370*/  ISETP.GT.U32.AND P1, PT, R4, R11, PT ;  /* 0x0000000b0400720c */ /* 0x000fe20003f24070 */
[----:B------:R-:W-:Y:S02]  /*12380*/  VIADD R24, R0, 0xa3 ;  /* 0x000000a300187836 */ /* 0x000fe40000000000 */
[--C-:B------:R-:W-:Y:S01]  /*12390*/  @!P4 IMAD.IADD R13, R13, 0x1, -R4.reuse ;  /* 0x000000010d0dc824 */ /* 0x100fe200078e0a04 */
[----:B------:R-:W-:Y:S01]  /*123a0*/  ISETP.GE.AND P4, PT, R22, RZ, PT ;  /* 0x000000ff1600720c */ /* 0x000fe20003f86270 */
[--C-:B------:R-:W-:Y:S01]  /*123b0*/  @!P6 IMAD.IADD R20, R20, 0x1, -R4.reuse ;  /* 0x000000011414e824 */ /* 0x100fe200078e0a04 */
[----:B------:R-:W-:Y:S01]  /*123c0*/  ISETP.GE.AND P6, PT, R18, RZ, PT ;  /* 0x000000ff1200720c */ /* 0x000fe20003fc6270 */
[----:B------:R-:W-:Y:S01]  /*123d0*/  @!P0 IMAD.IADD R3, R3, 0x1, -R4 ;  /* 0x0000000103038824 */ /* 0x000fe200078e0a04 */
[----:B------:R-:W-:Y:S01]  /*123e0*/  IABS R9, R24 ;  /* 0x0000001800097213 */ /* 0x000fe20000000000 */
[----:B------:R-:W-:Y:S01]  /*123f0*/  IMAD.MOV.U32 R27, RZ, RZ, R8 ;  /* 0x000000ffff1b7224 */ /* 0x000fe200078e0008 */
[----:B------:R-:W-:Y:S01]  /*12400*/  ISETP.GE.AND P0, PT, R21, RZ, PT ;  /* 0x000000ff1500720c */ /* 0x000fe20003f06270 */
[----:B------:R-:W-:-:S02]  /*12410*/  @!P5 IMAD.IADD R10, R10, 0x1, -R4 ;  /* 0x000000010a0ad824 */ /* 0x000fc400078e0a04 */
[----:B------:R-:W-:Y:S01]  /*12420*/  @!P3 IMAD.MOV R27, RZ, RZ, -R27 ;  /* 0x000000ffff1bb224 */ /* 0x000fe200078e0a1b */
[----:B------:R-:W-:Y:S01]  /*12430*/  ISETP.GT.U32.AND P3, PT, R4, R3, PT ;  /* 0x000000030400720c */ /* 0x000fe20003f64070 */
[----:B------:R-:W-:Y:S01]  /*12440*/  IMAD.HI.U32 R22, R2, R9, RZ ;  /* 0x0000000902167227 */ /* 0x000fe200078e00ff */
[----:B------:R-:W-:Y:S02]  /*12450*/  ISETP.GT.U32.AND P5, PT, R4, R10, PT ;  /* 0x0000000a0400720c */ /* 0x000fe40003fa4070 */
[----:B------:R-:W-:Y:S01]  /*12460*/  STL [R1+0x408], R27 ;  /* 0x0004081b01007387 */ /* 0x000fe20000100800 */
[----:B------:R-:W-:Y:S02]  /*12470*/  IMAD.MOV.U32 R26, RZ, RZ, R12 ;  /* 0x000000ffff1a7224 */ /* 0x000fe400078e000c */
[----:B------:R-:W-:Y:S01]  /*12480*/  @!P1 IMAD.IADD R11, R11, 0x1, -R4 ;  /* 0x000000010b0b9824 */ /* 0x000fe200078e0a04 */
[----:B------:R-:W-:Y:S01]  /*12490*/  ISETP.GE.AND P1, PT, R17, RZ, PT ;  /* 0x000000ff1100720c */ /* 0x000fe20003f26270 */
[----:B0-----:R-:W-:-:S02]  /*124a0*/  IMAD.MOV.U32 R7, RZ, RZ, R13 ;  /* 0x000000ffff077224 */ /* 0x001fc400078e000d */
[----:B------:R-:W-:Y:S02]  /*124b0*/  VIADD R18, R0, 0xa2 ;  /* 0x000000a200127836 */ /* 0x000fe40000000000 */
[----:B------:R-:W-:Y:S02]  /*124c0*/  IMAD.MOV R22, RZ, RZ, -R22 ;  /* 0x000000ffff167224 */ /* 0x000fe400078e0a16 */
[----:B------:R-:W-:Y:S01]  /*124d0*/  @!P4 IMAD.MOV R26, RZ, RZ, -R26 ;  /* 0x000000ffff1ac224 */ /* 0x000fe200078e0a1a */
[----:B------:R-:W-:Y:S01]  /*124e0*/  IABS R23, R18 ;  /* 0x0000001200177213 */ /* 0x000fe20000000000 */
[----:B------:R-:W-:Y:S01]  /*124f0*/  @!P6 IMAD.MOV R7, RZ, RZ, -R7 ;  /* 0x000000ffff07e224 */ /* 0x000fe200078e0a07 */
[----:B------:R-:W-:Y:S01]  /*12500*/  ISETP.GE.AND P6, PT, R15, RZ, PT ;  /* 0x000000ff0f00720c */ /* 0x000fe20003fc6270 */
[C---:B------:R-:W-:Y:S01]  /*12510*/  IMAD R21, R4.reuse, R22, R9 ;  /* 0x0000001604157224 */ /* 0x040fe200078e0209 */
[----:B------:R-:W-:Y:S01]  /*12520*/  STL [R1+0x3d4], R26 ;  /* 0x0003d41a01007387 */ /* 0x000fe20000100800 */
[----:B------:R-:W-:Y:S01]  /*12530*/  IMAD.MOV.U32 R9, RZ, RZ, R14 ;  /* 0x000000ffff097224 */ /* 0x000fe200078e000e */
[----:B------:R-:W-:Y:S01]  /*12540*/  ISETP.GT.U32.AND P4, PT, R4, R11, PT ;  /* 0x0000000b0400720c */ /* 0x000fe20003f84070 */
[----:B------:R-:W-:Y:S01]  /*12550*/  @!P3 IMAD.IADD R3, R3, 0x1, -R4 ;  /* 0x000000010303b824 */ /* 0x000fe200078e0a04 */
[----:B------:R0:W-:Y:S01]  /*12560*/  STL [R1+0x3d0], R7 ;  /* 0x0003d00701007387 */ /* 0x0001e20000100800 */
[----:B------:R-:W-:Y:S01]  /*12570*/  @!P0 IMAD.MOV R9, RZ, RZ, -R9 ;  /* 0x000000ffff098224 */ /* 0x000fe200078e0a09 */
[----:B------:R-:W-:Y:S01]  /*12580*/  ISETP.GE.AND P3, PT, R16, RZ, PT ;  /* 0x000000ff1000720c */ /* 0x000fe20003f66270 */
[----:B------:R-:W-:Y:S01]  /*12590*/  IMAD.HI.U32 R8, R2, R23, RZ ;  /* 0x0000001702087227 */ /* 0x000fe200078e00ff */
[----:B------:R-:W-:-:S02]  /*125a0*/  ISETP.GT.U32.AND P0, PT, R4, R21, PT ;  /* 0x000000150400720c */ /* 0x000fc40003f04070 */
[----:B------:R1:W-:Y:S01]  /*125b0*/  STL [R1+0x3cc], R9 ;  /* 0x0003cc0901007387 */ /* 0x0003e20000100800 */
[----:B------:R-:W-:Y:S02]  /*125c0*/  IMAD.MOV R8, RZ, RZ, -R8 ;  /* 0x000000ffff087224 */ /* 0x000fe400078e0a08 */
[----:B------:R-:W-:Y:S01]  /*125d0*/  @!P5 IMAD.IADD R10, R10, 0x1, -R4 ;  /* 0x000000010a0ad824 */ /* 0x000fe200078e0a04 */
[----:B------:R-:W-:Y:S01]  /*125e0*/  ISETP.GE.AND P5, PT, R18, RZ, PT ;  /* 0x000000ff1200720c */ /* 0x000fe20003fa6270 */
[----:B0-----:R-:W-:Y:S02]  /*125f0*/  IMAD.MOV.U32 R7, RZ, RZ, R20 ;  /* 0x000000ffff077224 */ /* 0x001fe400078e0014 */
[----:B------:R-:W-:Y:S02]  /*12600*/  IMAD R15, R4, R8, R23 ;  /* 0x00000008040f7224 */ /* 0x000fe400078e0217 */
[----:B------:R-:W-:Y:S01]  /*12610*/  @!P1 IMAD.MOV R7, RZ, RZ, -R7 ;  /* 0x000000ffff079224 */ /* 0x000fe200078e0a07 */
[----:B------:R-:W-:Y:S01]  /*12620*/  ISETP.GE.AND P1, PT, R19, RZ, PT ;  /* 0x000000ff1300720c */ /* 0x000fe20003f26270 */
[----:B------:R-:W-:-:S02]  /*12630*/  @!P0 IMAD.IADD R21, R21, 0x1, -R4 ;  /* 0x0000000115158824 */ /* 0x000fc400078e0a04 */
[----:B-1----:R-:W-:Y:S01]  /*12640*/  VIADD R9, R0, 0xa1 ;  /* 0x000000a100097836 */ /* 0x002fe20000000000 */
[----:B------:R0:W-:Y:S01]  /*12650*/  STL [R1+0x3c0], R7 ;  /* 0x0003c00701007387 */ /* 0x0001e20000100800 */
[----:B------:R-:W-:Y:S01]  /*12660*/  @!P4 IMAD.IADD R11, R11, 0x1, -R4 ;  /* 0x000000010b0bc824 */ /* 0x000fe200078e0a04 */
[----:B------:R-:W-:Y:S01]  /*12670*/  ISETP.GT.U32.AND P0, PT, R4, R21, PT ;  /* 0x000000150400720c */ /* 0x000fe20003f04070 */
[----:B------:R-:W-:Y:S01]  /*12680*/  VIADD R13, R0, 0xa0 ;  /* 0x000000a0000d7836 */ /* 0x000fe20000000000 */
[----:B------:R-:W-:Y:S01]  /*12690*/  ISETP.GE.AND P4, PT, R24, RZ, PT ;  /* 0x000000ff1800720c */ /* 0x000fe20003f86270 */
[C---:B------:R-:W-:Y:S02]  /*126a0*/  VIADD R12, R0.reuse, 0x9f ;  /* 0x0000009f000c7836 */ /* 0x040fe40000000000 */
[C---:B------:R-:W-:Y:S02]  /*126b0*/  VIADD R22, R0.reuse, 0x9e ;  /* 0x0000009e00167836 */ /* 0x040fe40000000000 */
[----:B------:R-:W-:-:S02]  /*126c0*/  VIADD R17, R0, 0x9d ;  /* 0x0000009d00117836 */ /* 0x000fc40000000000 */
[----:B0-----:R-:W-:Y:S01]  /*126d0*/  IMAD.MOV.U32 R7, RZ, RZ, R3 ;  /* 0x000000ffff077224 */ /* 0x001fe200078e0003 */
[----:B------:R-:W-:Y:S01]  /*126e0*/  IABS R8, R22 ;  /* 0x0000001600087213 */ /* 0x000fe20000000000 */
[----:B------:R-:W-:Y:S02]  /*126f0*/  IMAD.MOV.U32 R3, RZ, RZ, R10 ;  /* 0x000000ffff037224 */ /* 0x000fe400078e000a */
[----:B------:R-:W-:Y:S01]  /*12700*/  @!P6 IMAD.MOV R7, RZ, RZ, -R7 ;  /* 0x000000ffff07e224 */ /* 0x000fe200078e0a07 */
[----:B------:R-:W-:Y:S01]  /*12710*/  ISETP.GE.AND P6, PT, R9, RZ, PT ;  /* 0x000000ff0900720c */ /* 0x000fe20003fc6270 */
[----:B------:R-:W-:Y:S01]  /*12720*/  @!P3 IMAD.MOV R3, RZ, RZ, -R3 ;  /* 0x000000ffff03b224 */ /* 0x000fe200078e0a03 */
[----:B------:R-:W-:Y:S01]  /*12730*/  ISETP.GT.U32.AND P3, PT, R4, R15, PT ;  /* 0x0000000f0400720c */ /* 0x000fe20003f64070 */
[----:B------:R-:W-:Y:S01]  /*12740*/  @!P0 IMAD.IADD R21, R21, 0x1, -R4 ;  /* 0x0000000115158824 */ /* 0x000fe200078e0a04 */
[----:B------:R0:W-:Y:S01]  /*12750*/  STL [R1+0x38c], R7 ;  /* 0x00038c0701007387 */ /* 0x0001e20000100800 */
[----:B------:R-:W-:Y:S01]  /*12760*/  IABS R9, R9 ;  /* 0x0000000900097213 */ /* 0x000fe20000000000 */
[----:B------:R-:W-:Y:S01]  /*12770*/  VIADD R18, R0, 0x9a ;  /* 0x0000009a00127836 */ /* 0x000fe20000000000 */
[----:B------:R-:W-:-:S02]  /*12780*/  ISETP.GE.AND P0, PT, R12, RZ, PT ;  /* 0x000000ff0c00720c */ /* 0x000fc40003f06270 */
[----:B------:R-:W-:Y:S01]  /*12790*/  IABS R12, R12 ;  /* 0x0000000c000c7213 */ /* 0x000fe20000000000 */
[----:B------:R-:W-:Y:S01]  /*127a0*/  IMAD.HI.U32 R10, R2, R9, RZ ;  /* 0x00000009020a7227 */ /* 0x000fe200078e00ff */
[----:B------:R-:W-:-:S03]  /*127b0*/  IABS R24, R18 ;  /* 0x0000001200187213 */ /* 0x000fc60000000000 */
[----:B0-----:R-:W-:Y:S02]  /*127c0*/  IMAD.MOV.U32 R7, RZ, RZ, R11 ;  /* 0x000000ffff077224 */ /* 0x001fe400078e000b */
[----:B------:R-:W-:Y:S02]  /*127d0*/  @!P3 IMAD.IADD R15, R15, 0x1, -R4 ;  /* 0x000000010f0fb824 */ /* 0x000fe400078e0a04 */
[----:B------:R-:W-:Y:S01]  /*127e0*/  @!P1 IMAD.MOV R7, RZ, RZ, -R7 ;  /* 0x000000ffff079224 */ /* 0x000fe200078e0a07 */
[----:B------:R-:W-:Y:S01]  /*127f0*/  ISETP.GE.AND P1, PT, R13, RZ, PT ;  /* 0x000000ff0d00720c */ /* 0x000fe20003f26270 */
[----:B------:R-:W-:Y:S01]  /*12800*/  IMAD.MOV R10, RZ, RZ, -R10 ;  /* 0x000000ffff0a7224 */ /* 0x000fe200078e0a0a */
[----:B------:R-:W-:Y:S01]  /*12810*/  IABS R13, R13 ;  /* 0x0000000d000d7213 */ /* 0x000fe20000000000 */
[----:B------:R-:W-:Y:S01]  /*12820*/  IMAD.HI.U32 R16, R2, R12, RZ ;  /* 0x0000000c02107227 */ /* 0x000fe200078e00ff */
[----:B------:R-:W-:Y:S01]  /*12830*/  ISETP.GT.U32.AND P3, PT, R4, R15, PT ;  /* 0x0000000f0400720c */ /* 0x000fe20003f64070 */
[----:B------:R0:W-:Y:S02]  /*12840*/  STL [R1+0x388], R7 ;  /* 0x0003880701007387 */ /* 0x0001e40000100800 */
[----:B------:R-:W-:-:S02]  /*12850*/  IMAD.HI.U32 R14, R2, R13, RZ ;  /* 0x0000000d020e7227 */ /* 0x000fc400078e00ff */
[----:B------:R1:W-:Y:S02]  /*12860*/  STL [R1+0x370], R3 ;  /* 0x0003700301007387 */ /* 0x0003e40000100800 */
[C---:B------:R-:W-:Y:S02]  /*12870*/  IMAD R9, R4.reuse, R10, R9 ;  /* 0x0000000a04097224 */ /* 0x040fe400078e0209 */
[----:B------:R-:W-:Y:S02]  /*12880*/  IMAD.MOV R14, RZ, RZ, -R14 ;  /* 0x000000ffff0e7224 */ /* 0x000fe400078e0a0e */
[----:B0-----:R-:W-:Y:S02]  /*12890*/  IMAD.MOV.U32 R7, RZ, RZ, R21 ;  /* 0x000000ffff077224 */ /* 0x001fe400078e0015 */
[C---:B------:R-:W-:Y:S02]  /*128a0*/  IMAD R21, R4.reuse, R14, R13 ;  /* 0x0000000e04157224 */ /* 0x040fe400078e020d */
[----:B------:R-:W-:Y:S01]  /*128b0*/  @!P4 IMAD.MOV R7, RZ, RZ, -R7 ;  /* 0x000000ffff07c224 */ /* 0x000fe200078e0a07 */
[C---:B------:R-:W-:Y:S01]  /*128c0*/  ISETP.GT.U32.AND P4, PT, R4.reuse, R9, PT ;  /* 0x000000090400720c */ /* 0x040fe20003f84070 */
[----:B------:R-:W-:Y:S01]  /*128d0*/  @!P3 IMAD.IADD R15, R15, 0x1, -R4 ;  /* 0x000000010f0fb824 */ /* 0x000fe200078e0a04 */
[----:B------:R-:W-:Y:S01]  /*128e0*/  ISETP.GT.U32.AND P3, PT, R4, R21, PT ;  /* 0x000000150400720c */ /* 0x000fe20003f64070 */
[----:B------:R-:W-:Y:S01]  /*128f0*/  IMAD.MOV R16, RZ, RZ, -R16 ;  /* 0x000000ffff107224 */ /* 0x000fe200078e0a10 */
[----:B------:R0:W-:Y:S01]  /*12900*/  STL [R1+0x35c], R7 ;  /* 0x00035c0701007387 */ /* 0x0001e20000100800 */
[----:B-1----:R-:W-:Y:S01]  /*12910*/  IABS R3, R17 ;  /* 0x0000001100037213 */ /* 0x002fe20000000000 */
[----:B------:R-:W-:-:S02]  /*12920*/  VIADD R14, R0, 0x9c ;  /* 0x0000009c000e7836 */ /* 0x000fc40000000000 */
[----:B------:R-:W-:Y:S02]  /*12930*/  IMAD R12, R4, R16, R12 ;  /* 0x00000010040c7224 */ /* 0x000fe400078e020c */
[----:B------:R-:W-:Y:S01]  /*12940*/  IMAD.HI.U32 R11, R2, R8, RZ ;  /* 0x00000008020b7227 */ /* 0x000fe200078e00ff */
[----:B------:R-:W-:-:S03]  /*12950*/  IABS R19, R14 ;  /* 0x0000000e00137213 */ /* 0x000fc60000000000 */
[--C-:B------:R-:W-:Y:S01]  /*12960*/  @!P4 IMAD.IADD R9, R9, 0x1, -R4.reuse ;  /* 0x000000010909c824 */ /* 0x100fe200078e0a04 */
[C---:B------:R-:W-:Y:S01]  /*12970*/  ISETP.GT.U32.AND P4, PT, R4.reuse, R12, PT ;  /* 0x0000000c0400720c */ /* 0x040fe20003f84070 */
[----:B0-----:R-:W-:Y:S02]  /*12980*/  IMAD.MOV.U32 R7, RZ, RZ, R15 ;  /* 0x000000ffff077224 */ /* 0x001fe400078e000f */
[----:B------:R-:W-:Y:S02]  /*12990*/  @!P3 IMAD.IADD R21, R21, 0x1, -R4 ;  /* 0x000000011515b824 */ /* 0x000fe400078e0a04 */
[----:B------:R-:W-:Y:S01]  /*129a0*/  @!P5 IMAD.MOV R7, RZ, RZ, -R7 ;  /* 0x000000ffff07d224 */ /* 0x000fe200078e0a07 */
[----:B------:R-:W-:Y:S01]  /*129b0*/  ISETP.GT.U32.AND P5, PT, R4, R9, PT ;  /* 0x000000090400720c */ /* 0x000fe20003fa4070 */
[----:B------:R-:W-:Y:S01]  /*129c0*/  IMAD.HI.U32 R10, R2, R3, RZ ;  /* 0x00000003020a7227 */ /* 0x000fe200078e00ff */
[----:B------:R-:W-:Y:S02]  /*129d0*/  ISETP.GT.U32.AND P3, PT, R4, R21, PT ;  /* 0x000000150400720c */ /* 0x000fe40003f64070 */
[----:B------:R0:W-:Y:S01]  /*129e0*/  STL [R1+0x358], R7 ;  /* 0x0003580701007387 */ /* 0x0001e20000100800 */
[----:B------:R-:W-:-:S02]  /*129f0*/  IMAD.MOV R11, RZ, RZ, -R11 ;  /* 0x000000ffff0b7224 */ /* 0x000fc400078e0a0b */
[----:B------:R-:W-:Y:S02]  /*12a00*/  @!P4 IMAD.IADD R12, R12, 0x1, -R4 ;  /* 0x000000010c0cc824 */ /* 0x000fe400078e0a04 */
[----:B------:R-:W-:Y:S02]  /*12a10*/  IMAD.MOV R10, RZ, RZ, -R10 ;  /* 0x000000ffff0a7224 */ /* 0x000fe400078e0a0a */
[----:B------:R-:W-:Y:S01]  /*12a20*/  VIADD R16, R0, 0x9b ;  /* 0x0000009b00107836 */ /* 0x000fe20000000000 */
[C---:B------:R-:W-:Y:S01]  /*12a30*/  ISETP.GT.U32.AND P4, PT, R4.reuse, R12, PT ;  /* 0x0000000c0400720c */ /* 0x040fe20003f84070 */
[C---:B------:R-:W-:Y:S02]  /*12a40*/  IMAD R8, R4.reuse, R11, R8 ;  /* 0x0000000b04087224 */ /* 0x040fe400078e0208 */
[----:B------:R-:W-:Y:S01]  /*12a50*/  IMAD R3, R4, R10, R3 ;  /* 0x0000000a04037224 */ /* 0x000fe200078e0203 */
[----:B------:R-:W-:Y:S01]  /*12a60*/  IABS R20, R16 ;  /* 0x0000001000147213 */ /* 0x000fe20000000000 */
[----:B------:R-:W-:-:S04]  /*12a70*/  IMAD.HI.U32 R25, R2, R19, RZ ;  /* 0x0000001302197227 */ /* 0x000fc800078e00ff */
[--C-:B------:R-:W-:Y:S01]  /*12a80*/  @!P5 IMAD.IADD R9, R9, 0x1, -R4.reuse ;  /* 0x000000010909d824 */ /* 0x100fe200078e0a04 */
[C---:B------:R-:W-:Y:S01]  /*12a90*/  ISETP.GT.U32.AND P5, PT, R4.reuse, R8, PT ;  /* 0x000000080400720c */ /* 0x040fe20003fa4070 */
[----:B------:R-:W-:Y:S01]  /*12aa0*/  @!P3 IMAD.IADD R21, R21, 0x1, -R4 ;  /* 0x000000011515b824 */ /* 0x000fe200078e0a04 */
[----:B------:R-:W-:Y:S01]  /*12ab0*/  ISETP.GT.U32.AND P3, PT, R4, R3, PT ;  /* 0x000000030400720c */ /* 0x000fe20003f64070 */
[----:B------:R-:W-:Y:S02]  /*12ac0*/  IMAD.MOV R25, RZ, RZ, -R25 ;  /* 0x000000ffff197224 */ /* 0x000fe400078e0a19 */
[----:B------:R-:W-:-:S04]  /*12ad0*/  IMAD.HI.U32 R23, R2, R20, RZ ;  /* 0x0000001402177227 */ /* 0x000fc800078e00ff */
[----:B0-----:R-:W-:Y:S02]  /*12ae0*/  IMAD.MOV.U32 R7, RZ, RZ, R9 ;  /* 0x000000ffff077224 */ /* 0x001fe400078e0009 */
[----:B------:R-:W-:Y:S02]  /*12af0*/  IMAD R19, R4, R25, R19 ;  /* 0x0000001904137224 */ /* 0x000fe400078e0213 */
[----:B------:R-:W-:Y:S02]  /*12b00*/  IMAD.MOV R23, RZ, RZ, -R23 ;  /* 0x000000ffff177224 */ /* 0x000fe400078e0a17 */
[----:B------:R-:W-:Y:S02]  /*12b10*/  @!P6 IMAD.MOV R7, RZ, RZ, -R7 ;  /* 0x000000ffff07e224 */ /* 0x000fe400078e0a07 */
[----:B------:R-:W-:Y:S01]  /*12b20*/  @!P4 IMAD.IADD R12, R12, 0x1, -R4 ;  /* 0x000000010c0cc824 */ /* 0x000fe200078e0a04 */
[C---:B------:R-:W-:Y:S01]  /*12b30*/  ISETP.GT.U32.AND P4, PT, R4.reuse, R19, PT ;  /* 0x000000130400720c */ /* 0x040fe20003f84070 */
[----:B------:R-:W-:Y:S01]  /*12b40*/  IMAD R20, R4, R23, R20 ;  /* 0x0000001704147224 */ /* 0x000fe200078e0214 */
[----:B------:R0:W-:Y:S01]  /*12b50*/  STL [R1+0x354], R7 ;  /* 0x0003540701007387 */ /* 0x0001e20000100800 */
[----:B------:R-:W-:-:S02]  /*12b60*/  @!P5 IMAD.IADD R8, R8, 0x1, -R4 ;  /* 0x000000010808d824 */ /* 0x000fc400078e0a04 */
[----:B------:R-:W-:Y:S01]  /*12b70*/  @!P3 IMAD.IADD R3, R3, 0x1, -R4 ;  /* 0x000000010303b824 */ /* 0x000fe200078e0a04 */
[----:B------:R-:W-:Y:S01]  /*12b80*/  ISETP.GT.U32.AND P5, PT, R4, R20, PT ;  /* 0x000000140400720c */ /* 0x000fe20003fa4070 */
[----:B------:R-:W-:Y:S01]  /*12b90*/  IMAD.HI.U32 R23, R2, R24, RZ ;  /* 0x0000001802177227 */ /* 0x000fe200078e00ff */
[----:B------:R-:W-:Y:S02]  /*12ba0*/  ISETP.GE.AND P3, PT, R22, RZ, PT ;  /* 0x000000ff1600720c */ /* 0x000fe40003f66270 */
[----:B------:R-:W-:Y:S01]  /*12bb0*/  ISETP.GT.U32.AND P6, PT, R4, R3, PT ;  /* 0x000000030400720c */ /* 0x000fe20003fc4070 */
[----:B------:R-:W-:Y:S02]  /*12bc0*/  VIADD R10, R0, 0x99 ;  /* 0x00000099000a7836 */ /* 0x000fe40000000000 */
[----:B0-----:R-:W-:Y:S02]  /*12bd0*/  IMAD.MOV.U32 R7, RZ, RZ, R21 ;  /* 0x000000ffff077224 */ /* 0x001fe400078e0015 */
[----:B------:R-:W-:Y:S01]  /*12be0*/  IMAD.MOV R23, RZ, RZ, -R23 ;  /* 0x000000ffff177224 */ /* 0x000fe200078e0a17 */
[----:B------:R-:W-:Y:S01]  /*12bf0*/  IABS R11, R10 ;  /* 0x0000000a000b7213 */ /* 0x000fe20000000000 */
[----:B------:R-:W-:-:S02]  /*12c00*/  @!P1 IMAD.MOV R7, RZ, RZ, -R7 ;  /* 0x000000ffff079224 */ /* 0x000fc400078e0a07 */
[----:B------:R-:W-:Y:S01]  /*12c10*/  @!P4 IMAD.IADD R19, R19, 0x1, -R4 ;  /* 0x000000011313c824 */ /* 0x000fe200078e0a04 */
[C---:B------:R-:W-:Y:S01]  /*12c20*/  ISETP.GT.U32.AND P4, PT, R4.reuse, R8, PT ;  /* 0x000000080400720c */ /* 0x040fe20003f84070 */
[----:B------:R-:W-:Y:S01]  /*12c30*/  IMAD R23, R4, R23, R24 ;  /* 0x0000001704177224 */ /* 0x000fe200078e0218 */
[----:B------:R0:W-:Y:S01]  /*12c40*/  STL [R1+0x350], R7 ;  /* 0x0003500701007387 */ /* 0x0001e20000100800 */
[----:B------:R-:W-:-:S04]  /*12c50*/  IMAD.HI.U32 R26, R2, R11, RZ ;  /* 0x0000000b021a7227 */ /* 0x000fc800078e00ff */
[----:B------:R-:W-:Y:S01]  /*12c60*/  @!P5 IMAD.IADD R20, R20, 0x1, -R4 ;  /* 0x000000011414d824 */ /* 0x000fe200078e0a04 */
[C---:B------:R-:W-:Y:S01]  /*12c70*/  ISETP.GT.U32.AND P5, PT, R4.reuse, R19, PT ;  /* 0x000000130400720c */ /* 0x040fe20003fa4070 */
[----:B------:R-:W-:Y:S02]  /*12c80*/  IMAD.MOV R26, RZ, RZ, -R26 ;  /* 0x000000ffff1a7224 */ /* 0x000fe400078e0a1a */
[----:B------:R-:W-:Y:S01]  /*12c90*/  @!P6 IMAD.IADD R3, R3, 0x1, -R4 ;  /* 0x000000010303e824 */ /* 0x000fe200078e0a04 */
[----:B------:R-:W-:Y:S01]  /*12ca0*/  ISETP.GT.U32.AND P1, PT, R4, R20, PT ;  /* 0x000000140400720c */ /* 0x000fe20003f24070 */
[----:B0-----:R-:W-:Y:S01]  /*12cb0*/  IMAD.MOV.U32 R7, RZ, RZ, R12 ;  /* 0x000000ffff077224 */ /* 0x001fe200078e000c */
[----:B------:R-:W-:Y:S01]  /*12cc0*/  ISETP.GE.AND P6, PT, R17, RZ, PT ;  /* 0x000000ff1100720c */ /* 0x000fe20003fc6270 */
[----:B------:R-:W-:Y:S02]  /*12cd0*/  VIADD R22, R0, 0x97 ;  /* 0x0000009700167836 */ /* 0x000fe40000000000 */
[----:B------:R-:W-:Y:S01]  /*12ce0*/  @!P0 IMAD.MOV R7, RZ, RZ, -R7 ;  /* 0x000000ffff078224 */ /* 0x000fe200078e0a07 */
[C---:B------:R-:W-:Y:S01]  /*12cf0*/  ISETP.GT.U32.AND P0, PT, R4.reuse, R23, PT ;  /* 0x000000170400720c */ /* 0x040fe20003f04070 */
[----:B------:R-:W-:Y:S01]  /*12d00*/  IMAD R11, R4, R26, R11 ;  /* 0x0000001a040b7224 */ /* 0x000fe200078e020b */
[----:B------:R-:W-:Y:S01]  /*12d10*/  IABS R9, R22 ;  /* 0x0000001600097213 */ /* 0x000fe20000000000 */
[----:B------:R-:W-:Y:S01]  /*12d20*/  @!P4 IMAD.IADD R8, R8, 0x1, -R4 ;  /* 0x000000010808c824 */ /* 0x000fe200078e0a04 */
[----:B------:R0:W-:Y:S01]  /*12d30*/  STL [R1+0x348], R7 ;  /* 0x0003480701007387 */ /* 0x0001e20000100800 */
[----:B------:R-:W-:Y:S01]  /*12d40*/  VIADD R13, R0, 0x98 ;  /* 0x00000098000d7836 */ /* 0x000fe20000000000 */
[----:B------:R-:W-:Y:S01]  /*12d50*/  ISETP.GT.U32.AND P4, PT, R4, R11, PT ;  /* 0x0000000b0400720c */ /* 0x000fe20003f84070 */
[----:B------:R-:W-:-:S02]  /*12d60*/  IMAD.MOV.U32 R24, RZ, RZ, R8 ;  /* 0x000000ffff187224 */ /* 0x000fc400078e0008 */
[----:B------:R-:W-:Y:S01]  /*12d70*/  IMAD.HI.U32 R21, R2, R9, RZ ;  /* 0x0000000902157227 */ /* 0x000fe200078e00ff */
[----:B------:R-:W-:-:S03]  /*12d80*/  IABS R15, R13 ;  /* 0x0000000d000f7213 */ /* 0x000fc60000000000 */
        /* <DEDUP_REMOVED lines=10> */
[----:B------:R-:W-:Y:S01]  /*12e30*/  VIADD R12, R0, 0x96 ;  /* 0x00000096000c7836 */ /* 0x000fe20000000000 */
[----:B------:R0:W-:Y:S01]  /*12e40*/  STL [R1+0x340], R7 ;  /* 0x0003400701007387 */ /* 0x0001e20000100800 */
[--C-:B------:R-:W-:Y:S02]  /*12e50*/  @!P5 IMAD.IADD R19, R19, 0x1, -R4.reuse ;  /* 0x000000011313d824 */ /* 0x100fe400078e0a04 */
[----:B------:R-:W-:Y:S01]  /*12e60*/  IMAD R9, R4, R21, R9 ;  /* 0x0000001504097224 */ /* 0x000fe200078e0209 */
[----:B------:R-:W-:Y:S01]  /*12e70*/  IABS R17, R12 ;  /* 0x0000000c00117213 */ /* 0x000fe20000000000 */
[----:B------:R-:W-:Y:S01]  /*12e80*/  @!P4 IMAD.IADD R11, R11, 0x1, -R4 ;  /* 0x000000010b0bc824 */ /* 0x000fe200078e0a04 */
[----:B------:R-:W-:Y:S01]  /*12e90*/  ISETP.GE.AND P4, PT, R18, RZ, PT ;  /* 0x000000ff1200720c */ /* 0x000fe20003f86270 */
[----:B------:R-:W-:-:S03]  /*12ea0*/  IMAD.HI.U32 R25, R2, R15, RZ ;  /* 0x0000000f02197227 */ /* 0x000fc600078e00ff */
[C---:B------:R-:W-:Y:S01]  /*12eb0*/  ISETP.GT.U32.AND P6, PT, R4.reuse, R11, PT ;  /* 0x0000000b0400720c */ /* 0x040fe20003fc4070 */
[----:B0-----:R-:W-:Y:S02]  /*12ec0*/  IMAD.MOV.U32 R7, RZ, RZ, R20 ;  /* 0x000000ffff077224 */ /* 0x001fe400078e0014 */
[----:B------:R-:W-:Y:S02]  /*12ed0*/  IMAD.MOV.U32 R3, RZ, RZ, R19 ;  /* 0x000000ffff037224 */ /* 0x000fe400078e0013 */
[----:B------:R-:W-:Y:S01]  /*12ee0*/  @!P0 IMAD.MOV R7, RZ, RZ, -R7 ;  /* 0x000000ffff078224 */ /* 0x000fe200078e0a07 */
        /* <DEDUP_REMOVED lines=9> */
[C---:B------:R-:W-:Y:S01]  /*12f80*/  ISETP.GT.U32.AND P5, PT, R4.reuse, R15, PT ;  /* 0x0000000f0400720c */ /* 0x040fe20003fa4070 */
[C---:B------:R-:W-:Y:S01]  /*12f90*/  IMAD R8, R4.reuse, R14, R17 ;  /* 0x0000000e04087224 */ /* 0x040fe200078e0211 */
        /* <DEDUP_REMOVED lines=8> */
[----:B------:R-:W-:Y:S01]  /*13020*/  VIADD R16, R0, 0x90 ;  /* 0x0000009000107836 */ /* 0x000fe20000000000 */
[----:B------:R-:W-:Y:S01]  /*13030*/  IABS R20, R10 ;  /* 0x0000000a00147213 */ /* 0x000fe20000000000 */
[----:B-1----:R-:W-:Y:S01]  /*13040*/  IMAD.MOV.U32 R7, RZ, RZ, R23 ;  /* 0x000000ffff077224 */ /* 0x002fe200078e0017 */
[----:B------:R-:W-:Y:S01]  /*13050*/  IABS R17, R3 ;  /* 0x0000000300117213 */ /* 0x000fe20000000000 */
[----:B------:R-:W-:Y:S02]  /*13060*/  @!P5 IMAD.IADD R15, R15, 0x1, -R4 ;  /* 0x000000010f0fd824 */ /* 0x000fe400078e0a04 */
[----:B------:R-:W-:Y:S01]  /*13070*/  @!P4 IMAD.MOV R7, RZ, RZ, -R7 ;  /* 0x000000ffff07c224 */ /* 0x000fe200078e0a07 */
[----:B------:R-:W-:Y:S01]  /*13080*/  ISETP.GE.AND P4, PT, R12, RZ, PT ;  /* 0x000000ff0c00720c */ /* 0x000fe20003f86270 */
[----:B------:R-:W-:Y:S01]  /*13090*/  IMAD.HI.U32 R13, R2, R17, RZ ;  /* 0x00000011020d7227 */ /* 0x000fe200078e00ff */
[----:B------:R-:W-:Y:S02]  /*130a0*/  ISETP.GT.U32.AND P5, PT, R4, R15, PT ;  /* 0x0000000f0400720c */ /* 0x000fe40003fa4070 */
[----:B------:R0:W-:Y:S01]  /*130b0*/  STL [R1+0x164], R7 ;  /* 0x0001640701007387 */ /* 0x0001e20000100800 */
[----:B------:R-:W-:-:S02]  /*130c0*/  IMAD.MOV R13, RZ, RZ, -R13 ;  /* 0x000000ffff0d7224 */ /* 0x000fc400078e0a0d */
[--C-:B------:R-:W-:Y:S01]  /*130d0*/  @!P6 IMAD.IADD R8, R8, 0x1, -R4.reuse ;  /* 0x000000010808e824 */ /* 0x100fe200078e0a04 */
[----:B------:R-:W-:Y:S01]  /*130e0*/  ISETP.GE.AND P6, PT, R3, RZ, PT ;  /* 0x000000ff0300720c */ /* 0x000fe20003fc6270 */
[----:B------:R-:W-:Y:S02]  /*130f0*/  IMAD R17, R4, R13, R17 ;  /* 0x0000000d04117224 */ /* 0x000fe400078e0211 */
[----:B------:R-:W-:Y:S02]  /*13100*/  @!P0 IMAD.IADD R9, R9, 0x1, -R4 ;  /* 0x0000000109098824 */ /* 0x000fe400078e0a04 */
        /* <DEDUP_REMOVED lines=11> */
[----:B------:R-:W-:Y:S01]  /*131c0*/  @!P0 IMAD.IADD R17, R17, 0x1, -R4 ;  /* 0x0000000111118824 */ /* 0x000fe200078e0a04 */
[----:B------:R-:W-:Y:S01]  /*131d0*/  ISETP.GE.AND P5, PT, R22, RZ, PT ;  /* 0x000000ff1600720c */ /* 0x000fe20003fa6270 */
[----:B------:R-:W-:-:S02]  /*131e0*/  VIADD R3, R0, 0x91 ;  /* 0x0000009100037836 */ /* 0x000fc40000000000 */
[----:B------:R-:W-:Y:S01]  /*131f0*/  IMAD.HI.U32 R13, R2, R18, RZ ;  /* 0x00000012020d7227 */ /* 0x000fe200078e00ff */
[----:B------:R-:W-:-:S03]  /*13200*/  ISETP.GT.U32.AND P0, PT, R4, R17, PT ;  /* 0x000000110400720c */ /* 0x000fc60003f04070 */
[----:B0-----:R-:W-:Y:S01]  /*13210*/  IMAD.MOV.U32 R7, RZ, RZ, R15 ;  /* 0x000000ffff077224 */ /* 0x001fe200078e000f */
[----:B------:R-:W-:Y:S01]  /*13220*/  IABS R15, R3 ;  /* 0x00000003000f7213 */ /* 0x000fe20000000000 */
[--C-:B------:R-:W-:Y:S01]  /*13230*/  @!P1 IMAD.IADD R8, R8, 0x1, -R4.reuse ;  /* 0x0000000108089824 */ /* 0x100fe200078e0a04 */
[----:B------:R-:W-:Y:S01]  /*13240*/  ISETP.GT.U32.AND P1, PT, R4, R20, PT ;  /* 0x000000140400720c */ /* 0x000fe20003f24070 */
[----:B------:R-:W-:Y:S01]  /*13250*/  @!P3 IMAD.MOV R7, RZ, RZ, -R7 ;  /* 0x000000ffff07b224 */ /* 0x000fe200078e0a07 */
[----:B------:R-:W-:Y:S01]  /*13260*/  ISETP.GE.AND P3, PT, R10, RZ, PT ;  /* 0x000000ff0a00720c */ /* 0x000fe20003f66270 */
[----:B------:R-:W-:Y:S02]  /*13270*/  VIADD R10, R0, 0x92 ;  /* 0x00000092000a7836 */ /* 0x000fe40000000000 */
[----:B------:R-:W-:Y:S01]  /*13280*/  IMAD.MOV R13, RZ, RZ, -R13 ;  /* 0x000000ffff0d7224 */ /* 0x000fe200078e0a0d */
[----:B------:R0:W-:Y:S01]  /*13290*/  STL [R1+0x158], R7 ;  /* 0x0001580701007387 */ /* 0x0001e20000100800 */
[----:B------:R-:W-:Y:S01]  /*132a0*/  @!P0 IMAD.IADD R17, R17, 0x1, -R4 ;  /* 0x0000000111118824 */ /* 0x000fe200078e0a04 */
[----:B------:R-:W-:Y:S01]  /*132b0*/  IABS R12, R10 ;  /* 0x0000000a000c7213 */ /* 0x000fe20000000000 */
[----:B------:R-:W-:-:S02]  /*132c0*/  IMAD R18, R4, R13, R18 ;  /* 0x0000000d04127224 */ /* 0x000fc400078e0212 */
[----:B------:R-:W-:Y:S02]  /*132d0*/  VIADD R14, R0, 0x8d ;  /* 0x0000008d000e7836 */ /* 0x000fe40000000000 */
[----:B------:R-:W-:Y:S01]  /*132e0*/  @!P1 IMAD.IADD R20, R20, 0x1, -R4 ;  /* 0x0000000114149824 */ /* 0x000fe200078e0a04 */
[C---:B------:R-:W-:Y:S01]  /*132f0*/  ISETP.GT.U32.AND P0, PT, R4.reuse, R18, PT ;  /* 0x000000120400720c */ /* 0x040fe20003f04070 */
[----:B0-----:R-:W-:Y:S02]  /*13300*/  IMAD.MOV.U32 R7, RZ, RZ, R9 ;  /* 0x000000ffff077224 */ /* 0x001fe400078e0009 */
[----:B------:R-:W-:Y:S01]  /*13310*/  IMAD.MOV.U32 R9, RZ, RZ, R12 ;  /* 0x000000ffff097224 */ /* 0x000fe200078e000c */
[----:B------:R-:W-:Y:S01]  /*13320*/  ISETP.GT.U32.AND P1, PT, R4, R20, PT ;  /* 0x000000140400720c */ /* 0x000fe20003f24070 */
[----:B------:R-:W-:Y:S01]  /*13330*/  @!P5 IMAD.MOV R7, RZ, RZ, -R7 ;  /* 0x000000ffff07d224 */ /* 0x000fe200078e0a07 */
[----:B------:R-:W-:Y:S01]  /*13340*/  ISETP.GE.AND P5, PT, R11, RZ, PT ;  /* 0x000000ff0b00720c */ /* 0x000fe20003fa6270 */
[----:B------:R-:W-:-:S03]  /*13350*/  IMAD.HI.U32 R11, R2, R15, RZ ;  /* 0x0000000f020b7227 */ /* 0x000fc600078e00ff */
[----:B------:R0:W-:Y:S01]  /*13360*/  STL [R1+0x32c], R7 ;  /* 0x00032c0701007387 */ /* 0x0001e20000100800 */
[----:B------:R-:W-:-:S04]  /*13370*/  IMAD.HI.U32 R12, R2, R9, RZ ;  /* 0x00000009020c7227 */ /* 0x000fc800078e00ff */
[----:B------:R-:W-:Y:S02]  /*13380*/  IMAD.MOV R11, RZ, RZ, -R11 ;  /* 0x000000ffff0b7224 */ /* 0x000fe400078e0a0b */
[----:B------:R-:W-:Y:S02]  /*13390*/  IMAD.MOV R12, RZ, RZ, -R12 ;  /* 0x000000ffff0c7224 */ /* 0x000fe400078e0a0c */
[C---:B------:R-:W-:Y:S01]  /*133a0*/  IMAD R15, R4.reuse, R11, R15 ;  /* 0x0000000b040f7224 */ /* 0x040fe200078e020f */
[----:B------:R-:W-:Y:S01]  /*133b0*/  IABS R11, R14 ;  /* 0x0000000e000b7213 */ /* 0x000fe20000000000 */
[----:B0-----:R-:W-:Y:S02]  /*133c0*/  IMAD.MOV.U32 R7, RZ, RZ, R8 ;  /* 0x000000ffff077224 */ /* 0x001fe400078e0008 */
[----:B------:R-:W-:Y:S01]  /*133d0*/  IMAD R8, R4, R12, R9 ;  /* 0x0000000c04087224 */ /* 0x000fe200078e0209 */
[----:B------:R-:W-:Y:S01]  /*133e0*/  IABS R12, R16 ;  /* 0x00000010000c7213 */ /* 0x000fe20000000000 */
[----:B------:R-:W-:Y:S01]  /*133f0*/  @!P4 IMAD.MOV R7, RZ, RZ, -R7 ;  /* 0x000000ffff07c224 */ /* 0x000fe200078e0a07 */
[----:B------:R-:W-:Y:S01]  /*13400*/  ISETP.GE.AND P4, PT, R10, RZ, PT ;  /* 0x000000ff0a00720c */ /* 0x000fe20003f86270 */
[--C-:B------:R-:W-:Y:S01]  /*13410*/  @!P0 IMAD.IADD R18, R18, 0x1, -R4.reuse ;  /* 0x0000000112128824 */ /* 0x100fe200078e0a04 */
[----:B------:R-:W-:Y:S01]  /*13420*/  ISETP.GT.U32.AND P0, PT, R4, R15, PT ;  /* 0x0000000f0400720c */ /* 0x000fe20003f04070 */
[----:B------:R-:W-:Y:S01]  /*13430*/  @!P1 IMAD.IADD R20, R20, 0x1, -R4 ;  /* 0x0000000114149824 */ /* 0x000fe200078e0a04 */
[----:B------:R0:W-:Y:S01]  /*13440*/  STL [R1+0x334], R7 ;  /* 0x0003340701007387 */ /* 0x0001e20000100800 */
[----:B------:R-:W-:Y:S01]  /*13450*/  ISETP.GT.U32.AND P1, PT, R4, R8, PT ;  /* 0x000000080400720c */ /* 0x000fe20003f24070 */
[----:B------:R-:W-:-:S02]  /*13460*/  VIADD R9, R0, 0x8e ;  /* 0x0000008e00097836 */ /* 0x000fc40000000000 */
[----:B------:R-:W-:-:S03]  /*13470*/  VIADD R10, R0, 0x8f ;  /* 0x0000008f000a7836 */ /* 0x000fc60000000000 */
[----:B------:R-:W-:Y:S02]  /*13480*/  IABS R13, R9 ;  /* 0x00000009000d7213 */ /* 0x000fe40000000000 */
[----:B------:R-:W-:Y:S01]  /*13490*/  IABS R19, R10 ;  /* 0x0000000a00137213 */ /* 0x000fe20000000000 */
[----:B0-----:R-:W-:Y:S02]  /*134a0*/  IMAD.MOV.U32 R7, RZ, RZ, R17 ;  /* 0x000000ffff077224 */ /* 0x001fe400078e0011 */
[----:B------:R-:W-:Y:S02]  /*134b0*/  @!P0 IMAD.IADD R15, R15, 0x1, -R4 ;  /* 0x000000010f0f8824 */ /* 0x000fe400078e0a04 */
[----:B------:R-:W-:Y:S01]  /*134c0*/  @!P6 IMAD.MOV R7, RZ, RZ, -R7 ;  /* 0x000000ffff07e224 */ /* 0x000fe200078e0a07 */
[----:B------:R-:W-:Y:S01]  /*134d0*/  ISETP.GT.U32.AND P6, PT, R4, R18, PT ;  /* 0x000000120400720c */ /* 0x000fe20003fc4070 */
[----:B------:R-:W-:Y:S01]  /*134e0*/  IMAD.HI.U32 R17, R2, R12, RZ ;  /* 0x0000000c02117227 */ /* 0x000fe200078e00ff */
[----:B------:R-:W-:-:S02]  /*134f0*/  ISETP.GT.U32.AND P0, PT, R4, R15, PT ;  /* 0x0000000f0400720c */ /* 0x000fc40003f04070 */
[----:B------:R0:W-:Y:S01]  /*13500*/  STL [R1+0x330], R7 ;  /* 0x0003300701007387 */ /* 0x0001e20000100800 */
[----:B------:R-:W-:Y:S02]  /*13510*/  @!P1 IMAD.IADD R8, R8, 0x1, -R4 ;  /* 0x0000000108089824 */ /* 0x000fe400078e0a04 */
[----:B------:R-:W-:-:S03]  /*13520*/  IMAD.MOV R17, RZ, RZ, -R17 ;  /* 0x000000ffff117224 */ /* 0x000fc600078e0a11 */
[----:B------:R-:W-:-:S03]  /*13530*/  ISETP.GT.U32.AND P1, PT, R4, R8, PT ;  /* 0x000000080400720c */ /* 0x000fc60003f24070 */
[----:B------:R-:W-:Y:S02]  /*13540*/  @!P6 IMAD.IADD R18, R18, 0x1, -R4 ;  /* 0x000000011212e824 */ /* 0x000fe400078e0a04 */
[----:B0-----:R-:W-:Y:S02]  /*13550*/  IMAD.MOV.U32 R7, RZ, RZ, R20 ;  /* 0x000000ffff077224 */ /* 0x001fe400078e0014 */
[----:B------:R-:W-:-:S04]  /*13560*/  IMAD.HI.U32 R20, R2, R19, RZ ;  /* 0x0000001302147227 */ /* 0x000fc800078e00ff */
[----:B------:R-:W-:Y:S01]  /*13570*/  @!P3 IMAD.MOV R7, RZ, RZ, -R7 ;  /* 0x000000ffff07b224 */ /* 0x000fe200078e0a07 */
[----:B------:R-:W-:Y:S01]  /*13580*/  ISETP.GE.AND P3, PT, R3, RZ, PT ;  /* 0x000000ff0300720c */ /* 0x000fe20003f66270 */
[----:B------:R-:W-:Y:S02]  /*13590*/  IMAD R3, R4, R17, R12 ;  /* 0x0000001104037224 */ /* 0x000fe400078e020c */
[----:B------:R-:W-:Y:S01]  /*135a0*/  IMAD.HI.U32 R12, R2, R13, RZ ;  /* 0x0000000d020c7227 */ /* 0x000fe200078e00ff */
[----:B------:R0:W-:Y:S02]  /*135b0*/  STL [R1+0x328], R7 ;  /* 0x0003280701007387 */ /* 0x0001e40000100800 */
[----:B------:R-:W-:Y:S01]  /*135c0*/  ISETP.GT.U32.AND P6, PT, R4, R3, PT ;  /* 0x000000030400720c */ /* 0x000fe20003fc4070 */
[----:B------:R-:W-:-:S04]  /*135d0*/  IMAD.HI.U32 R17, R2, R11, RZ ;  /* 0x0000000b02117227 */ /* 0x000fc800078e00ff */
[----:B------:R-:W-:Y:S02]  /*135e0*/  IMAD.MOV R12, RZ, RZ, -R12 ;  /* 0x000000ffff0c7224 */ /* 0x000fe400078e0a0c */
[----:B------:R-:W-:Y:S02]  /*135f0*/  IMAD.MOV R20, RZ, RZ, -R20 ;  /* 0x000000ffff147224 */ /* 0x000fe400078e0a14 */
[----:B0-----:R-:W-:Y:S02]  /*13600*/  IMAD.MOV.U32 R7, RZ, RZ, R18 ;  /* 0x000000ffff077224 */ /* 0x001fe400078e0012 */
[----:B------:R-:W-:Y:S02]  /*13610*/  IMAD.MOV R17, RZ, RZ, -R17 ;  /* 0x000000ffff117224 */ /* 0x000fe400078e0a11 */
[----:B------:R-:W-:Y:S02]  /*13620*/  @!P5 IMAD.MOV R7, RZ, RZ, -R7 ;  /* 0x000000ffff07d224 */ /* 0x000fe400078e0a07 */
[----:B------:R-:W-:-:S02]  /*13630*/  IMAD R13, R4, R12, R13 ;  /* 0x0000000c040d7224 */ /* 0x000fc400078e020d */
[--C-:B------:R-:W-:Y:S01]  /*13640*/  @!P0 IMAD.IADD R15, R15, 0x1, -R4.reuse ;  /* 0x000000010f0f8824 */ /* 0x100fe200078e0a04 */
[----:B------:R0:W-:Y:S01]  /*13650*/  STL [R1+0x144], R7 ;  /* 0x0001440701007387 */ /* 0x0001e20000100800 */
[----:B------:R-:W-:Y:S01]  /*13660*/  VIADD R12, R0, 0x8c ;  /* 0x0000008c000c7836 */ /* 0x000fe20000000000 */
[----:B------:R-:W-:Y:S01]  /*13670*/  ISETP.GT.U32.AND P0, PT, R4, R13, PT ;  /* 0x0000000d0400720c */ /* 0x000fe20003f04070 */
[----:B------:R-:W-:Y:S01]  /*13680*/  @!P1 IMAD.IADD R8, R8, 0x1, -R4 ;  /* 0x0000000108089824 */ /* 0x000fe200078e0a04 */
[----:B------:R-:W-:Y:S01]  /*13690*/  ISETP.GE.AND P1, PT, R16, RZ, PT ;  /* 0x000000ff1000720c */ /* 0x000fe20003f26270 */
[C---:B------:R-:W-:Y:S02]  /*136a0*/  IMAD R16, R4.reuse, R20, R19 ;  /* 0x0000001404107224 */ /* 0x040fe400078e0213 */
[C---:B------:R-:W-:Y:S01]  /*136b0*/  IMAD R11, R4.reuse, R17, R11 ;  /* 0x00000011040b7224 */ /* 0x040fe200078e020b */
[----:B------:R-:W-:Y:S01]  /*136c0*/  IABS R17, R12 ;  /* 0x0000000c00117213 */ /* 0x000fe20000000000 */
[----:B------:R-:W-:Y:S01]  /*136d0*/  IMAD.MOV.U32 R18, RZ, RZ, R8 ;  /* 0x000000ffff127224 */ /* 0x000fe200078e0008 */
[----:B------:R-:W-:Y:S01]  /*136e0*/  ISETP.GT.U32.AND P5, PT, R4, R16, PT ;  /* 0x000000100400720c */ /* 0x000fe20003fa4070 */
[----:B0-----:R-:W-:-:S02]  /*136f0*/  IMAD.MOV.U32 R7, RZ, RZ, R15 ;  /* 0x000000ffff077224 */ /* 0x001fc400078e000f */
[----:B------:R-:W-:Y:S02]  /*13700*/  @!P6 IMAD.IADD R3, R3, 0x1, -R4 ;  /* 0x000000010303e824 */ /* 0x000fe400078e0a04 */
[----:B------:R-:W-:Y:S01]  /*13710*/  @!P3 IMAD.MOV R7, RZ, RZ, -R7 ;  /* 0x000000ffff07b224 */ /* 0x000fe200078e0a07 */
[C---:B------:R-:W-:Y:S01]  /*13720*/  ISETP.GT.U32.AND P3, PT, R4.reuse, R11, PT ;  /* 0x0000000b0400720c */ /* 0x040fe20003f64070 */
[----:B------:R-:W-:Y:S01]  /*13730*/  IMAD.MOV.U32 R8, RZ, RZ, R17 ;  /* 0x000000ffff087224 */ /* 0x000fe200078e0011 */
[----:B------:R-:W-:Y:S01]  /*13740*/  ISETP.GT.U32.AND P6, PT, R4, R3, PT ;  /* 0x000000030400720c */ /* 0x000fe20003fc4070 */
[----:B------:R-:W-:Y:S01]  /*13750*/  @!P4 IMAD.MOV R18, RZ, RZ, -R18 ;  /* 0x000000ffff12c224 */ /* 0x000fe200078e0a12 */
[----:B------:R-:W-:Y:S01]  /*13760*/  ISETP.GE.AND P4, PT, R10, RZ, PT ;  /* 0x000000ff0a00720c */ /* 0x000fe20003f86270 */
[----:B------:R-:W-:Y:S02]  /*13770*/  VIADD R10, R0, 0x8b ;  /* 0x0000008b000a7836 */ /* 0x000fe40000000000 */
[----:B------:R-:W-:Y:S01]  /*13780*/  IMAD.HI.U32 R15, R2, R8, RZ ;  /* 0x00000008020f7227 */ /* 0x000fe200078e00ff */
[----:B------:R-:W-:Y:S02]  /*13790*/  STL [R1+0x140], R18 ;  /* 0x0001401201007387 */ /* 0x000fe40000100800 */
[----:B------:R-:W-:Y:S01]  /*137a0*/  IABS R20, R10 ;  /* 0x0000000a00147213 */ /* 0x000fe20000000000 */
[----:B------:R-:W-:Y:S01]  /*137b0*/  @!P0 IMAD.IADD R13, R13, 0x1, -R4 ;  /* 0x000000010d0d8824 */ /* 0x000fe200078e0a04 */
[----:B------:R0:W-:Y:S01]  /*137c0*/  STL [R1+0x2f0], R7 ;  /* 0x0002f00701007387 */ /* 0x0001e20000100800 */
[----:B------:R-:W-:-:S02]  /*137d0*/  IMAD.MOV R15, RZ, RZ, -R15 ;  /* 0x000000ffff0f7224 */ /* 0x000fc400078e0a0f */
[--C-:B------:R-:W-:Y:S01]  /*137e0*/  @!P5 IMAD.IADD R16, R16, 0x1, -R4.reuse ;  /* 0x000000011010d824 */ /* 0x100fe200078e0a04 */
[----:B------:R-:W-:Y:S01]  /*137f0*/  ISETP.GE.AND P5, PT, R14, RZ, PT ;  /* 0x000000ff0e00720c */ /* 0x000fe20003fa6270 */
[----:B------:R-:W-:Y:S01]  /*13800*/  @!P3 IMAD.IADD R11, R11, 0x1, -R4 ;  /* 0x000000010b0bb824 */ /* 0x000fe200078e0a04 */
[C---:B------:R-:W-:Y:S01]  /*13810*/  ISETP.GT.U32.AND P3, PT, R4.reuse, R13, PT ;  /* 0x0000000d0400720c */ /* 0x040fe20003f64070 */
[C---:B------:R-:W-:Y:S01]  /*13820*/  IMAD R8, R4.reuse, R15, R8 ;  /* 0x0000000f04087224 */ /* 0x040fe200078e0208 */
[----:B------:R-:W-:Y:S01]  /*13830*/  ISETP.GT.U32.AND P0, PT, R4, R16, PT ;  /* 0x000000100400720c */ /* 0x000fe20003f04070 */
[----:B------:R-:W-:-:S04]  /*13840*/  IMAD.HI.U32 R15, R2, R20, RZ ;  /* 0x00000014020f7227 */ /* 0x000fc800078e00ff */
[----:B------:R-:W-:Y:S01]  /*13850*/  @!P6 IMAD.IADD R3, R3, 0x1, -R4 ;  /* 0x000000010303e824 */ /* 0x000fe200078e0a04 */
[----:B------:R-:W-:Y:S01]  /*13860*/  ISETP.GE.AND P6, PT, R9, RZ, PT ;  /* 0x000000ff0900720c */ /* 0x000fe20003fc6270 */
[----:B------:R-:W-:Y:S02]  /*13870*/  IMAD.MOV R15, RZ, RZ, -R15 ;  /* 0x000000ffff0f7224 */ /* 0x000fe400078e0a0f */
[----:B0-----:R-:W-:Y:S02]  /*13880*/  IMAD.MOV.U32 R7, RZ, RZ, R3 ;  /* 0x000000ffff077224 */ /* 0x001fe400078e0003 */
[C---:B------:R-:W-:Y:S02]  /*13890*/  IMAD R20, R4.reuse, R15, R20 ;  /* 0x0000000f04147224 */ /* 0x040fe400078e0214 */
[----:B------:R-:W-:Y:S01]  /*138a0*/  @!P1 IMAD.MOV R7, RZ, RZ, -R7 ;  /* 0x000000ffff079224 */ /* 0x000fe200078e0a07 */
[C---:B------:R-:W-:Y:S01]  /*138b0*/  ISETP.GT.U32.AND P1, PT, R4.reuse, R11, PT ;  /* 0x0000000b0400720c */ /* 0x040fe20003f24070 */
        /* <DEDUP_REMOVED lines=9> */
[----:B------:R-:W-:Y:S01]  /*13950*/  @!P6 IMAD.MOV R13, RZ, RZ, -R13 ;  /* 0x000000ffff0de224 */ /* 0x000fe200078e0a0d */
[----:B------:R-:W-:Y:S01]  /*13960*/  IABS R19, R3 ;  /* 0x0000000300137213 */ /* 0x000fe20000000000 */
[--C-:B------:R-:W-:Y:S01]  /*13970*/  @!P1 IMAD.IADD R11, R11, 0x1, -R4.reuse ;  /* 0x000000010b0b9824 */ /* 0x100fe200078e0a04 */
[----:B------:R-:W-:Y:S01]  /*13980*/  IABS R17, R14 ;  /* 0x0000000e00117213 */ /* 0x000fe20000000000 */
[----:B------:R-:W-:Y:S01]  /*13990*/  @!P3 IMAD.IADD R20, R20, 0x1, -R4 ;  /* 0x000000011414b824 */ /* 0x000fe200078e0a04 */
[----:B------:R-:W-:Y:S01]  /*139a0*/  ISETP.GE.AND P1, PT, R12, RZ, PT ;  /* 0x000000ff0c00720c */ /* 0x000fe20003f26270 */
[----:B0-----:R-:W-:Y:S02]  /*139b0*/  IMAD.MOV.U32 R7, RZ, RZ, R16 ;  /* 0x000000ffff077224 */ /* 0x001fe400078e0010 */
[----:B------:R-:W-:Y:S01]  /*139c0*/  IMAD.HI.U32 R12, R2, R18, RZ ;  /* 0x00000012020c7227 */ /* 0x000fe200078e00ff */
[----:B------:R-:W-:-:S03]  /*139d0*/  ISETP.GT.U32.AND P3, PT, R4, R20, PT ;  /* 0x000000140400720c */ /* 0x000fc60003f64070 */
[----:B------:R-:W-:-:S04]  /*139e0*/  IMAD.HI.U32 R15, R2, R19, RZ ;  /* 0x00000013020f7227 */ /* 0x000fc800078e00ff */
[----:B------:R-:W-:Y:S01]  /*139f0*/  @!P0 IMAD.IADD R8, R8, 0x1, -R4 ;  /* 0x0000000108088824 */ /* 0x000fe200078e0a04 */
[----:B------:R-:W-:Y:S01]  /*13a00*/  ISETP.GE.AND P0, PT, R10, RZ, PT ;  /* 0x000000ff0a00720c */ /* 0x000fe20003f06270 */
[----:B------:R-:W-:Y:S02]  /*13a10*/  @!P4 IMAD.MOV R7, RZ, RZ, -R7 ;  /* 0x000000ffff07c224 */ /* 0x000fe400078e0a07 */
[----:B------:R-:W-:Y:S01]  /*13a20*/  IMAD.HI.U32 R10, R2, R17, RZ ;  /* 0x00000011020a7227 */ /* 0x000fe200078e00ff */
[----:B------:R-:W-:Y:S02]  /*13a30*/  ISETP.GT.U32.AND P4, PT, R4, R8, PT ;  /* 0x000000080400720c */ /* 0x000fe40003f84070 */
[----:B------:R0:W-:Y:S01]  /*13a40*/  STL [R1+0x13c], R7 ;  /* 0x00013c0701007387 */ /* 0x0001e20000100800 */
[----:B------:R-:W-:Y:S02]  /*13a50*/  IMAD.MOV R12, RZ, RZ, -R12 ;  /* 0x000000ffff0c7224 */ /* 0x000fe400078e0a0c */
[----:B------:R-:W-:Y:S01]  /*13a60*/  IMAD.MOV R15, RZ, RZ, -R15 ;  /* 0x000000ffff0f7224 */ /* 0x000fe200078e0a0f */
[----:B------:R1:W-:Y:S01]  /*13a70*/  STL [R1+0x2e4], R13 ;  /* 0x0002e40d01007387 */ /* 0x0003e20000100800 */
[----:B------:R-:W-:-:S02]  /*13a80*/  IMAD.MOV R10, RZ, RZ, -R10 ;  /* 0x000000ffff0a7224 */ /* 0x000fc400078e0a0a */
[C---:B------:R-:W-:Y:S02]  /*13a90*/  IMAD R18, R4.reuse, R12, R18 ;  /* 0x0000000c04127224 */ /* 0x040fe400078e0212 */
[C---:B------:R-:W-:Y:S02]  /*13aa0*/  IMAD R19, R4.reuse, R15, R19 ;  /* 0x0000000f04137224 */ /* 0x040fe400078e0213 */
[----:B0-----:R-:W-:Y:S02]  /*13ab0*/  IMAD.MOV.U32 R7, RZ, RZ, R11 ;  /* 0x000000ffff077224 */ /* 0x001fe400078e000b */
[C---:B------:R-:W-:Y:S01]  /*13ac0*/  IMAD R17, R4.reuse, R10, R17 ;  /* 0x0000000a04117224 */ /* 0x040fe200078e0211 */
[C---:B------:R-:W-:Y:S01]  /*13ad0*/  ISETP.GT.U32.AND P6, PT, R4.reuse, R19, PT ;  /* 0x000000130400720c */ /* 0x040fe20003fc4070 */
[----:B------:R-:W-:Y:S01]  /*13ae0*/  @!P5 IMAD.MOV R7, RZ, RZ, -R7 ;  /* 0x000000ffff07d224 */ /* 0x000fe200078e0a07 */
[----:B------:R-:W-:Y:S01]  /*13af0*/  ISETP.GT.U32.AND P5, PT, R4, R18, PT ;  /* 0x000000120400720c */ /* 0x000fe20003fa4070 */
[--C-:B------:R-:W-:Y:S01]  /*13b00*/  @!P3 IMAD.IADD R20, R20, 0x1, -R4.reuse ;  /* 0x000000011414b824 */ /* 0x100fe200078e0a04 */
[----:B------:R-:W-:Y:S01]  /*13b10*/  ISETP.GT.U32.AND P3, PT, R4, R17, PT ;  /* 0x000000110400720c */ /* 0x000fe20003f64070 */
[----:B------:R-:W-:Y:S01]  /*13b20*/  @!P4 IMAD.IADD R8, R8, 0x1, -R4 ;  /* 0x000000010808c824 */ /* 0x000fe200078e0a04 */
[----:B------:R-:W-:Y:S01]  /*13b30*/  ISETP.GE.AND P4, PT, R3, RZ, PT ;  /* 0x000000ff0300720c */ /* 0x000fe20003f86270 */
[C---:B------:R-:W-:Y:S01]  /*13b40*/  VIADD R3, R0.reuse, 0x86 ;  /* 0x0000008600037836 */ /* 0x040fe20000000000 */
[----:B------:R0:W-:Y:S01]  /*13b50*/  STL [R1+0x2e8], R7 ;  /* 0x0002e80701007387 */ /* 0x0001e20000100800 */
[----:B-1----:R-:W-:-:S02]  /*13b60*/  VIADD R13, R0, 0x87 ;  /* 0x00000087000d7836 */ /* 0x002fc40000000000 */
[----:B------:R-:W-:Y:S01]  /*13b70*/  VIADD R12, R0, 0x85 ;  /* 0x00000085000c7836 */ /* 0x000fe20000000000 */
[----:B------:R-:W-:Y:S01]  /*13b80*/  IABS R10, R3 ;  /* 0x00000003000a7213 */ /* 0x000fe20000000000 */
[--C-:B------:R-:W-:Y:S01]  /*13b90*/  @!P6 IMAD.IADD R19, R19, 0x1, -R4.reuse ;  /* 0x000000011313e824 */ /* 0x100fe200078e0a04 */
[----:B------:R-:W-:Y:S01]  /*13ba0*/  IABS R11, R13 ;  /* 0x0000000d000b7213 */ /* 0x000fe20000000000 */
[--C-:B------:R-:W-:Y:S01]  /*13bb0*/  @!P5 IMAD.IADD R18, R18, 0x1, -R4.reuse ;  /* 0x000000011212d824 */ /* 0x100fe200078e0a04 */
[----:B------:R-:W-:Y:S01]  /*13bc0*/  ISETP.GE.AND P6, PT, R9, RZ, PT ;  /* 0x000000ff0900720c */ /* 0x000fe20003fc6270 */
[----:B------:R-:W-:Y:S01]  /*13bd0*/  @!P3 IMAD.IADD R17, R17, 0x1, -R4 ;  /* 0x000000011111b824 */ /* 0x000fe200078e0a04 */
[C---:B------:R-:W-:Y:S01]  /*13be0*/  ISETP.GT.U32.AND P5, PT, R4.reuse, R19, PT ;  /* 0x000000130400720c */ /* 0x040fe20003fa4070 */
[----:B0-----:R-:W-:Y:S01]  /*13bf0*/  IMAD.MOV.U32 R7, RZ, RZ, R8 ;  /* 0x000000ffff077224 */ /* 0x001fe200078e0008 */
[----:B------:R-:W-:Y:S01]  /*13c00*/  ISETP.GT.U32.AND P3, PT, R4, R18, PT ;  /* 0x000000120400720c */ /* 0x000fe20003f64070 */
[----:B------:R-:W-:Y:S01]  /*13c10*/  IMAD.HI.U32 R8, R2, R10, RZ ;  /* 0x0000000a02087227 */ /* 0x000fe200078e00ff */
[----:B------:R-:W-:-:S03]  /*13c20*/  IABS R21, R12 ;  /* 0x0000000c00157213 */ /* 0x000fc60000000000 */
[----:B------:R-:W-:-:S04]  /*13c30*/  IMAD.HI.U32 R9, R2, R11, RZ ;  /* 0x0000000b02097227 */ /* 0x000fc800078e00ff */
[----:B------:R-:W-:Y:S02]  /*13c40*/  IMAD.MOV R8, RZ, RZ, -R8 ;  /* 0x000000ffff087224 */ /* 0x000fe400078e0a08 */
[----:B------:R-:W-:Y:S02]  /*13c50*/  IMAD.MOV R9, RZ, RZ, -R9 ;  /* 0x000000ffff097224 */ /* 0x000fe400078e0a09 */
[C---:B------:R-:W-:Y:S02]  /*13c60*/  IMAD R10, R4.reuse, R8, R10 ;  /* 0x00000008040a7224 */ /* 0x040fe400078e020a */
[----:B------:R-:W-:Y:S02]  /*13c70*/  IMAD R11, R4, R9, R11 ;  /* 0x00000009040b7224 */ /* 0x000fe400078e020b */
[--C-:B------:R-:W-:Y:S01]  /*13c80*/  @!P3 IMAD.IADD R18, R18, 0x1, -R4.reuse ;  /* 0x000000011212b824 */ /* 0x100fe200078e0a04 */
[C---:B------:R-:W-:Y:S01]  /*13c90*/  ISETP.GT.U32.AND P3, PT, R4.reuse, R10, PT ;  /* 0x0000000a0400720c */ /* 0x040fe20003f64070 */
[----:B------:R-:W-:Y:S01]  /*13ca0*/  @!P5 IMAD.IADD R19, R19, 0x1, -R4 ;  /* 0x000000011313d824 */ /* 0x000fe200078e0a04 */
[C---:B------:R-:W-:Y:S01]  /*13cb0*/  ISETP.GT.U32.AND P5, PT, R4.reuse, R11, PT ;  /* 0x0000000b0400720c */ /* 0x040fe20003fa4070 */
[----:B------:R-:W-:Y:S01]  /*13cc0*/  @!P1 IMAD.MOV R7, RZ, RZ, -R7 ;  /* 0x000000ffff079224 */ /* 0x000fe200078e0a07 */
[----:B------:R-:W-:Y:S01]  /*13cd0*/  ISETP.GT.U32.AND P1, PT, R4, R17, PT ;  /* 0x000000110400720c */ /* 0x000fe20003f24070 */
[----:B------:R-:W-:-:S02]  /*13ce0*/  VIADD R9, R0, 0x84 ;  /* 0x0000008400097836 */ /* 0x000fc40000000000 */
[----:B------:R-:W-:Y:S01]  /*13cf0*/  IMAD.HI.U32 R22, R2, R21, RZ ;  /* 0x0000001502167227 */ /* 0x000fe200078e00ff */
[----:B------:R0:W-:Y:S02]  /*13d00*/  STL [R1+0x2ec], R7 ;  /* 0x0002ec0701007387 */ /* 0x0001e40000100800 */
[----:B------:R-:W-:Y:S01]  /*13d10*/  IABS R15, R9 ;  /* 0x00000009000f7213 */ /* 0x000fe20000000000 */
[----:B------:R-:W-:Y:S02]  /*13d20*/  IMAD.MOV R22, RZ, RZ, -R22 ;  /* 0x000000ffff167224 */ /* 0x000fe400078e0a16 */
[--C-:B------:R-:W-:Y:S02]  /*13d30*/  @!P3 IMAD.IADD R10, R10, 0x1, -R4.reuse ;  /* 0x000000010a0ab824 */ /* 0x100fe400078e0a04 */
[----:B------:R-:W-:Y:S01]  /*13d40*/  @!P5 IMAD.IADD R11, R11, 0x1, -R4 ;  /* 0x000000010b0bd824 */ /* 0x000fe200078e0a04 */
[----:B------:R-:W-:Y:S01]  /*13d50*/  ISETP.GE.AND P5, PT, R13, RZ, PT ;  /* 0x000000ff0d00720c */ /* 0x000fe20003fa6270 */
[----:B------:R-:W-:-:S02]  /*13d60*/  IMAD R13, R4, R22, R21 ;  /* 0x00000016040d7224 */ /* 0x000fc400078e0215 */
[----:B0-----:R-:W-:Y:S01]  /*13d70*/  IMAD.MOV.U32 R7, RZ, RZ, R20 ;  /* 0x000000ffff077224 */ /* 0x001fe200078e0014 */
[----:B------:R-:W-:Y:S01]  /*13d80*/  ISETP.GT.U32.AND P3, PT, R4, R11, PT ;  /* 0x0000000b0400720c */ /* 0x000fe20003f64070 */
[----:B------:R-:W-:-:S04]  /*13d90*/  IMAD.HI.U32 R16, R2, R15, RZ ;  /* 0x0000000f02107227 */ /* 0x000fc800078e00ff */
[----:B------:R-:W-:Y:S01]  /*13da0*/  @!P0 IMAD.MOV R7, RZ, RZ, -R7 ;  /* 0x000000ffff078224 */ /* 0x000fe200078e0a07 */
[C---:B------:R-:W-:Y:S01]  /*13db0*/  ISETP.GT.U32.AND P0, PT, R4.reuse, R10, PT ;  /* 0x0000000a0400720c */ /* 0x040fe20003f04070 */
[----:B------:R-:W-:Y:S01]  /*13dc0*/  @!P4 IMAD.MOV R19, RZ, RZ, -R19 ;  /* 0x000000ffff13c224 */ /* 0x000fe200078e0a13 */
[----:B------:R-:W-:Y:S01]  /*13dd0*/  ISETP.GT.U32.AND P4, PT, R4, R13, PT ;  /* 0x0000000d0400720c */ /* 0x000fe20003f84070 */
[----:B------:R-:W-:Y:S01]  /*13de0*/  IMAD.MOV R16, RZ, RZ, -R16 ;  /* 0x000000ffff107224 */ /* 0x000fe200078e0a10 */
[----:B------:R0:W-:Y:S01]  /*13df0*/  STL [R1+0x264], R7 ;  /* 0x0002640701007387 */ /* 0x0001e20000100800 */
[----:B------:R-:W-:Y:S01]  /*13e00*/  @!P6 IMAD.MOV R18, RZ, RZ, -R18 ;  /* 0x000000ffff12e224 */ /* 0x000fe200078e0a12 */
[----:B------:R-:W-:Y:S01]  /*13e10*/  ISETP.GE.AND P6, PT, R3, RZ, PT ;  /* 0x000000ff0300720c */ /* 0x000fe20003fc6270 */
[----:B------:R-:W-:Y:S01]  /*13e20*/  @!P1 IMAD.IADD R17, R17, 0x1, -R4 ;  /* 0x0000000111119824 */ /* 0x000fe200078e0a04 */
[----:B------:R-:W-:Y:S01]  /*13e30*/  ISETP.GE.AND P1, PT, R14, RZ, PT ;  /* 0x000000ff0e00720c */ /* 0x000fe20003f26270 */
[----:B------:R-:W-:Y:S01]  /*13e40*/  IMAD R3, R4, R16, R15 ;  /* 0x0000001004037224 */ /* 0x000fe200078e020f */
[----:B------:R1:W-:Y:S01]  /*13e50*/  STL [R1+0x268], R19 ;  /* 0x0002681301007387 */ /* 0x0003e20000100800 */
[----:B------:R-:W-:-:S02]  /*13e60*/  VIADD R8, R0, 0x83 ;  /* 0x0000008300087836 */ /* 0x000fc40000000000 */
[--C-:B------:R-:W-:Y:S01]  /*13e70*/  @!P0 IMAD.IADD R10, R10, 0x1, -R4.reuse ;  /* 0x000000010a0a8824 */ /* 0x100fe200078e0a04 */
[C---:B------:R-:W-:Y:S01]  /*13e80*/  ISETP.GT.U32.AND P0, PT, R4.reuse, R3, PT ;  /* 0x000000030400720c */ /* 0x040fe20003f04070 */
[--C-:B------:R-:W-:Y:S01]  /*13e90*/  @!P4 IMAD.IADD R13, R13, 0x1, -R4.reuse ;  /* 0x000000010d0dc824 */ /* 0x100fe200078e0a04 */
[----:B------:R-:W-:Y:S01]  /*13ea0*/  IABS R14, R8 ;  /* 0x00000008000e7213 */ /* 0x000fe20000000000 */
[----:B0-----:R-:W-:Y:S01]  /*13eb0*/  IMAD.MOV.U32 R7, RZ, RZ, R17 ;  /* 0x000000ffff077224 */ /* 0x001fe200078e0011 */
[----:B------:R-:W-:Y:S01]  /*13ec0*/  STL [R1+0x278], R18 ;  /* 0x0002781201007387 */ /* 0x000fe20000100800 */
[----:B------:R-:W-:Y:S01]  /*13ed0*/  @!P3 IMAD.IADD R11, R11, 0x1, -R4 ;  /* 0x000000010b0bb824 */ /* 0x000fe200078e0a04 */
[----:B------:R-:W-:Y:S01]  /*13ee0*/  ISETP.GT.U32.AND P4, PT, R4, R13, PT ;  /* 0x0000000d0400720c */ /* 0x000fe20003f84070 */
[----:B------:R-:W-:Y:S01]  /*13ef0*/  @!P1 IMAD.MOV R7, RZ, RZ, -R7 ;  /* 0x000000ffff079224 */ /* 0x000fe200078e0a07 */
[----:B------:R-:W-:Y:S01]  /*13f00*/  ISETP.GE.AND P1, PT, R12, RZ, PT ;  /* 0x000000ff0c00720c */ /* 0x000fe20003f26270 */
[----:B------:R-:W-:Y:S01]  /*13f10*/  IMAD.HI.U32 R17, R2, R14, RZ ;  /* 0x0000000e02117227 */ /* 0x000fe200078e00ff */
[----:B------:R-:W-:-:S02]  /*13f20*/  ISETP.GE.AND P3, PT, R9, RZ, PT ;  /* 0x000000ff0900720c */ /* 0x000fc40003f66270 */
[----:B------:R0:W-:Y:S01]  /*13f30*/  STL [R1+0x290], R7 ;  /* 0x0002900701007387 */ /* 0x0001e20000100800 */
[----:B------:R-:W-:Y:S02]  /*13f40*/  @!P0 IMAD.IADD R3, R3, 0x1, -R4 ;  /* 0x0000000103038824 */ /* 0x000fe400078e0a04 */
[----:B------:R-:W-:Y:S02]  /*13f50*/  IMAD.MOV R17, RZ, RZ, -R17 ;  /* 0x000000ffff117224 */ /* 0x000fe400078e0a11 */
[----:B-1----:R-:W-:Y:S01]  /*13f60*/  IMAD.MOV.U32 R19, RZ, RZ, R11 ;  /* 0x000000ffff137224 */ /* 0x002fe200078e000b */
[----:B------:R-:W-:Y:S01]  /*13f70*/  ISETP.GT.U32.AND P0, PT, R4, R3, PT ;  /* 0x000000030400720c */ /* 0x000fe20003f04070 */
[----:B------:R-:W-:Y:S02]  /*13f80*/  VIADD R12, R0, 0x82 ;  /* 0x00000082000c7836 */ /* 0x000fe40000000000 */
[----:B------:R-:W-:Y:S02]  /*13f90*/  IMAD R9, R4, R17, R14 ;  /* 0x0000001104097224 */ /* 0x000fe400078e020e */
[----:B0-----:R-:W-:Y:S01]  /*13fa0*/  IMAD.MOV.U32 R7, RZ, RZ, R10 ;  /* 0x000000ffff077224 */ /* 0x001fe200078e000a */
[----:B------:R-:W-:Y:S01]  /*13fb0*/  IABS R18, R12 ;  /* 0x0000000c00127213 */ /* 0x000fe20000000000 */
[----:B------:R-:W-:-:S02]  /*13fc0*/  VIADD R10, R0, 0x81 ;  /* 0x00000081000a7836 */ /* 0x000fc40000000000 */
[----:B------:R-:W-:Y:S01]  /*13fd0*/  @!P5 IMAD.MOV R19, RZ, RZ, -R19 ;  /* 0x000000ffff13d224 */ /* 0x000fe200078e0a13 */
[----:B------:R-:W-:Y:S01]  /*13fe0*/  ISETP.GE.AND P5, PT, R8, RZ, PT ;  /* 0x000000ff0800720c */ /* 0x000fe20003fa6270 */
[----:B------:R-:W-:Y:S01]  /*13ff0*/  @!P6 IMAD.MOV R7, RZ, RZ, -R7 ;  /* 0x000000ffff07e224 */ /* 0x000fe200078e0a07 */
[----:B------:R-:W-:Y:S01]  /*14000*/  IABS R11, R10 ;  /* 0x0000000a000b7213 */ /* 0x000fe20000000000 */
[----:B------:R-:W-:Y:S01]  /*14010*/  @!P4 IMAD.IADD R13, R13, 0x1, -R4 ;  /* 0x000000010d0dc824 */ /* 0x000fe200078e0a04 */
[----:B------:R-:W-:Y:S01]  /*14020*/  STL [R1+0x294], R19 ;  /* 0x0002941301007387 */ /* 0x000fe20000100800 */
[----:B------:R-:W-:Y:S01]  /*14030*/  ISETP.GT.U32.AND P6, PT, R4, R9, PT ;  /* 0x000000090400720c */ /* 0x000fe20003fc4070 */
[----:B------:R-:W-:Y:S01]  /*14040*/  IMAD.HI.U32 R14, R2, R18, RZ ;  /* 0x00000012020e7227 */ /* 0x000fe200078e00ff */
[----:B------:R-:W-:Y:S01]  /*14050*/  ISETP.GE.AND P4, PT, R12, RZ, PT ;  /* 0x000000ff0c00720c */ /* 0x000fe20003f86270 */
[----:B------:R0:W-:Y:S02]  /*14060*/  STL [R1+0x2d0], R7 ;  /* 0x0002d00701007387 */ /* 0x0001e40000100800 */
[----:B------:R-:W-:-:S04]  /*14070*/  IMAD.HI.U32 R12, R2, R11, RZ ;  /* 0x0000000b020c7227 */ /* 0x000fc800078e00ff */
[----:B------:R-:W-:Y:S02]  /*14080*/  IMAD.MOV R14, RZ, RZ, -R14 ;  /* 0x000000ffff0e7224 */ /* 0x000fe400078e0a0e */
[----:B------:R-:W-:Y:S02]  /*14090*/  IMAD.MOV R12, RZ, RZ, -R12 ;  /* 0x000000ffff0c7224 */ /* 0x000fe400078e0a0c */
[----:B0-----:R-:W-:Y:S02]  /*140a0*/  IMAD.MOV.U32 R7, RZ, RZ, R13 ;  /* 0x000000ffff077224 */ /* 0x001fe400078e000d */
[----:B------:R-:W-:Y:S01]  /*140b0*/  @!P0 IMAD.IADD R3, R3, 0x1, -R4 ;  /* 0x0000000103038824 */ /* 0x000fe200078e0a04 */
[----:B------:R-:W-:Y:S01]  /*140c0*/  ISETP.GE.AND P0, PT, R10, RZ, PT ;  /* 0x000000ff0a00720c */ /* 0x000fe20003f06270 */
[----:B------:R-:W-:Y:S02]  /*140d0*/  @!P1 IMAD.MOV R7, RZ, RZ, -R7 ;  /* 0x000000ffff079224 */ /* 0x000fe400078e0a07 */
[----:B------:R-:W-:-:S02]  /*140e0*/  IMAD R18, R4, R14, R18 ;  /* 0x0000000e04127224 */ /* 0x000fc400078e0212 */
[C---:B------:R-:W-:Y:S01]  /*140f0*/  IMAD R11, R4.reuse, R12, R11 ;  /* 0x0000000c040b7224 */ /* 0x040fe200078e020b */
[----:B------:R0:W-:Y:S01]  /*14100*/  STL [R1+0x2e0], R7 ;  /* 0x0002e00701007387 */ /* 0x0001e20000100800 */
[----:B------:R-:W-:Y:S01]  /*14110*/  @!P6 IMAD.IADD R9, R9, 0x1, -R4 ;  /* 0x000000010909e824 */ /* 0x000fe200078e0a04 */
[----:B------:R-:W-:Y:S01]  /*14120*/  ISETP.GT.U32.AND P1, PT, R4, R18, PT ;  /* 0x000000120400720c */ /* 0x000fe20003f24070 */
[C---:B------:R-:W-:Y:S02]  /*14130*/  VIADD R8, R0.reuse, 0x80 ;  /* 0x0000008000087836 */ /* 0x040fe40000000000 */
[----:B------:R-:W-:Y:S01]  /*14140*/  VIADD R17, R0, 0x7f ;  /* 0x0000007f00117836 */ /* 0x000fe20000000000 */
[----:B------:R-:W-:Y:S02]  /*14150*/  ISETP.GT.U32.AND P6, PT, R4, R9, PT ;  /* 0x000000090400720c */ /* 0x000fe40003fc4070 */
[----:B------:R-:W-:Y:S01]  /*14160*/  IABS R15, R8 ;  /* 0x00000008000f7213 */ /* 0x000fe20000000000 */
[----:B0-----:R-:W-:Y:S01]  /*14170*/  IMAD.MOV.U32 R7, RZ, RZ, R3 ;  /* 0x000000ffff077224 */ /* 0x001fe200078e0003 */
[----:B------:R-:W-:Y:S01]  /*14180*/  IABS R14, R17 ;  /* 0x00000011000e7213 */ /* 0x000fe20000000000 */
[----:B------:R-:W-:-:S02]  /*14190*/  VIADD R3, R0, 0x7e ;  /* 0x0000007e00037836 */ /* 0x000fc40000000000 */
[----:B------:R-:W-:Y:S01]  /*141a0*/  @!P3 IMAD.MOV R7, RZ, RZ, -R7 ;  /* 0x000000ffff07b224 */ /* 0x000fe200078e0a07 */
[----:B------:R-:W-:Y:S01]  /*141b0*/  ISETP.GT.U32.AND P3, PT, R4, R11, PT ;  /* 0x0000000b0400720c */ /* 0x000fe20003f64070 */
[----:B------:R-:W-:Y:S01]  /*141c0*/  IMAD.HI.U32 R10, R2, R15, RZ ;  /* 0x0000000f020a7227 */ /* 0x000fe200078e00ff */
[----:B------:R-:W-:Y:S02]  /*141d0*/  IABS R13, R3 ;  /* 0x00000003000d7213 */ /* 0x000fe40000000000 */
[----:B------:R0:W-:Y:S01]  /*141e0*/  STL [R1+0x2d8], R7 ;  /* 0x0002d80701007387 */ /* 0x0001e20000100800 */
[----:B------:R-:W-:Y:S02]  /*141f0*/  @!P1 IMAD.IADD R18, R18, 0x1, -R4 ;  /* 0x0000000112129824 */ /* 0x000fe400078e0a04 */
[----:B------:R-:W-:Y:S02]  /*14200*/  IMAD.MOV R10, RZ, RZ, -R10 ;  /* 0x000000ffff0a7224 */ /* 0x000fe400078e0a0a */
[--C-:B------:R-:W-:Y:S01]  /*14210*/  @!P6 IMAD.IADD R9, R9, 0x1, -R4.reuse ;  /* 0x000000010909e824 */ /* 0x100fe200078e0a04 */
[C---:B------:R-:W-:Y:S01]  /*14220*/  ISETP.GT.U32.AND P1, PT, R4.reuse, R18, PT ;  /* 0x000000120400720c */ /* 0x040fe20003f24070 */
[----:B------:R-:W-:Y:S01]  /*14230*/  IMAD R15, R4, R10, R15 ;  /* 0x0000000a040f7224 */ /* 0x000fe200078e020f */
[----:B------:R-:W-:Y:S01]  /*14240*/  ISETP.GE.AND P6, PT, R8, RZ, PT ;  /* 0x000000ff0800720c */ /* 0x000fe20003fc6270 */
[----:B------:R-:W-:-:S02]  /*14250*/  @!P3 IMAD.IADD R11, R11, 0x1, -R4 ;  /* 0x000000010b0bb824 */ /* 0x000fc400078e0a04 */
[----:B0-----:R-:W-:Y:S02]  /*14260*/  IMAD.MOV.U32 R7, RZ, RZ, R9 ;  /* 0x000000ffff077224 */ /* 0x001fe400078e0009 */
[----:B------:R-:W-:Y:S01]  /*14270*/  IMAD.HI.U32 R12, R2, R13, RZ ;  /* 0x0000000d020c7227 */ /* 0x000fe200078e00ff */
[----:B------:R-:W-:-:S03]  /*14280*/  ISETP.GT.U32.AND P3, PT, R4, R11, PT ;  /* 0x0000000b0400720c */ /* 0x000fc60003f64070 */
[----:B------:R-:W-:Y:S01]  /*14290*/  @!P5 IMAD.MOV R7, RZ, RZ, -R7 ;  /* 0x000000ffff07d224 */ /* 0x000fe200078e0a07 */
[----:B------:R-:W-:Y:S01]  /*142a0*/  ISETP.GT.U32.AND P5, PT, R4, R15, PT ;  /* 0x0000000f0400720c */ /* 0x000fe20003fa4070 */
[----:B------:R-:W-:-:S03]  /*142b0*/  IMAD.HI.U32 R8, R2, R14, RZ ;  /* 0x0000000e02087227 */ /* 0x000fc600078e00ff */
[----:B------:R0:W-:Y:S01]  /*142c0*/  STL [R1+0x2dc], R7 ;  /* 0x0002dc0701007387 */ /* 0x0001e20000100800 */
[----:B------:R-:W-:Y:S02]  /*142d0*/  IMAD.MOV R12, RZ, RZ, -R12 ;  /* 0x000000ffff0c7224 */ /* 0x000fe400078e0a0c */
[----:B------:R-:W-:Y:S02]  /*142e0*/  IMAD.MOV R8, RZ, RZ, -R8 ;  /* 0x000000ffff087224 */ /* 0x000fe400078e0a08 */
[C---:B------:R-:W-:Y:S02]  /*142f0*/  IMAD R13, R4.reuse, R12, R13 ;  /* 0x0000000c040d7224 */ /* 0x040fe400078e020d */
[----:B------:R-:W-:Y:S02]  /*14300*/  IMAD R14, R4, R8, R14 ;  /* 0x00000008040e7224 */ /* 0x000fe400078e020e */
[--C-:B------:R-:W-:Y:S02]  /*14310*/  @!P1 IMAD.IADD R18, R18, 0x1, -R4.reuse ;  /* 0x0000000112129824 */ /* 0x100fe400078e0a04 */
[----:B------:R-:W-:Y:S01]  /*14320*/  @!P3 IMAD.IADD R11, R11, 0x1, -R4 ;  /* 0x000000010b0bb824 */ /* 0x000fe200078e0a04 */
[----:B------:R-:W-:Y:S01]  /*14330*/  ISETP.GT.U32.AND P3, PT, R4, R13, PT ;  /* 0x0000000d0400720c */ /* 0x000fe20003f64070 */
[----:B------:R-:W-:Y:S01]  /*14340*/  VIADD R10, R0, 0x7d ;  /* 0x0000007d000a7836 */ /* 0x000fe20000000000 */
[----:B------:R-:W-:Y:S01]  /*14350*/  ISETP.GT.U32.AND P1, PT, R4, R14, PT ;  /* 0x0000000e0400720c */ /* 0x000fe20003f24070 */
[----:B0-----:R-:W-:-:S02]  /*14360*/  IMAD.MOV.U32 R7, RZ, RZ, R18 ;  /* 0x000000ffff077224 */ /* 0x001fc400078e0012 */
[--C-:B------:R-:W-:Y:S01]  /*14370*/  @!P5 IMAD.IADD R15, R15, 0x1, -R4.reuse ;  /* 0x000000010f0fd824 */ /* 0x100fe200078e0a04 */
[----:B------:R-:W-:Y:S01]  /*14380*/  IABS R19, R10 ;  /* 0x0000000a00137213 */ /* 0x000fe20000000000 */
[----:B------:R-:W-:Y:S02]  /*14390*/  @!P4 IMAD.MOV R7, RZ, RZ, -R7 ;  /* 0x000000ffff07c224 */ /* 0x000fe400078e0a07 */
[----:B------:R-:W-:Y:S01]  /*143a0*/  VIADD R8, R0, 0x7c ;  /* 0x0000007c00087836 */ /* 0x000fe20000000000 */
[----:B------:R-:W-:Y:S01]  /*143b0*/  ISETP.GT.U32.AND P5, PT, R4, R15, PT ;  /* 0x0000000f0400720c */ /* 0x000fe20003fa4070 */
[----:B------:R-:W-:Y:S01]  /*143c0*/  IMAD.HI.U32 R20, R2, R19, RZ ;  /* 0x0000001302147227 */ /* 0x000fe200078e00ff */
[----:B------:R0:W-:Y:S02]  /*143d0*/  STL [R1+0x2b0], R7 ;  /* 0x0002b00701007387 */ /* 0x0001e40000100800 */
[----:B------:R-:W-:Y:S01]  /*143e0*/  IABS R16, R8 ;  /* 0x0000000800107213 */ /* 0x000fe20000000000 */
[----:B------:R-:W-:Y:S01]  /*143f0*/  @!P3 IMAD.IADD R13, R13, 0x1, -R4 ;  /* 0x000000010d0db824 */ /* 0x000fe200078e0a04 */
[----:B------:R-:W-:Y:S01]  /*14400*/  ISETP.GE.AND P3, PT, R3, RZ, PT ;  /* 0x000000ff0300720c */ /* 0x000fe20003f66270 */
[----:B------:R-:W-:-:S02]  /*14410*/  IMAD.MOV R20, RZ, RZ, -R20 ;  /* 0x000000ffff147224 */ /* 0x000fc400078e0a14 */
[----:B------:R-:W-:Y:S01]  /*14420*/  @!P1 IMAD.IADD R14, R14, 0x1, -R4 ;  /* 0x000000010e0e9824 */ /* 0x000fe200078e0a04 */
[----:B------:R-:W-:Y:S01]  /*14430*/  ISETP.GE.AND P1, PT, R17, RZ, PT ;  /* 0x000000ff1100720c */ /* 0x000fe20003f26270 */
[C---:B------:R-:W-:Y:S02]  /*14440*/  IMAD R19, R4.reuse, R20, R19 ;  /* 0x0000001404137224 */ /* 0x040fe400078e0213 */
[----:B0-----:R-:W-:Y:S01]  /*14450*/  IMAD.MOV.U32 R7, RZ, RZ, R11 ;  /* 0x000000ffff077224 */ /* 0x001fe200078e000b */
[----:B------:R-:W-:Y:S01]  /*14460*/  ISETP.GT.U32.AND P4, PT, R4, R14, PT ;  /* 0x0000000e0400720c */ /* 0x000fe20003f84070 */
[----:B------:R-:W-:Y:S02]  /*14470*/  VIADD R9, R0, 0x7b ;  /* 0x0000007b00097836 */ /* 0x000fe40000000000 */
[----:B------:R-:W-:Y:S01]  /*14480*/  @!P0 IMAD.MOV R7, RZ, RZ, -R7 ;  /* 0x000000ffff078224 */ /* 0x000fe200078e0a07 */
[----:B------:R-:W-:Y:S01]  /*14490*/  ISETP.GT.U32.AND P0, PT, R4, R13, PT ;  /* 0x0000000d0400720c */ /* 0x000fe20003f04070 */
[----:B------:R-:W-:Y:S01]  /*144a0*/  IMAD.HI.U32 R17, R2, R16, RZ ;  /* 0x0000001002117227 */ /* 0x000fe200078e00ff */
[----:B------:R-:W-:-:S02]  /*144b0*/  IABS R12, R9 ;  /* 0x00000009000c7213 */ /* 0x000fc40000000000 */
[----:B------:R0:W-:Y:S01]  /*144c0*/  STL [R1+0x280], R7 ;  /* 0x0002800701007387 */ /* 0x0001e20000100800 */
[----:B------:R-:W-:Y:S01]  /*144d0*/  @!P5 IMAD.IADD R15, R15, 0x1, -R4 ;  /* 0x000000010f0fd824 */ /* 0x000fe200078e0a04 */
[----:B------:R-:W-:Y:S01]  /*144e0*/  ISETP.GT.U32.AND P5, PT, R4, R19, PT ;  /* 0x000000130400720c */ /* 0x000fe20003fa4070 */
[----:B------:R-:W-:Y:S02]  /*144f0*/  IMAD.MOV R17, RZ, RZ, -R17 ;  /* 0x000000ffff117224 */ /* 0x000fe400078e0a11 */
[----:B------:R-:W-:-:S04]  /*14500*/  IMAD.HI.U32 R11, R2, R12, RZ ;  /* 0x0000000c020b7227 */ /* 0x000fc800078e00ff */
[C---:B------:R-:W-:Y:S02]  /*14510*/  IMAD R16, R4.reuse, R17, R16 ;  /* 0x0000001104107224 */ /* 0x040fe400078e0210 */
[--C-:B------:R-:W-:Y:S02]  /*14520*/  @!P0 IMAD.IADD R13, R13, 0x1, -R4.reuse ;  /* 0x000000010d0d8824 */ /* 0x100fe400078e0a04 */
[----:B------:R-:W-:Y:S01]  /*14530*/  IMAD.MOV R11, RZ, RZ, -R11 ;  /* 0x000000ffff0b7224 */ /* 0x000fe200078e0a0b */
[C---:B------:R-:W-:Y:S01]  /*14540*/  ISETP.GT.U32.AND P0, PT, R4.reuse, R16, PT ;  /* 0x000000100400720c */ /* 0x040fe20003f04070 */
[----:B------:R-:W-:Y:S02]  /*14550*/  @!P5 IMAD.IADD R19, R19, 0x1, -R4 ;  /* 0x000000011313d824 */ /* 0x000fe400078e0a04 */
[----:B------:R-:W-:Y:S02]  /*14560*/  IMAD R12, R4, R11, R12 ;  /* 0x0000000b040c7224 */ /* 0x000fe400078e020c */
[----:B------:R-:W-:Y:S01]  /*14570*/  @!P4 IMAD.IADD R14, R14, 0x1, -R4 ;  /* 0x000000010e0ec824 */ /* 0x000fe200078e0a04 */
[----:B------:R-:W-:Y:S01]  /*14580*/  ISETP.GT.U32.AND P5, PT, R4, R19, PT ;  /* 0x000000130400720c */ /* 0x000fe20003fa4070 */
[----:B------:R-:W-:Y:S01]  /*14590*/  VIADD R3, R0, 0x7a ;  /* 0x0000007a00037836 */ /* 0x000fe20000000000 */
[----:B------:R-:W-:Y:S01]  /*145a0*/  ISETP.GE.AND P4, PT, R10, RZ, PT ;  /* 0x000000ff0a00720c */ /* 0x000fe20003f86270 */
[----:B------:R-:W-:Y:S01]  /*145b0*/  @!P6 IMAD.MOV R15, RZ, RZ, -R15 ;  /* 0x000000ffff0fe224 */ /* 0x000fe200078e0a0f */
[----:B------:R-:W-:Y:S01]  /*145c0*/  ISETP.GT.U32.AND P6, PT, R4, R12, PT ;  /* 0x0000000c0400720c */ /* 0x000fe20003fc4070 */
[----:B------:R-:W-:Y:S01]  /*145d0*/  IMAD.MOV.U32 R18, RZ, RZ, R14 ;  /* 0x000000ffff127224 */ /* 0x000fe200078e000e */
[----:B------:R-:W-:Y:S01]  /*145e0*/  IABS R10, R3 ;  /* 0x00000003000a7213 */ /* 0x000fe20000000000 */
[----:B------:R-:W-:Y:S01]  /*145f0*/  @!P0 IMAD.IADD R16, R16, 0x1, -R4 ;  /* 0x0000000110108824 */ /* 0x000fe200078e0a04 */
[----:B------:R1:W-:Y:S01]  /*14600*/  STL [R1+0x284], R15 ;  /* 0x0002840f01007387 */ /* 0x0003e20000100800 */
[----:B------:R-:W-:-:S02]  /*14610*/  VIADD R17, R0, 0x79 ;  /* 0x0000007900117836 */ /* 0x000fc40000000000 */
[----:B------:R-:W-:Y:S01]  /*14620*/  @!P1 IMAD.MOV R18, RZ, RZ, -R18 ;  /* 0x000000ffff129224 */ /* 0x000fe200078e0a12 */
[----:B------:R-:W-:Y:S01]  /*14630*/  ISETP.GE.AND P1, PT, R8, RZ, PT ;  /* 0x000000ff0800720c */ /* 0x000fe20003f26270 */
[----:B------:R-:W-:Y:S01]  /*14640*/  IMAD.HI.U32 R8, R2, R10, RZ ;  /* 0x0000000a02087227 */ /* 0x000fe200078e00ff */
[----:B------:R-:W-:Y:S02]  /*14650*/  ISETP.GT.U32.AND P0, PT, R4, R16, PT ;  /* 0x000000100400720c */ /* 0x000fe40003f04070 */
[----:B------:R-:W-:Y:S01]  /*14660*/  IABS R11, R17 ;  /* 0x00000011000b7213 */ /* 0x000fe20000000000 */
[----:B0-----:R-:W-:Y:S01]  /*14670*/  IMAD.MOV.U32 R7, RZ, RZ, R13 ;  /* 0x000000ffff077224 */ /* 0x001fe200078e000d */
[----:B------:R-:W-:Y:S01]  /*14680*/  STL [R1+0x288], R18 ;  /* 0x0002881201007387 */ /* 0x000fe20000100800 */
[----:B------:R-:W-:Y:S01]  /*14690*/  @!P5 IMAD.IADD R19, R19, 0x1, -R4 ;  /* 0x000000011313d824 */ /* 0x000fe200078e0a04 */
[----:B------:R-:W-:Y:S01]  /*146a0*/  ISETP.GE.AND P5, PT, R3, RZ, PT ;  /* 0x000000ff0300720c */ /* 0x000fe20003fa6270 */
[----:B------:R-:W-:-:S02]  /*146b0*/  VIADD R13, R0, 0x78 ;  /* 0x00000078000d7836 */ /* 0x000fc40000000000 */
[----:B------:R-:W-:Y:S02]  /*146c0*/  IMAD.MOV R8, RZ, RZ, -R8 ;  /* 0x000000ffff087224 */ /* 0x000fe400078e0a08 */
[----:B------:R-:W-:Y:S02]  /*146d0*/  @!P6 IMAD.IADD R12, R12, 0x1, -R4 ;  /* 0x000000010c0ce824 */ /* 0x000fe400078e0a04 */
[----:B------:R-:W-:-:S03]  /*146e0*/  IMAD.HI.U32 R3, R2, R11, RZ ;  /* 0x0000000b02037227 */ /* 0x000fc600078e00ff */
[C---:B------:R-:W-:Y:S01]  /*146f0*/  ISETP.GT.U32.AND P6, PT, R4.reuse, R12, PT ;  /* 0x0000000c0400720c */ /* 0x040fe20003fc4070 */
[----:B------:R-:W-:Y:S01]  /*14700*/  @!P3 IMAD.MOV R7, RZ, RZ, -R7 ;  /* 0x000000ffff07b224 */ /* 0x000fe200078e0a07 */
[----:B------:R-:W-:Y:S01]  /*14710*/  ISETP.GE.AND P3, PT, R9, RZ, PT ;  /* 0x000000ff0900720c */ /* 0x000fe20003f66270 */
[----:B------:R-:W-:Y:S01]  /*14720*/  IMAD R10, R4, R8, R10 ;  /* 0x00000008040a7224 */ /* 0x000fe200078e020a */
[----:B------:R-:W-:Y:S01]  /*14730*/  IABS R9, R13 ;  /* 0x0000000d00097213 */ /* 0x000fe20000000000 */
[----:B------:R-:W-:Y:S01]  /*14740*/  IMAD.MOV R3, RZ, RZ, -R3 ;  /* 0x000000ffff037224 */ /* 0x000fe200078e0a03 */
[----:B------:R0:W-:Y:S01]  /*14750*/  STL [R1+0x28c], R7 ;  /* 0x00028c0701007387 */ /* 0x0001e20000100800 */
[----:B------:R-:W-:Y:S01]  /*14760*/  @!P0 IMAD.IADD R16, R16, 0x1, -R4 ;  /* 0x0000000110108824 */ /* 0x000fe200078e0a04 */
[C---:B------:R-:W-:Y:S01]  /*14770*/  ISETP.GT.U32.AND P0, PT, R4.reuse, R10, PT ;  /* 0x0000000a0400720c */ /* 0x040fe20003f04070 */
[----:B------:R-:W-:Y:S02]  /*14780*/  IMAD R11, R4, R3, R11 ;  /* 0x00000003040b7224 */ /* 0x000fe400078e020b */
[----:B------:R-:W-:-:S04]  /*14790*/  IMAD.HI.U32 R3, R2, R9, RZ ;  /* 0x0000000902037227 */ /* 0x000fc800078e00ff */
[----:B------:R-:W-:Y:S02]  /*147a0*/  IMAD.MOV R3, RZ, RZ, -R3 ;  /* 0x000000ffff037224 */ /* 0x000fe400078e0a03 */
[--C-:B------:R-:W-:Y:S01]  /*147b0*/  @!P6 IMAD.IADD R12, R12, 0x1, -R4.reuse ;  /* 0x000000010c0ce824 */ /* 0x100fe200078e0a04 */
[C---:B------:R-:W-:Y:S01]  /*147c0*/  ISETP.GT.U32.AND P6, PT, R4.reuse, R11, PT ;  /* 0x0000000b0400720c */ /* 0x040fe20003fc4070 */
[----:B------:R-:W-:Y:S02]  /*147d0*/  IMAD R9, R4, R3, R9 ;  /* 0x0000000304097224 */ /* 0x000fe400078e0209 */
[----:B------:R-:W-:Y:S02]  /*147e0*/  @!P0 IMAD.IADD R10, R10, 0x1, -R4 ;  /* 0x000000010a0a8824 */ /* 0x000fe400078e0a04 */
[----:B-1----:R-:W-:Y:S01]  /*147f0*/  VIADD R15, R0, 0x77 ;  /* 0x00000077000f7836 */ /* 0x002fe20000000000 */
[----:B------:R-:W-:Y:S01]  /*14800*/  ISETP.GT.U32.AND P0, PT, R4, R9, PT ;  /* 0x000000090400720c */ /* 0x000fe20003f04070 */
[----:B0-----:R-:W-:-:S02]  /*14810*/  IMAD.MOV.U32 R7, RZ, RZ, R19 ;  /* 0x000000ffff077224 */ /* 0x001fc400078e0013 */
[C---:B------:R-:W-:Y:S01]  /*14820*/  VIADD R8, R0.reuse, 0x75 ;  /* 0x0000007500087836 */ /* 0x040fe20000000000 */
[----:B------:R-:W-:Y:S01]  /*14830*/  IABS R22, R15 ;  /* 0x0000000f00167213 */ /* 0x000fe20000000000 */
[----:B------:R-:W-:Y:S02]  /*14840*/  VIADD R14, R0, 0x76 ;  /* 0x00000076000e7836 */ /* 0x000fe40000000000 */
[----:B------:R-:W-:Y:S01]  /*14850*/  @!P4 IMAD.MOV R7, RZ, RZ, -R7 ;  /* 0x000000ffff07c224 */ /* 0x000fe200078e0a07 */
[----:B------:R-:W-:Y:S01]  /*14860*/  ISETP.GT.U32.AND P4, PT, R4, R10, PT ;  /* 0x0000000a0400720c */ /* 0x000fe20003f84070 */
[--C-:B------:R-:W-:Y:S01]  /*14870*/  @!P6 IMAD.IADD R11, R11, 0x1, -R4.reuse ;  /* 0x000000010b0be824 */ /* 0x100fe200078e0a04 */
[----:B------:R-:W-:Y:S01]  /*14880*/  IABS R20, R8 ;  /* 0x0000000800147213 */ /* 0x000fe20000000000 */
[----:B------:R-:W-:Y:S01]  /*14890*/  IMAD.HI.U32 R23, R2, R22, RZ ;  /* 0x0000001602177227 */ /* 0x000fe200078e00ff */
[----:B------:R-:W-:Y:S01]  /*148a0*/  IABS R21, R14 ;  /* 0x0000000e00157213 */ /* 0x000fe20000000000 */
[----:B------:R0:W-:Y:S01]  /*148b0*/  STL [R1+0x27c], R7 ;  /* 0x00027c0701007387 */ /* 0x0001e20000100800 */
[----:B------:R-:W-:Y:S01]  /*148c0*/  ISETP.GE.AND P6, PT, R17, RZ, PT ;  /* 0x000000ff1100720c */ /* 0x000fe20003fc6270 */
[----:B------:R-:W-:Y:S01]  /*148d0*/  @!P0 IMAD.IADD R9, R9, 0x1, -R4 ;  /* 0x0000000109098824 */ /* 0x000fe200078e0a04 */
[----:B------:R-:W-:Y:S01]  /*148e0*/  ISETP.GT.U32.AND P0, PT, R4, R11, PT ;  /* 0x0000000b0400720c */ /* 0x000fe20003f04070 */
[----:B------:R-:W-:-:S04]  /*148f0*/  IMAD.HI.U32 R19, R2, R20, RZ ;  /* 0x0000001402137227 */ /* 0x000fc800078e00ff */
[----:B------:R-:W-:-:S04]  /*14900*/  IMAD.HI.U32 R18, R2, R21, RZ ;  /* 0x0000001502127227 */ /* 0x000fc800078e00ff */
[----:B------:R-:W-:Y:S02]  /*14910*/  IMAD.MOV R23, RZ, RZ, -R23 ;  /* 0x000000ffff177224 */ /* 0x000fe400078e0a17 */
[----:B0-----:R-:W-:Y:S02]  /*14920*/  IMAD.MOV.U32 R7, RZ, RZ, R16 ;  /* 0x000000ffff077224 */ /* 0x001fe400078e0010 */
[----:B------:R-:W-:Y:S02]  /*14930*/  IMAD.MOV R19, RZ, RZ, -R19 ;  /* 0x000000ffff137224 */ /* 0x000fe400078e0a13 */
[----:B------:R-:W-:Y:S02]  /*14940*/  IMAD.MOV R18, RZ, RZ, -R18 ;  /* 0x000000ffff127224 */ /* 0x000fe400078e0a12 */
[C---:B------:R-:W-:Y:S02]  /*14950*/  IMAD R22, R4.reuse, R23, R22 ;  /* 0x0000001704167224 */ /* 0x040fe400078e0216 */
[----:B------:R-:W-:Y:S01]  /*14960*/  @!P1 IMAD.MOV R7, RZ, RZ, -R7 ;  /* 0x000000ffff079224 */ /* 0x000fe200078e0a07 */
[----:B------:R-:W-:Y:S01]  /*14970*/  ISETP.GT.U32.AND P1, PT, R4, R9, PT ;  /* 0x000000090400720c */ /* 0x000fe20003f24070 */
[----:B------:R-:W-:Y:S01]  /*14980*/  @!P4 IMAD.IADD R10, R10, 0x1, -R4 ;  /* 0x000000010a0ac824 */ /* 0x000fe200078e0a04 */
[C---:B------:R-:W-:Y:S01]  /*14990*/  ISETP.GT.U32.AND P4, PT, R4.reuse, R22, PT ;  /* 0x000000160400720c */ /* 0x040fe20003f84070 */
[C---:B------:R-:W-:Y:S01]  /*149a0*/  IMAD R20, R4.reuse, R19, R20 ;  /* 0x0000001304147224 */ /* 0x040fe200078e0214 */
[----:B------:R0:W-:Y:S01]  /*149b0*/  STL [R1+0x274], R7 ;  /* 0x0002740701007387 */ /* 0x0001e20000100800 */
[----:B------:R-:W-:-:S02]  /*149c0*/  IMAD R21, R4, R18, R21 ;  /* 0x0000001204157224 */ /* 0x000fc400078e0215 */
        /* <DEDUP_REMOVED lines=9> */
[----:B------:R-:W-:Y:S01]  /*14a60*/  @!P4 IMAD.IADD R22, R22, 0x1, -R4 ;  /* 0x000000011616c824 */ /* 0x000fe200078e0a04 */
[----:B------:R-:W-:Y:S01]  /*14a70*/  ISETP.GE.AND P4, PT, R14, RZ, PT ;  /* 0x000000ff0e00720c */ /* 0x000fe20003f86270 */
[----:B------:R-:W-:Y:S01]  /*14a80*/  @!P5 IMAD.MOV R7, RZ, RZ, -R7 ;  /* 0x000000ffff07d224 */ /* 0x000fe200078e0a07 */
[----:B------:R-:W-:Y:S01]  /*14a90*/  ISETP.GE.AND P5, PT, R13, RZ, PT ;  /* 0x000000ff0d00720c */ /* 0x000fe20003fa6270 */
[----:B------:R-:W-:Y:S01]  /*14aa0*/  IMAD.HI.U32 R10, R2, R17, RZ ;  /* 0x00000011020a7227 */ /* 0x000fe200078e00ff */
[----:B------:R-:W-:-:S02]  /*14ab0*/  ISETP.GE.AND P1, PT, R15, RZ, PT ;  /* 0x000000ff0f00720c */ /* 0x000fc40003f26270 */
[----:B------:R0:W-:Y:S01]  /*14ac0*/  STL [R1+0x26c], R7 ;  /* 0x00026c0701007387 */ /* 0x0001e20000100800 */
[----:B-1----:R-:W-:Y:S02]  /*14ad0*/  VIADD R12, R0, 0x73 ;  /* 0x00000073000c7836 */ /* 0x002fe40000000000 */
[--C-:B------:R-:W-:Y:S02]  /*14ae0*/  @!P0 IMAD.IADD R20, R20, 0x1, -R4.reuse ;  /* 0x0000000114148824 */ /* 0x100fe400078e0a04 */
[----:B------:R-:W-:Y:S01]  /*14af0*/  @!P3 IMAD.IADD R21, R21, 0x1, -R4 ;  /* 0x000000011515b824 */ /* 0x000fe200078e0a04 */
[----:B------:R-:W-:Y:S01]  /*14b00*/  IABS R13, R12 ;  /* 0x0000000c000d7213 */ /* 0x000fe20000000000 */
[----:B------:R-:W-:Y:S01]  /*14b10*/  IMAD.MOV R10, RZ, RZ, -R10 ;  /* 0x000000ffff0a7224 */ /* 0x000fe200078e0a0a */
[----:B------:R-:W-:Y:S01]  /*14b20*/  ISETP.GT.U32.AND P3, PT, R4, R22, PT ;  /* 0x000000160400720c */ /* 0x000fe20003f64070 */
[----:B------:R-:W-:Y:S01]  /*14b30*/  VIADD R16, R0, 0x71 ;  /* 0x0000007100107836 */ /* 0x000fe20000000000 */
[----:B------:R-:W-:Y:S01]  /*14b40*/  ISETP.GT.U32.AND P0, PT, R4, R20, PT ;  /* 0x000000140400720c */ /* 0x000fe20003f04070 */
[----:B0-----:R-:W-:-:S02]  /*14b50*/  IMAD.MOV.U32 R7, RZ, RZ, R11 ;  /* 0x000000ffff077224 */ /* 0x001fc400078e000b */
[C---:B------:R-:W-:Y:S02]  /*14b60*/  IMAD R19, R4.reuse, R10, R17 ;  /* 0x0000000a04137224 */ /* 0x040fe400078e0211 */
[----:B------:R-:W-:Y:S01]  /*14b70*/  @!P6 IMAD.MOV R7, RZ, RZ, -R7 ;  /* 0x000000ffff07e224 */ /* 0x000fe200078e0a07 */
[----:B------:R-:W-:Y:S01]  /*14b80*/  ISETP.GT.U32.AND P6, PT, R4, R21, PT ;  /* 0x000000150400720c */ /* 0x000fe20003fc4070 */
[C---:B------:R-:W-:Y:S02]  /*14b90*/  VIADD R10, R0.reuse, 0x72 ;  /* 0x00000072000a7836 */ /* 0x040fe40000000000 */
[----:B------:R-:W-:Y:S01]  /*14ba0*/  VIADD R11, R0, 0x6e ;  /* 0x0000006e000b7836 */ /* 0x000fe20000000000 */
[----:B------:R0:W-:Y:S01]  /*14bb0*/  STL [R1+0x138], R7 ;  /* 0x0001380701007387 */ /* 0x0001e20000100800 */
[--C-:B------:R-:W-:Y:S01]  /*14bc0*/  @!P3 IMAD.IADD R22, R22, 0x1, -R4.reuse ;  /* 0x000000011616b824 */ /* 0x100fe200078e0a04 */
[----:B------:R-:W-:Y:S01]  /*14bd0*/  IABS R14, R10 ;  /* 0x0000000a000e7213 */ /* 0x000fe20000000000 */
[----:B------:R-:W-:Y:S01]  /*14be0*/  @!P0 IMAD.IADD R20, R20, 0x1, -R4 ;  /* 0x0000000114148824 */ /* 0x000fe200078e0a04 */
[----:B------:R-:W-:-:S03]  /*14bf0*/  ISETP.GE.AND P3, PT, R8, RZ, PT ;  /* 0x000000ff0800720c */ /* 0x000fc60003f66270 */
[----:B------:R-:W-:-:S04]  /*14c00*/  IMAD.HI.U32 R8, R2, R14, RZ ;  /* 0x0000000e02087227 */ /* 0x000fc800078e00ff */
[----:B0-----:R-:W-:Y:S02]  /*14c10*/  IMAD.MOV.U32 R7, RZ, RZ, R9 ;  /* 0x000000ffff077224 */ /* 0x001fe400078e0009 */
[----:B------:R-:W-:-:S04]  /*14c20*/  IMAD.HI.U32 R9, R2, R13, RZ ;  /* 0x0000000d02097227 */ /* 0x000fc800078e00ff */
[----:B------:R-:W-:Y:S02]  /*14c30*/  IMAD.MOV R9, RZ, RZ, -R9 ;  /* 0x000000ffff097224 */ /* 0x000fe400078e0a09 */
[----:B------:R-:W-:Y:S01]  /*14c40*/  @!P5 IMAD.MOV R7, RZ, RZ, -R7 ;  /* 0x000000ffff07d224 */ /* 0x000fe200078e0a07 */
[C---:B------:R-:W-:Y:S01]  /*14c50*/  ISETP.GT.U32.AND P5, PT, R4.reuse, R19, PT ;  /* 0x000000130400720c */ /* 0x040fe20003fa4070 */
[C---:B------:R-:W-:Y:S02]  /*14c60*/  IMAD R13, R4.reuse, R9, R13 ;  /* 0x00000009040d7224 */ /* 0x040fe400078e020d */
[----:B------:R-:W-:Y:S01]  /*14c70*/  @!P6 IMAD.IADD R21, R21, 0x1, -R4 ;  /* 0x000000011515e824 */ /* 0x000fe200078e0a04 */
[----:B------:R-:W-:Y:S01]  /*14c80*/  ISETP.GE.AND P6, PT, R3, RZ, PT ;  /* 0x000000ff0300720c */ /* 0x000fe20003fc6270 */
[----:B------:R-:W-:Y:S01]  /*14c90*/  IMAD.MOV R8, RZ, RZ, -R8 ;  /* 0x000000ffff087224 */ /* 0x000fe200078e0a08 */
[C---:B------:R-:W-:Y:S01]  /*14ca0*/  ISETP.GT.U32.AND P0, PT, R4.reuse, R13, PT ;  /* 0x0000000d0400720c */ /* 0x040fe20003f04070 */
[----:B------:R0:W-:Y:S01]  /*14cb0*/  STL [R1+0x260], R7 ;  /* 0x0002600701007387 */ /* 0x0001e20000100800 */
[----:B------:R-:W-:Y:S01]  /*14cc0*/  IABS R3, R16 ;  /* 0x0000001000037213 */ /* 0x000fe20000000000 */
[----:B------:R-:W-:-:S02]  /*14cd0*/  IMAD R14, R4, R8, R14 ;  /* 0x00000008040e7224 */ /* 0x000fc400078e020e */
[----:B------:R-:W-:Y:S02]  /*14ce0*/  IMAD.MOV.U32 R23, RZ, RZ, R21 ;  /* 0x000000ffff177224 */ /* 0x000fe400078e0015 */
[----:B------:R-:W-:Y:S01]  /*14cf0*/  @!P5 IMAD.IADD R19, R19, 0x1, -R4 ;  /* 0x000000011313d824 */ /* 0x000fe200078e0a04 */
[----:B------:R-:W-:Y:S01]  /*14d00*/  ISETP.GE.AND P5, PT, R12, RZ, PT ;  /* 0x000000ff0c00720c */ /* 0x000fe20003fa6270 */
[----:B------:R-:W-:Y:S01]  /*14d10*/  @!P4 IMAD.MOV R23, RZ, RZ, -R23 ;  /* 0x000000ffff17c224 */ /* 0x000fe200078e0a17 */
[----:B------:R-:W-:Y:S01]  /*14d20*/  ISETP.GT.U32.AND P4, PT, R4, R14, PT ;  /* 0x0000000e0400720c */ /* 0x000fe20003f84070 */
[----:B0-----:R-:W-:Y:S02]  /*14d30*/  IMAD.MOV.U32 R7, RZ, RZ, R22 ;  /* 0x000000ffff077224 */ /* 0x001fe400078e0016 */
[----:B------:R-:W-:Y:S01]  /*14d40*/  IMAD.MOV.U32 R12, RZ, RZ, R3 ;  /* 0x000000ffff0c7224 */ /* 0x000fe200078e0003 */
[----:B------:R-:W-:Y:S01]  /*14d50*/  IABS R3, R11 ;  /* 0x0000000b00037213 */ /* 0x000fe20000000000 */
[----:B------:R-:W-:-:S02]  /*14d60*/  @!P1 IMAD.MOV R7, RZ, RZ, -R7 ;  /* 0x000000ffff079224 */ /* 0x000fc400078e0a07 */
[----:B------:R-:W-:Y:S01]  /*14d70*/  @!P0 IMAD.IADD R13, R13, 0x1, -R4 ;  /* 0x000000010d0d8824 */ /* 0x000fe200078e0a04 */
[----:B------:R-:W-:Y:S01]  /*14d80*/  ISETP.GT.U32.AND P0, PT, R4, R19, PT ;  /* 0x000000130400720c */ /* 0x000fe20003f04070 */
[----:B------:R-:W-:Y:S01]  /*14d90*/  IMAD.HI.U32 R18, R2, R12, RZ ;  /* 0x0000000c02127227 */ /* 0x000fe200078e00ff */
[----:B------:R0:W-:Y:S02]  /*14da0*/  STL [R1+0x1e8], R7 ;  /* 0x0001e80701007387 */ /* 0x0001e40000100800 */
[----:B------:R-:W-:Y:S01]  /*14db0*/  ISETP.GT.U32.AND P1, PT, R4, R13, PT ;  /* 0x0000000d0400720c */ /* 0x000fe20003f24070 */
[----:B------:R-:W-:Y:S01]  /*14dc0*/  IMAD.MOV R18, RZ, RZ, -R18 ;  /* 0x000000ffff127224 */ /* 0x000fe200078e0a12 */
[----:B------:R-:W-:Y:S01]  /*14dd0*/  STL [R1+0x1ec], R23 ;  /* 0x0001ec1701007387 */ /* 0x000fe20000100800 */
[----:B------:R-:W-:Y:S02]  /*14de0*/  VIADD R9, R0, 0x6f ;  /* 0x0000006f00097836 */ /* 0x000fe40000000000 */
[----:B------:R-:W-:-:S02]  /*14df0*/  @!P4 IMAD.IADD R14, R14, 0x1, -R4 ;  /* 0x000000010e0ec824 */ /* 0x000fc400078e0a04 */
[----:B------:R-:W-:Y:S01]  /*14e00*/  VIADD R8, R0, 0x70 ;  /* 0x0000007000087836 */ /* 0x000fe20000000000 */
[----:B------:R-:W-:Y:S01]  /*14e10*/  IABS R15, R9 ;  /* 0x00000009000f7213 */ /* 0x000fe20000000000 */
[----:B0-----:R-:W-:Y:S01]  /*14e20*/  IMAD.MOV.U32 R7, RZ, RZ, R20 ;  /* 0x000000ffff077224 */ /* 0x001fe200078e0014 */
[----:B------:R-:W-:Y:S01]  /*14e30*/  ISETP.GT.U32.AND P4, PT, R4, R14, PT ;  /* 0x0000000e0400720c */ /* 0x000fe20003f84070 */
[----:B------:R-:W-:Y:S01]  /*14e40*/  @!P0 IMAD.IADD R19, R19, 0x1, -R4 ;  /* 0x0000000113138824 */ /* 0x000fe200078e0a04 */
[----:B------:R-:W-:Y:S01]  /*14e50*/  IABS R17, R8 ;  /* 0x0000000800117213 */ /* 0x000fe20000000000 */
[----:B------:R-:W-:Y:S01]  /*14e60*/  @!P3 IMAD.MOV R7, RZ, RZ, -R7 ;  /* 0x000000ffff07b224 */ /* 0x000fe200078e0a07 */
[----:B------:R-:W-:Y:S01]  /*14e70*/  ISETP.GE.AND P3, PT, R10, RZ, PT ;  /* 0x000000ff0a00720c */ /* 0x000fe20003f66270 */
[----:B------:R-:W-:Y:S02]  /*14e80*/  IMAD R10, R4, R18, R12 ;  /* 0x00000012040a7224 */ /* 0x000fe400078e020c */
[----:B------:R-:W-:Y:S01]  /*14e90*/  IMAD.HI.U32 R12, R2, R15, RZ ;  /* 0x0000000f020c7227 */ /* 0x000fe200078e00ff */
[----:B------:R0:W-:Y:S02]  /*14ea0*/  STL [R1+0x25c], R7 ;  /* 0x00025c0701007387 */ /* 0x0001e40000100800 */
[----:B------:R-:W-:Y:S01]  /*14eb0*/  ISETP.GT.U32.AND P0, PT, R4, R10, PT ;  /* 0x0000000a0400720c */ /* 0x000fe20003f04070 */
[----:B------:R-:W-:-:S04]  /*14ec0*/  IMAD.HI.U32 R20, R2, R17, RZ ;  /* 0x0000001102147227 */ /* 0x000fc800078e00ff */
[----:B------:R-:W-:-:S04]  /*14ed0*/  IMAD.HI.U32 R18, R2, R3, RZ ;  /* 0x0000000302127227 */ /* 0x000fc800078e00ff */
[----:B0-----:R-:W-:Y:S02]  /*14ee0*/  IMAD.MOV.U32 R7, RZ, RZ, R19 ;  /* 0x000000ffff077224 */ /* 0x001fe400078e0013 */
[----:B------:R-:W-:Y:S02]  /*14ef0*/  IMAD.MOV R12, RZ, RZ, -R12 ;  /* 0x000000ffff0c7224 */ /* 0x000fe400078e0a0c */
[----:B------:R-:W-:Y:S02]  /*14f00*/  @!P6 IMAD.MOV R7, RZ, RZ, -R7 ;  /* 0x000000ffff07e224 */ /* 0x000fe400078e0a07 */
[----:B------:R-:W-:Y:S02]  /*14f10*/  IMAD.MOV R20, RZ, RZ, -R20 ;  /* 0x000000ffff147224 */ /* 0x000fe400078e0a14 */
[----:B------:R-:W-:Y:S01]  /*14f20*/  @!P0 IMAD.IADD R10, R10, 0x1, -R4 ;  /* 0x000000010a0a8824 */ /* 0x000fe200078e0a04 */
[----:B------:R0:W-:Y:S01]  /*14f30*/  STL [R1+0x24c], R7 ;  /* 0x00024c0701007387 */ /* 0x0001e20000100800 */
[----:B------:R-:W-:-:S02]  /*14f40*/  IMAD.MOV R18, RZ, RZ, -R18 ;  /* 0x000000ffff127224 */ /* 0x000fc400078e0a12 */
[C---:B------:R-:W-:Y:S01]  /*14f50*/  IMAD R15, R4.reuse, R12, R15 ;  /* 0x0000000c040f7224 */ /* 0x040fe200078e020f */
[----:B------:R-:W-:Y:S01]  /*14f60*/  ISETP.GT.U32.AND P6, PT, R4, R10, PT ;  /* 0x0000000a0400720c */ /* 0x000fe20003fc4070 */
[--C-:B------:R-:W-:Y:S02]  /*14f70*/  @!P4 IMAD.IADD R14, R14, 0x1, -R4.reuse ;  /* 0x000000010e0ec824 */ /* 0x100fe400078e0a04 */
[C---:B------:R-:W-:Y:S01]  /*14f80*/  IMAD R17, R4.reuse, R20, R17 ;  /* 0x0000001404117224 */ /* 0x040fe200078e0211 */
[----:B------:R-:W-:Y:S01]  /*14f90*/  ISETP.GT.U32.AND P4, PT, R4, R15, PT ;  /* 0x0000000f0400720c */ /* 0x000fe20003f84070 */
[----:B------:R-:W-:Y:S01]  /*14fa0*/  @!P1 IMAD.IADD R13, R13, 0x1, -R4 ;  /* 0x000000010d0d9824 */ /* 0x000fe200078e0a04 */
[----:B------:R-:W-:Y:S01]  /*14fb0*/  ISETP.GE.AND P1, PT, R16, RZ, PT ;  /* 0x000000ff1000720c */ /* 0x000fe20003f26270 */
[C---:B------:R-:W-:Y:S01]  /*14fc0*/  IMAD R3, R4.reuse, R18, R3 ;  /* 0x0000001204037224 */ /* 0x040fe200078e0203 */
[----:B------:R-:W-:Y:S01]  /*14fd0*/  ISETP.GT.U32.AND P0, PT, R4, R17, PT ;  /* 0x000000110400720c */ /* 0x000fe20003f04070 */
[----:B0-----:R-:W-:-:S02]  /*14fe0*/  IMAD.MOV.U32 R7, RZ, RZ, R14 ;  /* 0x000000ffff077224 */ /* 0x001fc400078e000e */
[----:B------:R-:W-:Y:S02]  /*14ff0*/  IMAD.MOV.U32 R18, RZ, RZ, R13 ;  /* 0x000000ffff127224 */ /* 0x000fe400078e000d */
[----:B------:R-:W-:Y:S01]  /*15000*/  @!P3 IMAD.MOV R7, RZ, RZ, -R7 ;  /* 0x000000ffff07b224 */ /* 0x000fe200078e0a07 */
[----:B------:R-:W-:Y:S01]  /*15010*/  ISETP.GT.U32.AND P3, PT, R4, R3, PT ;  /* 0x000000030400720c */ /* 0x000fe20003f64070 */
[----:B------:R-:W-:Y:S01]  /*15020*/  @!P5 IMAD.MOV R18, RZ, RZ, -R18 ;  /* 0x000000ffff12d224 */ /* 0x000fe200078e0a12 */
[----:B------:R-:W-:Y:S01]  /*15030*/  ISETP.GE.AND P5, PT, R8, RZ, PT ;  /* 0x000000ff0800720c */ /* 0x000fe20003fa6270 */
[C---:B------:R-:W-:Y:S02]  /*15040*/  VIADD R8, R0.reuse, 0x6c ;  /* 0x0000006c00087836 */ /* 0x040fe40000000000 */
[----:B------:R-:W-:Y:S01]  /*15050*/  VIADD R16, R0, 0x6d ;  /* 0x0000006d00107836 */ /* 0x000fe20000000000 */
[----:B------:R0:W-:Y:S01]  /*15060*/  STL [R1+0x250], R18 ;  /* 0x0002501201007387 */ /* 0x0001e20000100800 */
[--C-:B------:R-:W-:Y:S01]  /*15070*/  @!P6 IMAD.IADD R10, R10, 0x1, -R4.reuse ;  /* 0x000000010a0ae824 */ /* 0x100fe200078e0a04 */
[----:B------:R-:W-:Y:S01]  /*15080*/  ISETP.GE.AND P6, PT, R9, RZ, PT ;  /* 0x000000ff0900720c */ /* 0x000fe20003fc6270 */
[--C-:B------:R-:W-:Y:S01]  /*15090*/  @!P4 IMAD.IADD R15, R15, 0x1, -R4.reuse ;  /* 0x000000010f0fc824 */ /* 0x100fe200078e0a04 */
[----:B------:R-:W-:Y:S01]  /*150a0*/  IABS R9, R8 ;  /* 0x0000000800097213 */ /* 0x000fe20000000000 */
[--C-:B------:R-:W-:Y:S01]  /*150b0*/  @!P0 IMAD.IADD R17, R17, 0x1, -R4.reuse ;  /* 0x0000000111118824 */ /* 0x100fe200078e0a04 */
[----:B------:R-:W-:Y:S01]  /*150c0*/  IABS R12, R16 ;  /* 0x00000010000c7213 */ /* 0x000fe20000000000 */
[----:B------:R-:W-:Y:S01]  /*150d0*/  @!P3 IMAD.IADD R3, R3, 0x1, -R4 ;  /* 0x000000010303b824 */ /* 0x000fe200078e0a04 */
[----:B------:R-:W-:Y:S01]  /*150e0*/  ISETP.GT.U32.AND P3, PT, R4, R15, PT ;  /* 0x0000000f0400720c */ /* 0x000fe20003f64070 */
[----:B------:R1:W-:Y:S01]  /*150f0*/  STL [R1+0x254], R7 ;  /* 0x0002540701007387 */ /* 0x0003e20000100800 */
[----:B0-----:R-:W-:Y:S01]  /*15100*/  IMAD.HI.U32 R18, R2, R9, RZ ;  /* 0x0000000902127227 */ /* 0x001fe200078e00ff */
[----:B------:R-:W-:-:S02]  /*15110*/  ISETP.GT.U32.AND P4, PT, R4, R17, PT ;  /* 0x000000110400720c */ /* 0x000fc40003f84070 */
[----:B------:R-:W-:Y:S01]  /*15120*/  ISETP.GE.AND P0, PT, R11, RZ, PT ;  /* 0x000000ff0b00720c */ /* 0x000fe20003f06270 */
[----:B------:R-:W-:-:S04]  /*15130*/  IMAD.HI.U32 R13, R2, R12, RZ ;  /* 0x0000000c020d7227 */ /* 0x000fc800078e00ff */
[----:B------:R-:W-:Y:S02]  /*15140*/  IMAD.MOV R18, RZ, RZ, -R18 ;  /* 0x000000ffff127224 */ /* 0x000fe400078e0a12 */
[----:B------:R-:W-:Y:S02]  /*15150*/  IMAD.MOV R13, RZ, RZ, -R13 ;  /* 0x000000ffff0d7224 */ /* 0x000fe400078e0a0d */
[C---:B------:R-:W-:Y:S02]  /*15160*/  IMAD R9, R4.reuse, R18, R9 ;  /* 0x0000001204097224 */ /* 0x040fe400078e0209 */
[C---:B------:R-:W-:Y:S02]  /*15170*/  IMAD R11, R4.reuse, R13, R12 ;  /* 0x0000000d040b7224 */ /* 0x040fe400078e020c */
[----:B------:R-:W-:Y:S01]  /*15180*/  @!P3 IMAD.IADD R15, R15, 0x1, -R4 ;  /* 0x000000010f0fb824 */ /* 0x000fe200078e0a04 */
[----:B------:R-:W-:Y:S01]  /*15190*/  ISETP.GT.U32.AND P3, PT, R4, R9, PT ;  /* 0x000000090400720c */ /* 0x000fe20003f64070 */
[----:B------:R-:W-:-:S02]  /*151a0*/  VIADD R12, R0, 0x6b ;  /* 0x0000006b000c7836 */ /* 0x000fc40000000000 */
[----:B------:R-:W-:Y:S01]  /*151b0*/  @!P4 IMAD.IADD R17, R17, 0x1, -R4 ;  /* 0x000000011111c824 */ /* 0x000fe200078e0a04 */
[----:B------:R-:W-:Y:S01]  /*151c0*/  ISETP.GT.U32.AND P4, PT, R4, R11, PT ;  /* 0x0000000b0400720c */ /* 0x000fe20003f84070 */
[----:B-1----:R-:W-:Y:S01]  /*151d0*/  IMAD.MOV.U32 R7, RZ, RZ, R10 ;  /* 0x000000ffff077224 */ /* 0x002fe200078e000a */
[----:B------:R-:W-:Y:S01]  /*151e0*/  IABS R14, R12 ;  /* 0x0000000c000e7213 */ /* 0x000fe20000000000 */
[----:B------:R-:W-:Y:S02]  /*151f0*/  VIADD R10, R0, 0x69 ;  /* 0x00000069000a7836 */ /* 0x000fe40000000000 */
[----:B------:R-:W-:Y:S01]  /*15200*/  @!P1 IMAD.MOV R7, RZ, RZ, -R7 ;  /* 0x000000ffff079224 */ /* 0x000fe200078e0a07 */
[----:B------:R-:W-:Y:S01]  /*15210*/  ISETP.GT.U32.AND P1, PT, R4, R3, PT ;  /* 0x000000030400720c */ /* 0x000fe20003f24070 */
[----:B------:R-:W-:Y:S01]  /*15220*/  IMAD.HI.U32 R19, R2, R14, RZ ;  /* 0x0000000e02137227 */ /* 0x000fe200078e00ff */
[----:B------:R-:W-:Y:S02]  /*15230*/  IABS R18, R10 ;  /* 0x0000000a00127213 */ /* 0x000fe40000000000 */
[----:B------:R0:W-:Y:S01]  /*15240*/  STL [R1+0x258], R7 ;  /* 0x0002580701007387 */ /* 0x0001e20000100800 */
[----:B------:R-:W-:-:S02]  /*15250*/  IMAD.MOV.U32 R21, RZ, RZ, R17 ;  /* 0x000000ffff157224 */ /* 0x000fc400078e0011 */
[--C-:B------:R-:W-:Y:S02]  /*15260*/  @!P3 IMAD.IADD R9, R9, 0x1, -R4.reuse ;  /* 0x000000010909b824 */ /* 0x100fe400078e0a04 */
[----:B------:R-:W-:Y:S02]  /*15270*/  IMAD.MOV R19, RZ, RZ, -R19 ;  /* 0x000000ffff137224 */ /* 0x000fe400078e0a13 */
[----:B------:R-:W-:Y:S01]  /*15280*/  @!P4 IMAD.IADD R11, R11, 0x1, -R4 ;  /* 0x000000010b0bc824 */ /* 0x000fe200078e0a04 */
[----:B------:R-:W-:Y:S01]  /*15290*/  ISETP.GE.AND P4, PT, R8, RZ, PT ;  /* 0x000000ff0800720c */ /* 0x000fe20003f86270 */
[----:B------:R-:W-:Y:S02]  /*152a0*/  VIADD R13, R0, 0x6a ;  /* 0x0000006a000d7836 */ /* 0x000fe40000000000 */
[----:B------:R-:W-:Y:S01]  /*152b0*/  @!P5 IMAD.MOV R21, RZ, RZ, -R21 ;  /* 0x000000ffff15d224 */ /* 0x000fe200078e0a15 */
[C---:B------:R-:W-:Y:S01]  /*152c0*/  ISETP.GT.U32.AND P5, PT, R4.reuse, R9, PT ;  /* 0x000000090400720c */ /* 0x040fe20003fa4070 */
[----:B------:R-:W-:Y:S01]  /*152d0*/  IMAD R8, R4, R19, R14 ;  /* 0x0000001304087224 */ /* 0x000fe200078e020e */
[----:B------:R-:W-:Y:S01]  /*152e0*/  IABS R20, R13 ;  /* 0x0000000d00147213 */ /* 0x000fe20000000000 */
[----:B------:R-:W-:Y:S01]  /*152f0*/  IMAD.HI.U32 R14, R2, R18, RZ ;  /* 0x00000012020e7227 */ /* 0x000fe200078e00ff */
[----:B------:R-:W-:Y:S01]  /*15300*/  ISETP.GT.U32.AND P3, PT, R4, R11, PT ;  /* 0x0000000b0400720c */ /* 0x000fe20003f64070 */
[----:B------:R-:W-:Y:S02]  /*15310*/  STL [R1+0x238], R21 ;  /* 0x0002381501007387 */ /* 0x000fe40000100800 */
[----:B0-----:R-:W-:-:S02]  /*15320*/  IMAD.MOV.U32 R7, RZ, RZ, R15 ;  /* 0x000000ffff077224 */ /* 0x001fc400078e000f */
[----:B------:R-:W-:Y:S02]  /*15330*/  IMAD.MOV R14, RZ, RZ, -R14 ;  /* 0x000000ffff0e7224 */ /* 0x000fe400078e0a0e */
[----:B------:R-:W-:Y:S01]  /*15340*/  @!P6 IMAD.MOV R7, RZ, RZ, -R7 ;  /* 0x000000ffff07e224 */ /* 0x000fe200078e0a07 */
[----:B------:R-:W-:Y:S01]  /*15350*/  ISETP.GT.U32.AND P6, PT, R4, R8, PT ;  /* 0x000000080400720c */ /* 0x000fe20003fc4070 */
[----:B------:R-:W-:Y:S01]  /*15360*/  @!P1 IMAD.IADD R3, R3, 0x1, -R4 ;  /* 0x0000000103039824 */ /* 0x000fe200078e0a04 */
[----:B------:R-:W-:Y:S01]  /*15370*/  ISETP.GE.AND P1, PT, R16, RZ, PT ;  /* 0x000000ff1000720c */ /* 0x000fe20003f26270 */
[----:B------:R-:W-:Y:S01]  /*15380*/  IMAD.HI.U32 R16, R2, R20, RZ ;  /* 0x0000001402107227 */ /* 0x000fe200078e00ff */
[----:B------:R0:W-:Y:S03]  /*15390*/  STL [R1+0x23c], R7 ;  /* 0x00023c0701007387 */ /* 0x0001e60000100800 */
[----:B------:R-:W-:-:S02]  /*153a0*/  IMAD R18, R4, R14, R18 ;  /* 0x0000000e04127224 */ /* 0x000fc400078e0212 */
[----:B------:R-:W-:Y:S02]  /*153b0*/  IMAD.MOV R16, RZ, RZ, -R16 ;  /* 0x000000ffff107224 */ /* 0x000fe400078e0a10 */
[----:B------:R-:W-:Y:S01]  /*153c0*/  @!P5 IMAD.IADD R9, R9, 0x1, -R4 ;  /* 0x000000010909d824 */ /* 0x000fe200078e0a04 */
[C---:B------:R-:W-:Y:S01]  /*153d0*/  ISETP.GT.U32.AND P5, PT, R4.reuse, R18, PT ;  /* 0x000000120400720c */ /* 0x040fe20003fa4070 */
[----:B------:R-:W-:Y:S02]  /*153e0*/  IMAD R20, R4, R16, R20 ;  /* 0x0000001004147224 */ /* 0x000fe400078e0214 */
[----:B0-----:R-:W-:Y:S02]  /*153f0*/  IMAD.MOV.U32 R7, RZ, RZ, R3 ;  /* 0x000000ffff077224 */ /* 0x001fe400078e0003 */
[----:B------:R-:W-:Y:S01]  /*15400*/  @!P3 IMAD.IADD R11, R11, 0x1, -R4 ;  /* 0x000000010b0bb824 */ /* 0x000fe200078e0a04 */
[----:B------:R-:W-:Y:S01]  /*15410*/  ISETP.GE.AND P3, PT, R12, RZ, PT ;  /* 0x000000ff0c00720c */ /* 0x000fe20003f66270 */
        /* <DEDUP_REMOVED lines=8> */
[----:B------:R-:W-:Y:S01]  /*154a0*/  IABS R15, R3 ;  /* 0x00000003000f7213 */ /* 0x000fe20000000000 */
[----:B------:R-:W-:Y:S01]  /*154b0*/  VIADD R16, R0, 0x66 ;  /* 0x0000006600107836 */ /* 0x000fe20000000000 */
[----:B------:R-:W-:Y:S02]  /*154c0*/  ISETP.GT.U32.AND P5, PT, R4, R18, PT ;  /* 0x000000120400720c */ /* 0x000fe40003fa4070 */
[----:B------:R-:W-:Y:S01]  /*154d0*/  ISETP.GE.AND P6, PT, R13, RZ, PT ;  /* 0x000000ff0d00720c */ /* 0x000fe20003fc6270 */
[----:B------:R-:W-:Y:S01]  /*154e0*/  @!P0 IMAD.IADD R20, R20, 0x1, -R4 ;  /* 0x0000000114148824 */ /* 0x000fe200078e0a04 */
[----:B------:R-:W-:Y:S01]  /*154f0*/  ISETP.GT.U32.AND P0, PT, R4, R8, PT ;  /* 0x000000080400720c */ /* 0x000fe20003f04070 */
[----:B0-----:R-:W-:Y:S01]  /*15500*/  IMAD.MOV.U32 R7, RZ, RZ, R11 ;  /* 0x000000ffff077224 */ /* 0x001fe200078e000b */
[----:B------:R-:W-:Y:S01]  /*15510*/  IABS R14, R16 ;  /* 0x00000010000e7213 */ /* 0x000fe20000000000 */
[----:B------:R-:W-:-:S04]  /*15520*/  IMAD.HI.U32 R11, R2, R15, RZ ;  /* 0x0000000f020b7227 */ /* 0x000fc800078e00ff */
[----:B------:R-:W-:Y:S01]  /*15530*/  @!P1 IMAD.MOV R7, RZ, RZ, -R7 ;  /* 0x000000ffff079224 */ /* 0x000fe200078e0a07 */
[----:B------:R-:W-:Y:S01]  /*15540*/  ISETP.GT.U32.AND P1, PT, R4, R20, PT ;  /* 0x000000140400720c */ /* 0x000fe20003f24070 */
[----:B------:R-:W-:Y:S02]  /*15550*/  IMAD.MOV R11, RZ, RZ, -R11 ;  /* 0x000000ffff0b7224 */ /* 0x000fe400078e0a0b */
[--C-:B------:R-:W-:Y:S01]  /*15560*/  @!P5 IMAD.IADD R18, R18, 0x1, -R4.reuse ;  /* 0x000000011212d824 */ /* 0x100fe200078e0a04 */
[----:B------:R0:W-:Y:S01]  /*15570*/  STL [R1+0x248], R7 ;  /* 0x0002480701007387 */ /* 0x0001e20000100800 */
[----:B------:R-:W-:Y:S02]  /*15580*/  IMAD R15, R4, R11, R15 ;  /* 0x0000000b040f7224 */ /* 0x000fe400078e020f */
[----:B------:R-:W-:Y:S02]  /*15590*/  @!P0 IMAD.IADD R8, R8, 0x1, -R4 ;  /* 0x0000000108088824 */ /* 0x000fe400078e0a04 */
[----:B------:R-:W-:Y:S01]  /*155a0*/  IMAD.HI.U32 R17, R2, R14, RZ ;  /* 0x0000000e02117227 */ /* 0x000fe200078e00ff */
[----:B------:R-:W-:-:S03]  /*155b0*/  ISETP.GT.U32.AND P0, PT, R4, R15, PT ;  /* 0x0000000f0400720c */ /* 0x000fc60003f04070 */
[----:B------:R-:W-:Y:S02]  /*155c0*/  IMAD.MOV R17, RZ, RZ, -R17 ;  /* 0x000000ffff117224 */ /* 0x000fe400078e0a11 */
[----:B0-----:R-:W-:Y:S02]  /*155d0*/  IMAD.MOV.U32 R7, RZ, RZ, R9 ;  /* 0x000000ffff077224 */ /* 0x001fe400078e0009 */
[----:B------:R-:W-:-:S04]  /*155e0*/  IMAD.HI.U32 R9, R2, R12, RZ ;  /* 0x0000000c02097227 */ /* 0x000fc800078e00ff */
[----:B------:R-:W-:Y:S02]  /*155f0*/  IMAD.MOV R9, RZ, RZ, -R9 ;  /* 0x000000ffff097224 */ /* 0x000fe400078e0a09 */
[----:B------:R-:W-:Y:S01]  /*15600*/  @!P4 IMAD.MOV R7, RZ, RZ, -R7 ;  /* 0x000000ffff07c224 */ /* 0x000fe200078e0a07 */
[----:B------:R-:W-:Y:S01]  /*15610*/  ISETP.GE.AND P4, PT, R10, RZ, PT ;  /* 0x000000ff0a00720c */ /* 0x000fe20003f86270 */
[----:B------:R-:W-:Y:S02]  /*15620*/  IMAD R12, R4, R9, R12 ;  /* 0x00000009040c7224 */ /* 0x000fe400078e020c */
[C---:B------:R-:W-:Y:S01]  /*15630*/  VIADD R9, R0.reuse, 0x64 ;  /* 0x0000006400097836 */ /* 0x040fe20000000000 */
[----:B------:R0:W-:Y:S01]  /*15640*/  STL [R1+0x244], R7 ;  /* 0x0002440701007387 */ /* 0x0001e20000100800 */
[----:B------:R-:W-:Y:S01]  /*15650*/  VIADD R10, R0, 0x65 ;  /* 0x00000065000a7836 */ /* 0x000fe20000000000 */
[C---:B------:R-:W-:Y:S01]  /*15660*/  ISETP.GT.U32.AND P5, PT, R4.reuse, R12, PT ;  /* 0x0000000c0400720c */ /* 0x040fe20003fa4070 */
[----:B------:R-:W-:Y:S01]  /*15670*/  @!P0 IMAD.IADD R15, R15, 0x1, -R4 ;  /* 0x000000010f0f8824 */ /* 0x000fe200078e0a04 */
[----:B------:R-:W-:Y:S01]  /*15680*/  IABS R11, R9 ;  /* 0x00000009000b7213 */ /* 0x000fe20000000000 */
[----:B------:R-:W-:Y:S01]  /*15690*/  IMAD R14, R4, R17, R14 ;  /* 0x00000011040e7224 */ /* 0x000fe200078e020e */
[----:B------:R-:W-:Y:S01]  /*156a0*/  IABS R13, R10 ;  /* 0x0000000a000d7213 */ /* 0x000fe20000000000 */
[----:B------:R-:W-:Y:S01]  /*156b0*/  @!P1 IMAD.IADD R20, R20, 0x1, -R4 ;  /* 0x0000000114149824 */ /* 0x000fe200078e0a04 */
[----:B------:R-:W-:Y:S01]  /*156c0*/  ISETP.GE.AND P1, PT, R3, RZ, PT ;  /* 0x000000ff0300720c */ /* 0x000fe20003f26270 */
[----:B------:R-:W-:Y:S01]  /*156d0*/  VIADD R3, R0, 0x63 ;  /* 0x0000006300037836 */ /* 0x000fe20000000000 */
[----:B------:R-:W-:Y:S01]  /*156e0*/  ISETP.GE.AND P0, PT, R19, RZ, PT ;  /* 0x000000ff1300720c */ /* 0x000fe20003f06270 */
[----:B0-----:R-:W-:-:S02]  /*156f0*/  IMAD.MOV.U32 R7, RZ, RZ, R8 ;  /* 0x000000ffff077224 */ /* 0x001fc400078e0008 */
[----:B------:R-:W-:Y:S01]  /*15700*/  IMAD.HI.U32 R8, R2, R11, RZ ;  /* 0x0000000b02087227 */ /* 0x000fe200078e00ff */
[----:B------:R-:W-:-:S03]  /*15710*/  IABS R19, R3 ;  /* 0x0000000300137213 */ /* 0x000fc60000000000 */
[----:B------:R-:W-:Y:S01]  /*15720*/  @!P5 IMAD.IADD R12, R12, 0x1, -R4 ;  /* 0x000000010c0cd824 */ /* 0x000fe200078e0a04 */
[----:B------:R-:W-:Y:S01]  /*15730*/  ISETP.GT.U32.AND P5, PT, R4, R15, PT ;  /* 0x0000000f0400720c */ /* 0x000fe20003fa4070 */
[----:B------:R-:W-:Y:S02]  /*15740*/  @!P3 IMAD.MOV R7, RZ, RZ, -R7 ;  /* 0x000000ffff07b224 */ /* 0x000fe400078e0a07 */
[----:B------:R-:W-:Y:S01]  /*15750*/  IMAD.HI.U32 R17, R2, R13, RZ ;  /* 0x0000000d02117227 */ /* 0x000fe200078e00ff */
[----:B------:R-:W-:Y:S02]  /*15760*/  ISETP.GT.U32.AND P3, PT, R4, R12, PT ;  /* 0x0000000c0400720c */ /* 0x000fe40003f64070 */
[----:B------:R0:W-:Y:S01]  /*15770*/  STL [R1+0x234], R7 ;  /* 0x0002340701007387 */ /* 0x0001e20000100800 */
[----:B------:R-:W-:Y:S02]  /*15780*/  IMAD.MOV R8, RZ, RZ, -R8 ;  /* 0x000000ffff087224 */ /* 0x000fe400078e0a08 */
[----:B------:R-:W-:-:S02]  /*15790*/  IMAD.MOV R17, RZ, RZ, -R17 ;  /* 0x000000ffff117224 */ /* 0x000fc400078e0a11 */
[C---:B------:R-:W-:Y:S02]  /*157a0*/  IMAD R11, R4.reuse, R8, R11 ;  /* 0x00000008040b7224 */ /* 0x040fe400078e020b */
[C---:B------:R-:W-:Y:S02]  /*157b0*/  IMAD R13, R4.reuse, R17, R13 ;  /* 0x00000011040d7224 */ /* 0x040fe400078e020d */
[----:B------:R-:W-:Y:S01]  /*157c0*/  @!P6 IMAD.MOV R20, RZ, RZ, -R20 ;  /* 0x000000ffff14e224 */ /* 0x000fe200078e0a14 */
[----:B------:R-:W-:Y:S01]  /*157d0*/  ISETP.GT.U32.AND P6, PT, R4, R14, PT ;  /* 0x0000000e0400720c */ /* 0x000fe20003fc4070 */
[--C-:B------:R-:W-:Y:S01]  /*157e0*/  @!P3 IMAD.IADD R12, R12, 0x1, -R4.reuse ;  /* 0x000000010c0cb824 */ /* 0x100fe200078e0a04 */
[C---:B------:R-:W-:Y:S01]  /*157f0*/  ISETP.GT.U32.AND P3, PT, R4.reuse, R11, PT ;  /* 0x0000000b0400720c */ /* 0x040fe20003f64070 */
[----:B------:R-:W-:Y:S01]  /*15800*/  @!P5 IMAD.IADD R15, R15, 0x1, -R4 ;  /* 0x000000010f0fd824 */ /* 0x000fe200078e0a04 */
[----:B------:R-:W-:Y:S01]  /*15810*/  ISETP.GT.U32.AND P5, PT, R4, R13, PT ;  /* 0x0000000d0400720c */ /* 0x000fe20003fa4070 */
[----:B0-----:R-:W-:Y:S01]  /*15820*/  IMAD.MOV.U32 R7, RZ, RZ, R18 ;  /* 0x000000ffff077224 */ /* 0x001fe200078e0012 */
[----:B------:R0:W-:Y:S01]  /*15830*/  STL [R1+0x224], R20 ;  /* 0x0002241401007387 */ /* 0x0001e20000100800 */
[----:B------:R-:W-:-:S02]  /*15840*/  VIADD R8, R0, 0x62 ;  /* 0x0000006200087836 */ /* 0x000fc40000000000 */
[----:B------:R-:W-:-:S04]  /*15850*/  IMAD.HI.U32 R17, R2, R19, RZ ;  /* 0x0000001302117227 */ /* 0x000fc800078e00ff */
[----:B------:R-:W-:Y:S01]  /*15860*/  @!P4 IMAD.MOV R7, RZ, RZ, -R7 ;  /* 0x000000ffff07c224 */ /* 0x000fe200078e0a07 */
[----:B------:R-:W-:Y:S01]  /*15870*/  ISETP.GE.AND P4, PT, R16, RZ, PT ;  /* 0x000000ff1000720c */ /* 0x000fe20003f86270 */
[--C-:B------:R-:W-:Y:S01]  /*15880*/  @!P3 IMAD.IADD R11, R11, 0x1, -R4.reuse ;  /* 0x000000010b0bb824 */ /* 0x100fe200078e0a04 */
[----:B------:R-:W-:Y:S01]  /*15890*/  IABS R16, R8 ;  /* 0x0000000800107213 */ /* 0x000fe20000000000 */
[----:B------:R-:W-:Y:S01]  /*158a0*/  IMAD.MOV R17, RZ, RZ, -R17 ;  /* 0x000000ffff117224 */ /* 0x000fe200078e0a11 */
[----:B------:R1:W-:Y:S01]  /*158b0*/  STL [R1+0x230], R7 ;  /* 0x0002300701007387 */ /* 0x0003e20000100800 */
[--C-:B------:R-:W-:Y:S01]  /*158c0*/  @!P6 IMAD.IADD R14, R14, 0x1, -R4.reuse ;  /* 0x000000010e0ee824 */ /* 0x100fe200078e0a04 */
[----:B------:R-:W-:Y:S01]  /*158d0*/  ISETP.GE.AND P6, PT, R10, RZ, PT ;  /* 0x000000ff0a00720c */ /* 0x000fe20003fc6270 */
[----:B------:R-:W-:Y:S01]  /*158e0*/  @!P5 IMAD.IADD R13, R13, 0x1, -R4 ;  /* 0x000000010d0dd824 */ /* 0x000fe200078e0a04 */
[C---:B------:R-:W-:Y:S01]  /*158f0*/  ISETP.GT.U32.AND P3, PT, R4.reuse, R11, PT ;  /* 0x0000000b0400720c */ /* 0x040fe20003f64070 */
[C---:B------:R-:W-:Y:S01]  /*15900*/  IMAD R19, R4.reuse, R17, R19 ;  /* 0x0000001104137224 */ /* 0x040fe200078e0213 */
[----:B------:R-:W-:Y:S01]  /*15910*/  ISETP.GT.U32.AND P5, PT, R4, R14, PT ;  /* 0x0000000e0400720c */ /* 0x000fe20003fa4070 */
[----:B------:R-:W-:-:S02]  /*15920*/  VIADD R10, R0, 0x61 ;  /* 0x00000061000a7836 */ /* 0x000fc40000000000 */
[----:B------:R-:W-:-:S03]  /*15930*/  IMAD.HI.U32 R17, R2, R16, RZ ;  /* 0x0000001002117227 */ /* 0x000fc600078e00ff */
[----:B0-----:R-:W-:Y:S01]  /*15940*/  IABS R20, R10 ;  /* 0x0000000a00147213 */ /* 0x001fe20000000000 */
[----:B-1----:R-:W-:Y:S02]  /*15950*/  IMAD.MOV.U32 R7, RZ, RZ, R15 ;  /* 0x000000ffff077224 */ /* 0x002fe400078e000f */
[----:B------:R-:W-:Y:S02]  /*15960*/  IMAD.MOV R17, RZ, RZ, -R17 ;  /* 0x000000ffff117224 */ /* 0x000fe400078e0a11 */
[----:B------:R-:W-:Y:S01]  /*15970*/  @!P1 IMAD.MOV R7, RZ, RZ, -R7 ;  /* 0x000000ffff079224 */ /* 0x000fe200078e0a07 */
[C---:B------:R-:W-:Y:S01]  /*15980*/  ISETP.GT.U32.AND P1, PT, R4.reuse, R13, PT ;  /* 0x0000000d0400720c */ /* 0x040fe20003f24070 */
[----:B------:R-:W-:Y:S02]  /*15990*/  IMAD R16, R4, R17, R16 ;  /* 0x0000001104107224 */ /* 0x000fe400078e0210 */
[--C-:B------:R-:W-:Y:S01]  /*159a0*/  @!P3 IMAD.IADD R11, R11, 0x1, -R4.reuse ;  /* 0x000000010b0bb824 */ /* 0x100fe200078e0a04 */
[----:B------:R0:W-:Y:S01]  /*159b0*/  STL [R1+0x22c], R7 ;  /* 0x00022c0701007387 */ /* 0x0001e20000100800 */
[----:B------:R-:W-:Y:S01]  /*159c0*/  VIADD R18, R0, 0x60 ;  /* 0x0000006000127836 */ /* 0x000fe20000000000 */
[----:B------:R-:W-:Y:S01]  /*159d0*/  ISETP.GT.U32.AND P3, PT, R4, R16, PT ;  /* 0x000000100400720c */ /* 0x000fe20003f64070 */
[----:B------:R-:W-:Y:S01]  /*159e0*/  @!P5 IMAD.IADD R14, R14, 0x1, -R4 ;  /* 0x000000010e0ed824 */ /* 0x000fe200078e0a04 */
[----:B------:R-:W-:-:S02]  /*159f0*/  ISETP.GE.AND P5, PT, R9, RZ, PT ;  /* 0x000000ff0900720c */ /* 0x000fc40003fa6270 */
[----:B------:R-:W-:-:S03]  /*15a00*/  IABS R15, R18 ;  /* 0x00000012000f7213 */ /* 0x000fc60000000000 */
        /* <DEDUP_REMOVED lines=8> */
[----:B------:R-:W-:Y:S02]  /*15a90*/  IMAD.MOV R17, RZ, RZ, -R17 ;  /* 0x000000ffff117224 */ /* 0x000fe400078e0a11 */
[----:B------:R-:W-:Y:S02]  /*15aa0*/  VIADD R3, R0, 0x5f ;  /* 0x0000005f00037836 */ /* 0x000fe40000000000 */
[----:B------:R-:W-:Y:S02]  /*15ab0*/  IMAD R12, R4, R17, R12 ;  /* 0x00000011040c7224 */ /* 0x000fe400078e020c */
[----:B------:R-:W-:Y:S01]  /*15ac0*/  IMAD.MOV.U32 R20, RZ, RZ, R14 ;  /* 0x000000ffff147224 */ /* 0x000fe200078e000e */
[----:B------:R-:W-:Y:S01]  /*15ad0*/  IABS R17, R3 ;  /* 0x0000000300117213 */ /* 0x000fe20000000000 */
[----:B------:R-:W-:Y:S02]  /*15ae0*/  @!P3 IMAD.IADD R16, R16, 0x1, -R4 ;  /* 0x000000011010b824 */ /* 0x000fe400078e0a04 */
[----:B0-----:R-:W-:-:S02]  /*15af0*/  IMAD.MOV.U32 R7, RZ, RZ, R13 ;  /* 0x000000ffff077224 */ /* 0x001fc400078e000d */
[----:B------:R-:W-:Y:S01]  /*15b00*/  @!P4 IMAD.MOV R20, RZ, RZ, -R20 ;  /* 0x000000ffff14c224 */ /* 0x000fe200078e0a14 */
[----:B------:R-:W-:Y:S01]  /*15b10*/  ISETP.GT.U32.AND P4, PT, R4, R12, PT ;  /* 0x0000000c0400720c */ /* 0x000fe20003f84070 */
[----:B------:R-:W-:-:S03]  /*15b20*/  IMAD.HI.U32 R9, R2, R15, RZ ;  /* 0x0000000f02097227 */ /* 0x000fc600078e00ff */
[----:B------:R-:W-:Y:S01]  /*15b30*/  STL [R1+0x218], R20 ;  /* 0x0002181401007387 */ /* 0x000fe20000100800 */
[----:B------:R-:W-:Y:S02]  /*15b40*/  IMAD.MOV.U32 R14, RZ, RZ, R17 ;  /* 0x000000ffff0e7224 */ /* 0x000fe400078e0011 */
[----:B------:R-:W-:Y:S01]  /*15b50*/  @!P0 IMAD.IADD R19, R19, 0x1, -R4 ;  /* 0x0000000113138824 */ /* 0x000fe200078e0a04 */
[----:B------:R-:W-:Y:S01]  /*15b60*/  ISETP.GE.AND P0, PT, R8, RZ, PT ;  /* 0x000000ff0800720c */ /* 0x000fe20003f06270 */
[----:B------:R-:W-:Y:S01]  /*15b70*/  @!P6 IMAD.MOV R7, RZ, RZ, -R7 ;  /* 0x000000ffff07e224 */ /* 0x000fe200078e0a07 */
[C---:B------:R-:W-:Y:S01]  /*15b80*/  ISETP.GT.U32.AND P6, PT, R4.reuse, R16, PT ;  /* 0x000000100400720c */ /* 0x040fe20003fc4070 */
[----:B------:R-:W-:Y:S01]  /*15b90*/  IMAD.MOV R9, RZ, RZ, -R9 ;  /* 0x000000ffff097224 */ /* 0x000fe200078e0a09 */
[----:B------:R-:W-:Y:S01]  /*15ba0*/  ISETP.GT.U32.AND P3, PT, R4, R19, PT ;  /* 0x000000130400720c */ /* 0x000fe20003f64070 */
[----:B------:R-:W-:Y:S01]  /*15bb0*/  IMAD.HI.U32 R17, R2, R14, RZ ;  /* 0x0000000e02117227 */ /* 0x000fe200078e00ff */
[----:B------:R0:W-:Y:S03]  /*15bc0*/  STL [R1+0x220], R7 ;  /* 0x0002200701007387 */ /* 0x0001e60000100800 */
[----:B------:R-:W-:-:S02]  /*15bd0*/  IMAD R15, R4, R9, R15 ;  /* 0x00000009040f7224 */ /* 0x000fc400078e020f */
[----:B------:R-:W-:Y:S02]  /*15be0*/  IMAD.MOV R17, RZ, RZ, -R17 ;  /* 0x000000ffff117224 */ /* 0x000fe400078e0a11 */
[----:B------:R-:W-:Y:S02]  /*15bf0*/  VIADD R9, R0, 0x5d ;  /* 0x0000005d00097836 */ /* 0x000fe40000000000 */
[----:B------:R-:W-:Y:S02]  /*15c00*/  IMAD R14, R4, R17, R14 ;  /* 0x00000011040e7224 */ /* 0x000fe400078e020e */
[----:B0-----:R-:W-:Y:S01]  /*15c10*/  IMAD.MOV.U32 R7, RZ, RZ, R11 ;  /* 0x000000ffff077224 */ /* 0x001fe200078e000b */
[----:B------:R-:W-:Y:S01]  /*15c20*/  IABS R11, R9 ;  /* 0x00000009000b7213 */ /* 0x000fe20000000000 */
[--C-:B------:R-:W-:Y:S02]  /*15c30*/  @!P4 IMAD.IADD R12, R12, 0x1, -R4.reuse ;  /* 0x000000010c0cc824 */ /* 0x100fe400078e0a04 */
[----:B------:R-:W-:Y:S01]  /*15c40*/  @!P5 IMAD.MOV R7, RZ, RZ, -R7 ;  /* 0x000000ffff07d224 */ /* 0x000fe200078e0a07 */
[----:B------:R-:W-:Y:S01]  /*15c50*/  ISETP.GT.U32.AND P5, PT, R4, R15, PT ;  /* 0x0000000f0400720c */ /* 0x000fe20003fa4070 */
[----:B------:R-:W-:Y:S01]  /*15c60*/  VIADD R8, R0, 0x5e ;  /* 0x0000005e00087836 */ /* 0x000fe20000000000 */
[----:B------:R-:W-:Y:S01]  /*15c70*/  ISETP.GT.U32.AND P4, PT, R4, R12, PT ;  /* 0x0000000c0400720c */ /* 0x000fe20003f84070 */
[--C-:B------:R-:W-:Y:S01]  /*15c80*/  @!P6 IMAD.IADD R16, R16, 0x1, -R4.reuse ;  /* 0x000000011010e824 */ /* 0x100fe200078e0a04 */
[----:B------:R-:W-:Y:S01]  /*15c90*/  ISETP.GT.U32.AND P6, PT, R4, R14, PT ;  /* 0x0000000e0400720c */ /* 0x000fe20003fc4070 */
[----:B------:R-:W-:Y:S01]  /*15ca0*/  @!P3 IMAD.IADD R19, R19, 0x1, -R4 ;  /* 0x000000011313b824 */ /* 0x000fe200078e0a04 */
[----:B------:R-:W-:Y:S01]  /*15cb0*/  IABS R13, R8 ;  /* 0x00000008000d7213 */ /* 0x000fe20000000000 */
[----:B------:R0:W-:Y:S01]  /*15cc0*/  STL [R1+0x21c], R7 ;  /* 0x00021c0701007387 */ /* 0x0001e20000100800 */
[----:B------:R-:W-:Y:S01]  /*15cd0*/  ISETP.GE.AND P3, PT, R10, RZ, PT ;  /* 0x000000ff0a00720c */ /* 0x000fe20003f66270 */
[----:B------:R-:W-:-:S02]  /*15ce0*/  IMAD.MOV.U32 R10, RZ, RZ, R11 ;  /* 0x000000ffff0a7224 */ /* 0x000fc400078e000b */
[----:B------:R-:W-:-:S04]  /*15cf0*/  IMAD.HI.U32 R20, R2, R13, RZ ;  /* 0x0000000d02147227 */ /* 0x000fc800078e00ff */
[----:B------:R-:W-:Y:S02]  /*15d00*/  VIADD R11, R0, 0x5c ;  /* 0x0000005c000b7836 */ /* 0x000fe40000000000 */
[----:B0-----:R-:W-:Y:S02]  /*15d10*/  IMAD.MOV.U32 R7, RZ, RZ, R19 ;  /* 0x000000ffff077224 */ /* 0x001fe400078e0013 */
[----:B------:R-:W-:-:S04]  /*15d20*/  IMAD.HI.U32 R17, R2, R10, RZ ;  /* 0x0000000a02117227 */ /* 0x000fc800078e00ff */
[----:B------:R-:W-:Y:S01]  /*15d30*/  @!P5 IMAD.IADD R15, R15, 0x1, -R4 ;  /* 0x000000010f0fd824 */ /* 0x000fe200078e0a04 */
[----:B------:R-:W-:Y:S01]  /*15d40*/  ISETP.GE.AND P5, PT, R18, RZ, PT ;  /* 0x000000ff1200720c */ /* 0x000fe20003fa6270 */
[----:B------:R-:W-:Y:S01]  /*15d50*/  @!P1 IMAD.MOV R7, RZ, RZ, -R7 ;  /* 0x000000ffff079224 */ /* 0x000fe200078e0a07 */
[----:B------:R-:W-:Y:S01]  /*15d60*/  IABS R18, R11 ;  /* 0x0000000b00127213 */ /* 0x000fe20000000000 */
[----:B------:R-:W-:Y:S02]  /*15d70*/  IMAD.MOV R20, RZ, RZ, -R20 ;  /* 0x000000ffff147224 */ /* 0x000fe400078e0a14 */
[----:B------:R-:W-:Y:S01]  /*15d80*/  IMAD.MOV R19, RZ, RZ, -R17 ;  /* 0x000000ffff137224 */ /* 0x000fe200078e0a11 */
[----:B------:R0:W-:Y:S01]  /*15d90*/  STL [R1+0x1f8], R7 ;  /* 0x0001f80701007387 */ /* 0x0001e20000100800 */
[--C-:B------:R-:W-:Y:S01]  /*15da0*/  @!P6 IMAD.IADD R14, R14, 0x1, -R4.reuse ;  /* 0x000000010e0ee824 */ /* 0x100fe200078e0a04 */
[----:B------:R-:W-:Y:S01]  /*15db0*/  ISETP.GT.U32.AND P6, PT, R4, R15, PT ;  /* 0x0000000f0400720c */ /* 0x000fe20003fc4070 */
[----:B------:R-:W-:-:S02]  /*15dc0*/  @!P4 IMAD.IADD R12, R12, 0x1, -R4 ;  /* 0x000000010c0cc824 */ /* 0x000fc400078e0a04 */
[C---:B------:R-:W-:Y:S01]  /*15dd0*/  IMAD R13, R4.reuse, R20, R13 ;  /* 0x00000014040d7224 */ /* 0x040fe200078e020d */
[C---:B------:R-:W-:Y:S01]  /*15de0*/  ISETP.GT.U32.AND P1, PT, R4.reuse, R14, PT ;  /* 0x0000000e0400720c */ /* 0x040fe20003f24070 */
[C---:B------:R-:W-:Y:S02]  /*15df0*/  IMAD R10, R4.reuse, R19, R10 ;  /* 0x00000013040a7224 */ /* 0x040fe400078e020a */
[----:B------:R-:W-:Y:S01]  /*15e00*/  IMAD.MOV.U32 R17, RZ, RZ, R18 ;  /* 0x000000ffff117224 */ /* 0x000fe200078e0012 */
[C---:B------:R-:W-:Y:S01]  /*15e10*/  ISETP.GT.U32.AND P4, PT, R4.reuse, R13, PT ;  /* 0x0000000d0400720c */ /* 0x040fe20003f84070 */
[----:B0-----:R-:W-:Y:S02]  /*15e20*/  IMAD.MOV.U32 R7, RZ, RZ, R12 ;  /* 0x000000ffff077224 */ /* 0x001fe400078e000c */
[----:B------:R-:W-:Y:S02]  /*15e30*/  IMAD.MOV.U32 R18, RZ, RZ, R16 ;  /* 0x000000ffff127224 */ /* 0x000fe400078e0010 */
[----:B------:R-:W-:Y:S01]  /*15e40*/  @!P3 IMAD.MOV R7, RZ, RZ, -R7 ;  /* 0x000000ffff07b224 */ /* 0x000fe200078e0a07 */
[----:B------:R-:W-:Y:S01]  /*15e50*/  ISETP.GT.U32.AND P3, PT, R4, R10, PT ;  /* 0x0000000a0400720c */ /* 0x000fe20003f64070 */
[----:B------:R-:W-:-:S04]  /*15e60*/  IMAD.HI.U32 R16, R2, R17, RZ ;  /* 0x0000001102107227 */ /* 0x000fc800078e00ff */
[----:B------:R-:W-:Y:S01]  /*15e70*/  @!P0 IMAD.MOV R18, RZ, RZ, -R18 ;  /* 0x000000ffff128224 */ /* 0x000fe200078e0a12 */
[----:B------:R-:W-:Y:S01]  /*15e80*/  ISETP.GE.AND P0, PT, R3, RZ, PT ;  /* 0x000000ff0300720c */ /* 0x000fe20003f06270 */
[----:B------:R-:W-:Y:S02]  /*15e90*/  IMAD.MOV R16, RZ, RZ, -R16 ;  /* 0x000000ffff107224 */ /* 0x000fe400078e0a10 */
[--C-:B------:R-:W-:Y:S01]  /*15ea0*/  @!P6 IMAD.IADD R15, R15, 0x1, -R4.reuse ;  /* 0x000000010f0fe824 */ /* 0x100fe200078e0a04 */
[----:B------:R0:W-:Y:S01]  /*15eb0*/  STL [R1+0x1fc], R18 ;  /* 0x0001fc1201007387 */ /* 0x0001e20000100800 */
[----:B------:R-:W-:Y:S01]  /*15ec0*/  IMAD R17, R4, R16, R17 ;  /* 0x0000001004117224 */ /* 0x000fe200078e0211 */
[----:B------:R-:W-:Y:S01]  /*15ed0*/  ISETP.GE.AND P6, PT, R8, RZ, PT ;  /* 0x000000ff0800720c */ /* 0x000fe20003fc6270 */
[--C-:B------:R-:W-:Y:S01]  /*15ee0*/  @!P4 IMAD.IADD R13, R13, 0x1, -R4.reuse ;  /* 0x000000010d0dc824 */ /* 0x100fe200078e0a04 */
[----:B------:R1:W-:Y:S01]  /*15ef0*/  STL [R1+0x204], R7 ;  /* 0x0002040701007387 */ /* 0x0003e20000100800 */
[----:B------:R-:W-:-:S02]  /*15f00*/  @!P3 IMAD.IADD R10, R10, 0x1, -R4 ;  /* 0x000000010a0ab824 */ /* 0x000fc400078e0a04 */
[----:B------:R-:W-:Y:S01]  /*15f10*/  @!P1 IMAD.IADD R14, R14, 0x1, -R4 ;  /* 0x000000010e0e9824 */ /* 0x000fe200078e0a04 */
[----:B------:R-:W-:Y:S01]  /*15f20*/  ISETP.GE.AND P1, PT, R9, RZ, PT ;  /* 0x000000ff0900720c */ /* 0x000fe20003f26270 */
[----:B------:R-:W-:Y:S01]  /*15f30*/  VIADD R9, R0, 0x5b ;  /* 0x0000005b00097836 */ /* 0x000fe20000000000 */
[C---:B------:R-:W-:Y:S01]  /*15f40*/  ISETP.GT.U32.AND P4, PT, R4.reuse, R13, PT ;  /* 0x0000000d0400720c */ /* 0x040fe20003f84070 */
[----:B0-----:R-:W-:Y:S01]  /*15f50*/  IMAD.MOV.U32 R18, RZ, RZ, R15 ;  /* 0x000000ffff127224 */ /* 0x001fe200078e000f */
[----:B------:R-:W-:Y:S01]  /*15f60*/  ISETP.GT.U32.AND P3, PT, R4, R10, PT ;  /* 0x0000000a0400720c */ /* 0x000fe20003f64070 */
[----:B------:R-:W-:Y:S01]  /*15f70*/  VIADD R3, R0, 0x5a ;  /* 0x0000005a00037836 */ /* 0x000fe20000000000 */
[----:B------:R-:W-:Y:S01]  /*15f80*/  IABS R12, R9 ;  /* 0x00000009000c7213 */ /* 0x000fe20000000000 */
[----:B------:R-:W-:Y:S01]  /*15f90*/  @!P5 IMAD.MOV R18, RZ, RZ, -R18 ;  /* 0x000000ffff12d224 */ /* 0x000fe200078e0a12 */
[----:B------:R-:W-:Y:S01]  /*15fa0*/  ISETP.GT.U32.AND P5, PT, R4, R17, PT ;  /* 0x000000110400720c */ /* 0x000fe20003fa4070 */
[----:B-1----:R-:W-:Y:S01]  /*15fb0*/  IMAD.MOV.U32 R7, RZ, RZ, R14 ;  /* 0x000000ffff077224 */ /* 0x002fe200078e000e */
[----:B------:R-:W-:Y:S01]  /*15fc0*/  IABS R24, R3 ;  /* 0x0000000300187213 */ /* 0x000fe20000000000 */
[----:B------:R-:W-:Y:S01]  /*15fd0*/  IMAD.HI.U32 R14, R2, R12, RZ ;  /* 0x0000000c020e7227 */ /* 0x000fe200078e00ff */
[----:B------:R-:W-:Y:S03]  /*15fe0*/  STL [R1+0x208], R18 ;  /* 0x0002081201007387 */ /* 0x000fe60000100800 */
[----:B------:R-:W-:Y:S01]  /*15ff0*/  @!P0 IMAD.MOV R7, RZ, RZ, -R7 ;  /* 0x000000ffff078224 */ /* 0x000fe200078e0a07 */
[----:B------:R-:W-:Y:S01]  /*16000*/  ISETP.GE.AND P0, PT, R11, RZ, PT ;  /* 0x000000ff0b00720c */ /* 0x000fe20003f06270 */
[----:B------:R-:W-:Y:S01]  /*16010*/  @!P4 IMAD.IADD R13, R13, 0x1, -R4 ;  /* 0x000000010d0dc824 */ /* 0x000fe200078e0a04 */
[----:B------:R-:W-:Y:S01]  /*16020*/  ISETP.GE.AND P4, PT, R9, RZ, PT ;  /* 0x000000ff0900720c */ /* 0x000fe20003f86270 */
[----:B------:R-:W-:Y:S01]  /*16030*/  IMAD.MOV R14, RZ, RZ, -R14 ;  /* 0x000000ffff0e7224 */ /* 0x000fe200078e0a0e */
[----:B------:R0:W-:Y:S01]  /*16040*/  STL [R1+0x214], R7 ;  /* 0x0002140701007387 */ /* 0x0001e20000100800 */
[----:B------:R-:W-:-:S02]  /*16050*/  @!P5 IMAD.IADD R17, R17, 0x1, -R4 ;  /* 0x000000011111d824 */ /* 0x000fc400078e0a04 */
[----:B------:R-:W-:Y:S01]  /*16060*/  @!P3 IMAD.IADD R10, R10, 0x1, -R4 ;  /* 0x000000010a0ab824 */ /* 0x000fe200078e0a04 */
[----:B------:R-:W-:Y:S01]  /*16070*/  ISETP.GE.AND P3, PT, R3, RZ, PT ;  /* 0x000000ff0300720c */ /* 0x000fe20003f66270 */
[----:B------:R-:W-:Y:S01]  /*16080*/  VIADD R8, R0, 0x59 ;  /* 0x0000005900087836 */ /* 0x000fe20000000000 */
[----:B------:R-:W-:Y:S01]  /*16090*/  ISETP.GT.U32.AND P5, PT, R4, R17, PT ;  /* 0x000000110400720c */ /* 0x000fe20003fa4070 */
[----:B------:R-:W-:-:S03]  /*160a0*/  IMAD.HI.U32 R9, R2, R24, RZ ;  /* 0x0000001802097227 */ /* 0x000fc600078e00ff */
[----:B------:R-:W-:Y:S01]  /*160b0*/  IABS R11, R8 ;  /* 0x00000008000b7213 */ /* 0x000fe20000000000 */
[C---:B------:R-:W-:Y:S02]  /*160c0*/  IMAD R12, R4.reuse, R14, R12 ;  /* 0x0000000e040c7224 */ /* 0x040fe400078e020c */
[----:B0-----:R-:W-:Y:S02]  /*160d0*/  IMAD.MOV.U32 R7, RZ, RZ, R10 ;  /* 0x000000ffff077224 */ /* 0x001fe400078e000a */
[----:B------:R-:W-:Y:S02]  /*160e0*/  IMAD.MOV R9, RZ, RZ, -R9 ;  /* 0x000000ffff097224 */ /* 0x000fe400078e0a09 */
[----:B------:R-:W-:Y:S02]  /*160f0*/  IMAD.MOV.U32 R15, RZ, RZ, R13 ;  /* 0x000000ffff0f7224 */ /* 0x000fe400078e000d */
[----:B------:R-:W-:Y:S01]  /*16100*/  @!P1 IMAD.MOV R7, RZ, RZ, -R7 ;  /* 0x000000ffff079224 */ /* 0x000fe200078e0a07 */
[----:B------:R-:W-:Y:S01]  /*16110*/  ISETP.GT.U32.AND P1, PT, R4, R12, PT ;  /* 0x0000000c0400720c */ /* 0x000fe20003f24070 */
[----:B------:R-:W-:Y:S01]  /*16120*/  @!P6 IMAD.MOV R15, RZ, RZ, -R15 ;  /* 0x000000ffff0fe224 */ /* 0x000fe200078e0a0f */
[----:B------:R-:W-:Y:S01]  /*16130*/  ISETP.GE.AND P6, PT, R8, RZ, PT ;  /* 0x000000ff0800720c */ /* 0x000fe20003fc6270 */
[----:B------:R-:W-:-:S02]  /*16140*/  IMAD R24, R4, R9, R24 ;  /* 0x0000000904187224 */ /* 0x000fc400078e0218 */
[----:B------:R-:W-:Y:S01]  /*16150*/  IMAD.HI.U32 R3, R2, R11, RZ ;  /* 0x0000000b02037227 */ /* 0x000fe200078e00ff */
[----:B------:R0:W-:Y:S03]  /*16160*/  STL [R1+0x20c], R15 ;  /* 0x00020c0f01007387 */ /* 0x0001e60000100800 */
[--C-:B------:R-:W-:Y:S01]  /*16170*/  @!P5 IMAD.IADD R17, R17, 0x1, -R4.reuse ;  /* 0x000000011111d824 */ /* 0x100fe200078e0a04 */
[----:B------:R-:W-:Y:S01]  /*16180*/  ISETP.GT.U32.AND P5, PT, R4, R24, PT ;  /* 0x000000180400720c */ /* 0x000fe20003fa4070 */
[----:B------:R-:W-:Y:S01]  /*16190*/  IMAD.MOV R3, RZ, RZ, -R3 ;  /* 0x000000ffff037224 */ /* 0x000fe200078e0a03 */
[----:B------:R1:W-:Y:S01]  /*161a0*/  STL [R1+0x210], R7 ;  /* 0x0002100701007387 */ /* 0x0003e20000100800 */
[----:B------:R-:W-:Y:S02]  /*161b0*/  @!P1 IMAD.IADD R12, R12, 0x1, -R4 ;  /* 0x000000010c0c9824 */ /* 0x000fe400078e0a04 */
[----:B------:R-:W-:-:S02]  /*161c0*/  IMAD R11, R4, R3, R11 ;  /* 0x00000003040b7224 */ /* 0x000fc400078e020b */
[----:B0-----:R-:W-:Y:S01]  /*161d0*/  VIADD R15, R0, 0x57 ;  /* 0x00000057000f7836 */ /* 0x001fe20000000000 */
[----:B------:R-:W-:Y:S01]  /*161e0*/  ISETP.GT.U32.AND P1, PT, R4, R12, PT ;  /* 0x0000000c0400720c */ /* 0x000fe20003f24070 */
[C---:B------:R-:W-:Y:S02]  /*161f0*/  VIADD R10, R0.reuse, 0x58 ;  /* 0x00000058000a7836 */ /* 0x040fe40000000000 */
[----:B------:R-:W-:Y:S01]  /*16200*/  VIADD R18, R0, 0x55 ;  /* 0x0000005500127836 */ /* 0x000fe20000000000 */
[----:B------:R-:W-:Y:S01]  /*16210*/  IABS R9, R15 ;  /* 0x0000000f00097213 */ /* 0x000fe20000000000 */
[----:B-1----:R-:W-:Y:S01]  /*16220*/  IMAD.MOV.U32 R7, RZ, RZ, R17 ;  /* 0x000000ffff077224 */ /* 0x002fe200078e0011 */
[----:B------:R-:W-:Y:S01]  /*16230*/  IABS R19, R10 ;  /* 0x0000000a00137213 */ /* 0x000fe20000000000 */
[----:B------:R-:W-:Y:S01]  /*16240*/  @!P5 IMAD.IADD R24, R24, 0x1, -R4 ;  /* 0x000000011818d824 */ /* 0x000fe200078e0a04 */
[----:B------:R-:W-:Y:S01]  /*16250*/  IABS R3, R18 ;  /* 0x0000001200037213 */ /* 0x000fe20000000000 */
[----:B------:R-:W-:Y:S01]  /*16260*/  @!P0 IMAD.MOV R7, RZ, RZ, -R7 ;  /* 0x000000ffff078224 */ /* 0x000fe200078e0a07 */
[----:B------:R-:W-:Y:S01]  /*16270*/  ISETP.GT.U32.AND P0, PT, R4, R11, PT ;  /* 0x0000000b0400720c */ /* 0x000fe20003f04070 */
[----:B------:R-:W-:Y:S01]  /*16280*/  IMAD.HI.U32 R21, R2, R9, RZ ;  /* 0x0000000902157227 */ /* 0x000fe200078e00ff */
[----:B------:R-:W-:-:S02]  /*16290*/  ISETP.GT.U32.AND P5, PT, R4, R24, PT ;  /* 0x000000180400720c */ /* 0x000fc40003fa4070 */
[----:B------:R0:W-:Y:S01]  /*162a0*/  STL [R1+0x200], R7 ;  /* 0x0002000701007387 */ /* 0x0001e20000100800 */
[----:B------:R-:W-:Y:S02]  /*162b0*/  IMAD.MOV R17, RZ, RZ, -R21 ;  /* 0x000000ffff117224 */ /* 0x000fe400078e0a15 */
[----:B------:R-:W-:-:S04]  /*162c0*/  IMAD.HI.U32 R20, R2, R19, RZ ;  /* 0x0000001302147227 */ /* 0x000fc800078e00ff */
[----:B------:R-:W-:Y:S02]  /*162d0*/  IMAD R9, R4, R17, R9 ;  /* 0x0000001104097224 */ /* 0x000fe400078e0209 */
[----:B------:R-:W-:Y:S02]  /*162e0*/  VIADD R14, R0, 0x56 ;  /* 0x00000056000e7836 */ /* 0x000fe40000000000 */
[----:B------:R-:W-:Y:S02]  /*162f0*/  IMAD.MOV R20, RZ, RZ, -R20 ;  /* 0x000000ffff147224 */ /* 0x000fe400078e0a14 */
[--C-:B------:R-:W-:Y:S01]  /*16300*/  @!P0 IMAD.IADD R11, R11, 0x1, -R4.reuse ;  /* 0x000000010b0b8824 */ /* 0x100fe200078e0a04 */
[----:B------:R-:W-:Y:S01]  /*16310*/  ISETP.GT.U32.AND P0, PT, R4, R9, PT ;  /* 0x000000090400720c */ /* 0x000fe20003f04070 */
[----:B------:R-:W-:Y:S01]  /*16320*/  @!P1 IMAD.IADD R12, R12, 0x1, -R4 ;  /* 0x000000010c0c9824 */ /* 0x000fe200078e0a04 */
[----:B------:R-:W-:Y:S01]  /*16330*/  IABS R8, R14 ;  /* 0x0000000e00087213 */ /* 0x000fe20000000000 */
[----:B------:R-:W-:Y:S01]  /*16340*/  IMAD.HI.U32 R13, R2, R3, RZ ;  /* 0x00000003020d7227 */ /* 0x000fe200078e00ff */
[----:B------:R-:W-:-:S03]  /*16350*/  ISETP.GE.AND P1, PT, R10, RZ, PT ;  /* 0x000000ff0a00720c */ /* 0x000fc60003f26270 */
[----:B------:R-:W-:Y:S02]  /*16360*/  IMAD R10, R4, R20, R19 ;  /* 0x00000014040a7224 */ /* 0x000fe400078e0213 */
[----:B0-----:R-:W-:Y:S02]  /*16370*/  IMAD.MOV.U32 R7, RZ, RZ, R12 ;  /* 0x000000ffff077224 */ /* 0x001fe400078e000c */
[----:B------:R-:W-:Y:S02]  /*16380*/  IMAD.MOV R13, RZ, RZ, -R13 ;  /* 0x000000ffff0d7224 */ /* 0x000fe400078e0a0d */
[----:B------:R-:W-:-:S04]  /*16390*/  IMAD.HI.U32 R16, R2, R8, RZ ;  /* 0x0000000802107227 */ /* 0x000fc800078e00ff */
[----:B------:R-:W-:Y:S01]  /*163a0*/  @!P5 IMAD.IADD R24, R24, 0x1, -R4 ;  /* 0x000000011818d824 */ /* 0x000fe200078e0a04 */
[----:B------:R-:W-:Y:S01]  /*163b0*/  ISETP.GT.U32.AND P5, PT, R4, R10, PT ;  /* 0x0000000a0400720c */ /* 0x000fe20003fa4070 */
[----:B------:R-:W-:Y:S02]  /*163c0*/  VIADD R17, R0, 0x54 ;  /* 0x0000005400117836 */ /* 0x000fe40000000000 */
[----:B------:R-:W-:Y:S01]  /*163d0*/  @!P4 IMAD.MOV R7, RZ, RZ, -R7 ;  /* 0x000000ffff07c224 */ /* 0x000fe200078e0a07 */
[C---:B------:R-:W-:Y:S01]  /*163e0*/  ISETP.GT.U32.AND P4, PT, R4.reuse, R11, PT ;  /* 0x0000000b0400720c */ /* 0x040fe20003f84070 */
[----:B------:R-:W-:Y:S01]  /*163f0*/  IMAD R3, R4, R13, R3 ;  /* 0x0000000d04037224 */ /* 0x000fe200078e0203 */
[----:B------:R-:W-:Y:S01]  /*16400*/  IABS R23, R17 ;  /* 0x0000001100177213 */ /* 0x000fe20000000000 */
[----:B------:R-:W-:Y:S01]  /*16410*/  IMAD.MOV R16, RZ, RZ, -R16 ;  /* 0x000000ffff107224 */ /* 0x000fe200078e0a10 */
[----:B------:R0:W-:Y:S01]  /*16420*/  STL [R1+0x1f4], R7 ;  /* 0x0001f40701007387 */ /* 0x0001e20000100800 */
[----:B------:R-:W-:-:S02]  /*16430*/  VIADD R13, R0, 0x53 ;  /* 0x00000053000d7836 */ /* 0x000fc40000000000 */
[----:B------:R-:W-:Y:S02]  /*16440*/  @!P0 IMAD.IADD R9, R9, 0x1, -R4 ;  /* 0x0000000109098824 */ /* 0x000fe400078e0a04 */
[----:B------:R-:W-:Y:S01]  /*16450*/  IMAD R8, R4, R16, R8 ;  /* 0x0000001004087224 */ /* 0x000fe200078e0208 */
[----:B------:R-:W-:Y:S01]  /*16460*/  IABS R19, R13 ;  /* 0x0000000d00137213 */ /* 0x000fe20000000000 */
[----:B------:R-:W-:Y:S01]  /*16470*/  IMAD.HI.U32 R12, R2, R23, RZ ;  /* 0x00000017020c7227 */ /* 0x000fe200078e00ff */
[----:B------:R-:W-:-:S03]  /*16480*/  ISETP.GT.U32.AND P0, PT, R4, R9, PT ;  /* 0x000000090400720c */ /* 0x000fc60003f04070 */
        /* <DEDUP_REMOVED lines=8> */
[----:B------:R-:W-:Y:S02]  /*16510*/  IMAD.MOV R22, RZ, RZ, -R22 ;  /* 0x000000ffff167224 */ /* 0x000fe400078e0a16 */
[C---:B------:R-:W-:Y:S02]  /*16520*/  IMAD R12, R4.reuse, R12, R23 ;  /* 0x0000000c040c7224 */ /* 0x040fe400078e0217 */
[--C-:B------:R-:W-:Y:S01]  /*16530*/  @!P4 IMAD.IADD R11, R11, 0x1, -R4.reuse ;  /* 0x000000010b0bc824 */ /* 0x100fe200078e0a04 */
[C---:B------:R-:W-:Y:S01]  /*16540*/  ISETP.GT.U32.AND P4, PT, R4.reuse, R3, PT ;  /* 0x000000030400720c */ /* 0x040fe20003f84070 */
[C---:B------:R-:W-:Y:S02]  /*16550*/  IMAD R19, R4.reuse, R22, R19 ;  /* 0x0000001604137224 */ /* 0x040fe400078e0213 */
[--C-:B------:R-:W-:Y:S01]  /*16560*/  @!P0 IMAD.IADD R9, R9, 0x1, -R4.reuse ;  /* 0x0000000109098824 */ /* 0x100fe200078e0a04 */
[----:B------:R-:W-:Y:S01]  /*16570*/  ISETP.GT.U32.AND P0, PT, R4, R12, PT ;  /* 0x0000000c0400720c */ /* 0x000fe20003f04070 */
[----:B------:R-:W-:Y:S01]  /*16580*/  @!P3 IMAD.IADD R8, R8, 0x1, -R4 ;  /* 0x000000010808b824 */ /* 0x000fe200078e0a04 */
[----:B------:R-:W-:Y:S01]  /*16590*/  ISETP.GT.U32.AND P3, PT, R4, R19, PT ;  /* 0x000000130400720c */ /* 0x000fe20003f64070 */
[----:B------:R-:W-:-:S02]  /*165a0*/  VIADD R21, R0, 0x52 ;  /* 0x0000005200157836 */ /* 0x000fc40000000000 */
[----:B------:R-:W-:Y:S02]  /*165b0*/  VIADD R16, R0, 0x51 ;  /* 0x0000005100107836 */ /* 0x000fe40000000000 */
[--C-:B------:R-:W-:Y:S01]  /*165c0*/  @!P5 IMAD.IADD R10, R10, 0x1, -R4.reuse ;  /* 0x000000010a0ad824 */ /* 0x100fe200078e0a04 */
[----:B------:R-:W-:Y:S01]  /*165d0*/  IABS R20, R21 ;  /* 0x0000001500147213 */ /* 0x000fe20000000000 */
[----:B------:R-:W-:Y:S01]  /*165e0*/  IMAD.MOV.U32 R26, RZ, RZ, R11 ;  /* 0x000000ffff1a7224 */ /* 0x000fe200078e000b */
[----:B------:R-:W-:Y:S01]  /*165f0*/  IABS R25, R16 ;  /* 0x0000001000197213 */ /* 0x000fe20000000000 */
[----:B------:R-:W-:Y:S01]  /*16600*/  @!P4 IMAD.IADD R3, R3, 0x1, -R4 ;  /* 0x000000010303c824 */ /* 0x000fe200078e0a04 */
[----:B------:R-:W-:Y:S01]  /*16610*/  ISETP.GE.AND P5, PT, R15, RZ, PT ;  /* 0x000000ff0f00720c */ /* 0x000fe20003fa6270 */
[----:B0-----:R-:W-:Y:S01]  /*16620*/  IMAD.MOV.U32 R7, RZ, RZ, R10 ;  /* 0x000000ffff077224 */ /* 0x001fe200078e000a */
[----:B------:R-:W-:Y:S01]  /*16630*/  ISETP.GE.AND P4, PT, R14, RZ, PT ;  /* 0x000000ff0e00720c */ /* 0x000fe20003f86270 */
[----:B------:R-:W-:-:S04]  /*16640*/  IMAD.HI.U32 R15, R2, R20, RZ ;  /* 0x00000014020f7227 */ /* 0x000fc800078e00ff */
[----:B------:R-:W-:Y:S01]  /*16650*/  @!P0 IMAD.IADD R12, R12, 0x1, -R4 ;  /* 0x000000010c0c8824 */ /* 0x000fe200078e0a04 */
[C---:B------:R-:W-:Y:S01]  /*16660*/  ISETP.GT.U32.AND P0, PT, R4.reuse, R8, PT ;  /* 0x000000080400720c */ /* 0x040fe20003f04070 */
[----:B------:R-:W-:Y:S02]  /*16670*/  @!P6 IMAD.MOV R26, RZ, RZ, -R26 ;  /* 0x000000ffff1ae224 */ /* 0x000fe400078e0a1a */
[----:B------:R-:W-:Y:S01]  /*16680*/  @!P3 IMAD.IADD R19, R19, 0x1, -R4 ;  /* 0x000000011313b824 */ /* 0x000fe200078e0a04 */
[----:B------:R-:W-:Y:S01]  /*16690*/  ISETP.GT.U32.AND P3, PT, R4, R3, PT ;  /* 0x000000030400720c */ /* 0x000fe20003f64070 */
[----:B------:R-:W-:Y:S01]  /*166a0*/  @!P1 IMAD.MOV R7, RZ, RZ, -R7 ;  /* 0x000000ffff079224 */ /* 0x000fe200078e0a07 */
[----:B------:R-:W-:Y:S01]  /*166b0*/  STL [R1+0x1e4], R26 ;  /* 0x0001e41a01007387 */ /* 0x000fe20000100800 */
[----:B------:R-:W-:Y:S01]  /*166c0*/  IMAD.HI.U32 R23, R2, R25, RZ ;  /* 0x0000001902177227 */ /* 0x000fe200078e00ff */
[C---:B------:R-:W-:Y:S02]  /*166d0*/  ISETP.GT.U32.AND P6, PT, R4.reuse, R19, PT ;  /* 0x000000130400720c */ /* 0x040fe40003fc4070 */
[----:B------:R0:W-:Y:S01]  /*166e0*/  STL [R1+0x1e0], R7 ;  /* 0x0001e00701007387 */ /* 0x0001e20000100800 */
[----:B------:R-:W-:Y:S01]  /*166f0*/  IMAD.MOV R15, RZ, RZ, -R15 ;  /* 0x000000ffff0f7224 */ /* 0x000fe200078e0a0f */
[----:B------:R-:W-:Y:S01]  /*16700*/  ISETP.GT.U32.AND P1, PT, R4, R12, PT ;  /* 0x0000000c0400720c */ /* 0x000fe20003f24070 */
[----:B------:R-:W-:-:S02]  /*16710*/  IMAD.MOV R23, RZ, RZ, -R23 ;  /* 0x000000ffff177224 */ /* 0x000fc400078e0a17 */
[----:B------:R-:W-:Y:S02]  /*16720*/  VIADD R14, R0, 0x50 ;  /* 0x00000050000e7836 */ /* 0x000fe40000000000 */
[----:B------:R-:W-:Y:S02]  /*16730*/  IMAD R15, R4, R15, R20 ;  /* 0x0000000f040f7224 */ /* 0x000fe400078e0214 */
[----:B------:R-:W-:Y:S01]  /*16740*/  VIADD R22, R0, 0x4f ;  /* 0x0000004f00167836 */ /* 0x000fe20000000000 */
[----:B------:R-:W-:Y:S01]  /*16750*/  IABS R20, R14 ;  /* 0x0000000e00147213 */ /* 0x000fe20000000000 */
[----:B0-----:R-:W-:Y:S02]  /*16760*/  IMAD.MOV.U32 R7, RZ, RZ, R9 ;  /* 0x000000ffff077224 */ /* 0x001fe400078e0009 */
[C---:B------:R-:W-:Y:S01]  /*16770*/  IMAD R23, R4.reuse, R23, R25 ;  /* 0x0000001704177224 */ /* 0x040fe200078e0219 */
[----:B------:R-:W-:Y:S01]  /*16780*/  IABS R24, R22 ;  /* 0x0000001600187213 */ /* 0x000fe20000000000 */
[----:B------:R-:W-:Y:S01]  /*16790*/  @!P5 IMAD.MOV R7, RZ, RZ, -R7 ;  /* 0x000000ffff07d224 */ /* 0x000fe200078e0a07 */
[----:B------:R-:W-:Y:S01]  /*167a0*/  ISETP.GT.U32.AND P5, PT, R4, R15, PT ;  /* 0x0000000f0400720c */ /* 0x000fe20003fa4070 */
[--C-:B------:R-:W-:Y:S01]  /*167b0*/  @!P0 IMAD.IADD R8, R8, 0x1, -R4.reuse ;  /* 0x0000000108088824 */ /* 0x100fe200078e0a04 */
[----:B------:R-:W-:Y:S01]  /*167c0*/  ISETP.GE.AND P0, PT, R18, RZ, PT ;  /* 0x000000ff1200720c */ /* 0x000fe20003f06270 */
[----:B------:R-:W-:Y:S01]  /*167d0*/  @!P3 IMAD.IADD R3, R3, 0x1, -R4 ;  /* 0x000000010303b824 */ /* 0x000fe200078e0a04 */
[----:B------:R-:W-:Y:S01]  /*167e0*/  ISETP.GT.U32.AND P3, PT, R4, R23, PT ;  /* 0x000000170400720c */ /* 0x000fe20003f64070 */
[C---:B------:R-:W-:Y:S01]  /*167f0*/  IMAD.HI.U32 R10, R2.reuse, R20, RZ ;  /* 0x00000014020a7227 */ /* 0x040fe200078e00ff */
[----:B------:R0:W-:Y:S03]  /*16800*/  STL [R1+0x1dc], R7 ;  /* 0x0001dc0701007387 */ /* 0x0001e60000100800 */
[----:B------:R-:W-:-:S04]  /*16810*/  IMAD.HI.U32 R9, R2, R24, RZ ;  /* 0x0000001802097227 */ /* 0x000fc800078e00ff */
[----:B------:R-:W-:Y:S02]  /*16820*/  IMAD.MOV R10, RZ, RZ, -R10 ;  /* 0x000000ffff0a7224 */ /* 0x000fe400078e0a0a */
[----:B------:R-:W-:Y:S02]  /*16830*/  IMAD.MOV.U32 R25, RZ, RZ, R8 ;  /* 0x000000ffff197224 */ /* 0x000fe400078e0008 */
[--C-:B------:R-:W-:Y:S01]  /*16840*/  @!P6 IMAD.IADD R19, R19, 0x1, -R4.reuse ;  /* 0x000000011313e824 */ /* 0x100fe200078e0a04 */
[----:B------:R-:W-:Y:S01]  /*16850*/  ISETP.GE.AND P6, PT, R13, RZ, PT ;  /* 0x000000ff0d00720c */ /* 0x000fe20003fc6270 */
[----:B0-----:R-:W-:Y:S02]  /*16860*/  IMAD.MOV.U32 R7, RZ, RZ, R3 ;  /* 0x000000ffff077224 */ /* 0x001fe400078e0003 */
[----:B------:R-:W-:Y:S02]  /*16870*/  IMAD.MOV R11, RZ, RZ, -R9 ;  /* 0x000000ffff0b7224 */ /* 0x000fe400078e0a09 */
[----:B------:R-:W-:Y:S01]  /*16880*/  @!P5 IMAD.IADD R15, R15, 0x1, -R4 ;  /* 0x000000010f0fd824 */ /* 0x000fe200078e0a04 */
[----:B------:R-:W-:Y:S01]  /*16890*/  ISETP.GE.AND P5, PT, R21, RZ, PT ;  /* 0x000000ff1500720c */ /* 0x000fe20003fa6270 */
[----:B------:R-:W-:-:S02]  /*168a0*/  VIADD R9, R0, 0x4e ;  /* 0x0000004e00097836 */ /* 0x000fc40000000000 */
[----:B------:R-:W-:Y:S02]  /*168b0*/  IMAD R20, R4, R10, R20 ;  /* 0x0000000a04147224 */ /* 0x000fe400078e0214 */
[----:B------:R-:W-:Y:S01]  /*168c0*/  @!P4 IMAD.MOV R25, RZ, RZ, -R25 ;  /* 0x000000ffff19c224 */ /* 0x000fe200078e0a19 */
[----:B------:R-:W-:Y:S01]  /*168d0*/  IABS R8, R9 ;  /* 0x0000000900087213 */ /* 0x000fe20000000000 */
[--C-:B------:R-:W-:Y:S01]  /*168e0*/  @!P1 IMAD.IADD R12, R12, 0x1, -R4.reuse ;  /* 0x000000010c0c9824 */ /* 0x100fe200078e0a04 */
[----:B------:R-:W-:Y:S01]  /*168f0*/  ISETP.GE.AND P1, PT, R17, RZ, PT ;  /* 0x000000ff1100720c */ /* 0x000fe20003f26270 */
[----:B------:R-:W-:Y:S01]  /*16900*/  @!P0 IMAD.MOV R7, RZ, RZ, -R7 ;  /* 0x000000ffff078224 */ /* 0x000fe200078e0a07 */
[C---:B------:R-:W-:Y:S01]  /*16910*/  ISETP.GT.U32.AND P0, PT, R4.reuse, R20, PT ;  /* 0x000000140400720c */ /* 0x040fe20003f04070 */
[----:B------:R-:W-:Y:S01]  /*16920*/  @!P3 IMAD.IADD R23, R23, 0x1, -R4 ;  /* 0x000000011717b824 */ /* 0x000fe200078e0a04 */
[C---:B------:R-:W-:Y:S01]  /*16930*/  ISETP.GT.U32.AND P3, PT, R4.reuse, R15, PT ;  /* 0x0000000f0400720c */ /* 0x040fe20003f64070 */
[----:B------:R-:W-:Y:S01]  /*16940*/  STL [R1+0x1d8], R25 ;  /* 0x0001d81901007387 */ /* 0x000fe20000100800 */
[----:B------:R-:W-:-:S02]  /*16950*/  IMAD R24, R4, R11, R24 ;  /* 0x0000000b04187224 */ /* 0x000fc400078e0218 */
[----:B------:R-:W-:Y:S01]  /*16960*/  IMAD.MOV.U32 R3, RZ, RZ, R8 ;  /* 0x000000ffff037224 */ /* 0x000fe200078e0008 */
[----:B------:R0:W-:Y:S01]  /*16970*/  STL [R1+0x1d4], R7 ;  /* 0x0001d40701007387 */ /* 0x0001e20000100800 */
[----:B------:R-:W-:Y:S01]  /*16980*/  IMAD.MOV.U32 R10, RZ, RZ, R12 ;  /* 0x000000ffff0a7224 */ /* 0x000fe200078e000c */
[----:B------:R-:W-:Y:S01]  /*16990*/  ISETP.GT.U32.AND P4, PT, R4, R23, PT ;  /* 0x000000170400720c */ /* 0x000fe20003f84070 */
[----:B------:R-:W-:-:S04]  /*169a0*/  IMAD.HI.U32 R8, R2, R3, RZ ;  /* 0x0000000302087227 */ /* 0x000fc800078e00ff */
[----:B------:R-:W-:Y:S01]  /*169b0*/  @!P1 IMAD.MOV R10, RZ, RZ, -R10 ;  /* 0x000000ffff0a9224 */ /* 0x000fe200078e0a0a */
[----:B------:R-:W-:Y:S01]  /*169c0*/  ISETP.GE.AND P1, PT, R16, RZ, PT ;  /* 0x000000ff1000720c */ /* 0x000fe20003f26270 */
[----:B------:R-:W-:Y:S01]  /*169d0*/  @!P3 IMAD.IADD R15, R15, 0x1, -R4 ;  /* 0x000000010f0fb824 */ /* 0x000fe200078e0a04 */
[----:B------:R-:W-:Y:S01]  /*169e0*/  ISETP.GE.AND P3, PT, R14, RZ, PT ;  /* 0x000000ff0e00720c */ /* 0x000fe20003f66270 */
[----:B0-----:R-:W-:Y:S01]  /*169f0*/  IMAD.MOV.U32 R7, RZ, RZ, R19 ;  /* 0x000000ffff077224 */ /* 0x001fe200078e0013 */
[----:B------:R0:W-:Y:S01]  /*16a00*/  STL [R1+0x1d0], R10 ;  /* 0x0001d00a01007387 */ /* 0x0001e20000100800 */
[----:B------:R-:W-:Y:S02]  /*16a10*/  IMAD.MOV R8, RZ, RZ, -R8 ;  /* 0x000000ffff087224 */ /* 0x000fe400078e0a08 */
[----:B------:R-:W-:Y:S01]  /*16a20*/  @!P6 IMAD.MOV R7, RZ, RZ, -R7 ;  /* 0x000000ffff07e224 */ /* 0x000fe200078e0a07 */
[----:B------:R-:W-:Y:S01]  /*16a30*/  ISETP.GT.U32.AND P6, PT, R4, R24, PT ;  /* 0x000000180400720c */ /* 0x000fe20003fc4070 */
[----:B------:R-:W-:-:S02]  /*16a40*/  @!P0 IMAD.IADD R20, R20, 0x1, -R4 ;  /* 0x0000000114148824 */ /* 0x000fc400078e0a04 */
[C---:B------:R-:W-:Y:S01]  /*16a50*/  IMAD R3, R4.reuse, R8, R3 ;  /* 0x0000000804037224 */ /* 0x040fe200078e0203 */
[----:B------:R1:W-:Y:S01]  /*16a60*/  STL [R1+0x1cc], R7 ;  /* 0x0001cc0701007387 */ /* 0x0003e20000100800 */
[----:B------:R-:W-:Y:S01]  /*16a70*/  IMAD.MOV.U32 R12, RZ, RZ, R15 ;  /* 0x000000ffff0c7224 */ /* 0x000fe200078e000f */
[----:B------:R-:W-:Y:S01]  /*16a80*/  ISETP.GT.U32.AND P0, PT, R4, R20, PT ;  /* 0x000000140400720c */ /* 0x000fe20003f04070 */
[----:B0-----:R-:W-:Y:S02]  /*16a90*/  VIADD R10, R0, 0x4d ;  /* 0x0000004d000a7836 */ /* 0x001fe40000000000 */
[----:B------:R-:W-:Y:S01]  /*16aa0*/  @!P4 IMAD.IADD R23, R23, 0x1, -R4 ;  /* 0x000000011717c824 */ /* 0x000fe200078e0a04 */
[----:B------:R-:W-:Y:S01]  /*16ab0*/  ISETP.GE.AND P4, PT, R22, RZ, PT ;  /* 0x000000ff1600720c */ /* 0x000fe20003f86270 */
[----:B------:R-:W-:Y:S01]  /*16ac0*/  @!P5 IMAD.MOV R12, RZ, RZ, -R12 ;  /* 0x000000ffff0cd224 */ /* 0x000fe200078e0a0c */
[----:B------:R-:W-:Y:S01]  /*16ad0*/  IABS R16, R10 ;  /* 0x0000000a00107213 */ /* 0x000fe20000000000 */
[----:B------:R-:W-:Y:S01]  /*16ae0*/  @!P6 IMAD.IADD R24, R24, 0x1, -R4 ;  /* 0x000000011818e824 */ /* 0x000fe200078e0a04 */
[----:B------:R-:W-:Y:S01]  /*16af0*/  ISETP.GT.U32.AND P5, PT, R4, R3, PT ;  /* 0x000000030400720c */ /* 0x000fe20003fa4070 */
[----:B-1----:R-:W-:Y:S01]  /*16b00*/  IMAD.MOV.U32 R7, RZ, RZ, R23 ;  /* 0x000000ffff077224 */ /* 0x002fe200078e0017 */
[----:B------:R-:W-:Y:S01]  /*16b10*/  STL [R1+0x1a0], R12 ;  /* 0x0001a00c01007387 */ /* 0x000fe20000100800 */
[----:B------:R-:W-:Y:S01]  /*16b20*/  IMAD.HI.U32 R11, R2, R16, RZ ;  /* 0x00000010020b7227 */ /* 0x000fe200078e00ff */
[----:B------:R-:W-:-:S03]  /*16b30*/  ISETP.GT.U32.AND P6, PT, R4, R24, PT ;  /* 0x000000180400720c */ /* 0x000fc60003fc4070 */
[----:B------:R-:W-:Y:S01]  /*16b40*/  @!P1 IMAD.MOV R7, RZ, RZ, -R7 ;  /* 0x000000ffff079224 */ /* 0x000fe200078e0a07 */
[----:B------:R-:W-:Y:S01]  /*16b50*/  ISETP.GE.AND P1, PT, R9, RZ, PT ;  /* 0x000000ff0900720c */ /* 0x000fe20003f26270 */
[----:B------:R-:W-:Y:S02]  /*16b60*/  IMAD.MOV R11, RZ, RZ, -R11 ;  /* 0x000000ffff0b7224 */ /* 0x000fe400078e0a0b */
[----:B------:R-:W-:Y:S01]  /*16b70*/  @!P0 IMAD.IADD R20, R20, 0x1, -R4 ;  /* 0x0000000114148824 */ /* 0x000fe200078e0a04 */
[----:B------:R0:W-:Y:S01]  /*16b80*/  STL [R1+0x16c], R7 ;  /* 0x00016c0701007387 */ /* 0x0001e20000100800 */
[----:B------:R-:W-:Y:S01]  /*16b90*/  VIADD R8, R0, 0x4c ;  /* 0x0000004c00087836 */ /* 0x000fe20000000000 */
[----:B------:R-:W-:Y:S01]  /*16ba0*/  ISETP.GE.AND P0, PT, R10, RZ, PT ;  /* 0x000000ff0a00720c */ /* 0x000fe20003f06270 */
[----:B------:R-:W-:Y:S02]  /*16bb0*/  IMAD R16, R4, R11, R16 ;  /* 0x0000000b04107224 */ /* 0x000fe400078e0210 */
[--C-:B------:R-:W-:Y:S01]  /*16bc0*/  @!P5 IMAD.IADD R3, R3, 0x1, -R4.reuse ;  /* 0x000000010303d824 */ /* 0x100fe200078e0a04 */
[----:B------:R-:W-:Y:S01]  /*16bd0*/  IABS R13, R8 ;  /* 0x00000008000d7213 */ /* 0x000fe20000000000 */
[----:B------:R-:W-:Y:S01]  /*16be0*/  VIADD R9, R0, 0x4b ;  /* 0x0000004b00097836 */ /* 0x000fe20000000000 */
        /* <DEDUP_REMOVED lines=9> */
[----:B------:R-:W-:Y:S01]  /*16c80*/  IMAD.HI.U32 R11, R2, R14, RZ ;  /* 0x0000000e020b7227 */ /* 0x000fe200078e00ff */
[----:B------:R0:W-:Y:S03]  /*16c90*/  STL [R1+0x1b0], R7 ;  /* 0x0001b00701007387 */ /* 0x0001e60000100800 */
[----:B------:R-:W-:Y:S02]  /*16ca0*/  IMAD R13, R4, R10, R13 ;  /* 0x0000000a040d7224 */ /* 0x000fe400078e020d */
[----:B------:R-:W-:-:S02]  /*16cb0*/  @!P6 IMAD.IADD R16, R16, 0x1, -R4 ;  /* 0x000000011010e824 */ /* 0x000fc400078e0a04 */
[----:B------:R-:W-:Y:S02]  /*16cc0*/  VIADD R8, R0, 0x4a ;  /* 0x0000004a00087836 */ /* 0x000fe40000000000 */
[----:B------:R-:W-:Y:S01]  /*16cd0*/  @!P3 IMAD.IADD R3, R3, 0x1, -R4 ;  /* 0x000000010303b824 */ /* 0x000fe200078e0a04 */
[C---:B------:R-:W-:Y:S01]  /*16ce0*/  ISETP.GT.U32.AND P3, PT, R4.reuse, R13, PT ;  /* 0x0000000d0400720c */ /* 0x040fe20003f64070 */
[----:B0-----:R-:W-:Y:S01]  /*16cf0*/  IMAD.MOV.U32 R7, RZ, RZ, R24 ;  /* 0x000000ffff077224 */ /* 0x001fe200078e0018 */
[----:B------:R-:W-:Y:S01]  /*16d00*/  ISETP.GT.U32.AND P6, PT, R4, R16, PT ;  /* 0x000000100400720c */ /* 0x000fe20003fc4070 */
[C---:B------:R-:W-:Y:S01]  /*16d10*/  VIADD R10, R0.reuse, 0x49 ;  /* 0x00000049000a7836 */ /* 0x040fe20000000000 */
[----:B------:R-:W-:Y:S01]  /*16d20*/  IABS R22, R8 ;  /* 0x0000000800167213 */ /* 0x000fe20000000000 */
[----:B------:R-:W-:Y:S01]  /*16d30*/  @!P4 IMAD.MOV R7, RZ, RZ, -R7 ;  /* 0x000000ffff07c224 */ /* 0x000fe200078e0a07 */
[----:B------:R-:W-:Y:S01]  /*16d40*/  ISETP.GE.AND P4, PT, R9, RZ, PT ;  /* 0x000000ff0900720c */ /* 0x000fe20003f86270 */
[----:B------:R-:W-:Y:S01]  /*16d50*/  IMAD.MOV R9, RZ, RZ, -R11 ;  /* 0x000000ffff097224 */ /* 0x000fe200078e0a0b */
[----:B------:R-:W-:Y:S01]  /*16d60*/  IABS R25, R10 ;  /* 0x0000000a00197213 */ /* 0x000fe20000000000 */
[----:B------:R-:W-:Y:S01]  /*16d70*/  VIADD R12, R0, 0x48 ;  /* 0x00000048000c7836 */ /* 0x000fe20000000000 */
[----:B------:R0:W-:Y:S01]  /*16d80*/  STL [R1+0x1b8], R7 ;  /* 0x0001b80701007387 */ /* 0x0001e20000100800 */
[----:B------:R-:W-:-:S02]  /*16d90*/  IMAD R14, R4, R9, R14 ;  /* 0x00000009040e7224 */ /* 0x000fc400078e020e */
[----:B------:R-:W-:-:S04]  /*16da0*/  IMAD.HI.U32 R9, R2, R22, RZ ;  /* 0x0000001602097227 */ /* 0x000fc800078e00ff */
[--C-:B------:R-:W-:Y:S02]  /*16db0*/  @!P3 IMAD.IADD R13, R13, 0x1, -R4.reuse ;  /* 0x000000010d0db824 */ /* 0x100fe400078e0a04 */
[----:B------:R-:W-:Y:S02]  /*16dc0*/  IMAD.MOV R9, RZ, RZ, -R9 ;  /* 0x000000ffff097224 */ /* 0x000fe400078e0a09 */
[----:B0-----:R-:W-:Y:S01]  /*16dd0*/  IMAD.MOV.U32 R7, RZ, RZ, R3 ;  /* 0x000000ffff077224 */ /* 0x001fe200078e0003 */
[----:B------:R-:W-:Y:S01]  /*16de0*/  ISETP.GT.U32.AND P3, PT, R4, R13, PT ;  /* 0x0000000d0400720c */ /* 0x000fe20003f64070 */
[----:B------:R-:W-:Y:S01]  /*16df0*/  @!P6 IMAD.IADD R16, R16, 0x1, -R4 ;  /* 0x000000011010e824 */ /* 0x000fe200078e0a04 */
[----:B------:R-:W-:Y:S01]  /*16e00*/  ISETP.GE.AND P6, PT, R8, RZ, PT ;  /* 0x000000ff0800720c */ /* 0x000fe20003fc6270 */
[----:B------:R-:W-:Y:S01]  /*16e10*/  @!P1 IMAD.MOV R7, RZ, RZ, -R7 ;  /* 0x000000ffff079224 */ /* 0x000fe200078e0a07 */
[C---:B------:R-:W-:Y:S01]  /*16e20*/  ISETP.GT.U32.AND P1, PT, R4.reuse, R14, PT ;  /* 0x0000000e0400720c */ /* 0x040fe20003f24070 */
[----:B------:R-:W-:Y:S01]  /*16e30*/  IMAD R22, R4, R9, R22 ;  /* 0x0000000904167224 */ /* 0x000fe200078e0216 */
[----:B------:R-:W-:Y:S01]  /*16e40*/  IABS R8, R12 ;  /* 0x0000000c00087213 */ /* 0x000fe20000000000 */
[----:B------:R-:W-:Y:S01]  /*16e50*/  IMAD.HI.U32 R11, R2, R25, RZ ;  /* 0x00000019020b7227 */ /* 0x000fe200078e00ff */
[----:B------:R0:W-:Y:S03]  /*16e60*/  STL [R1+0x1c8], R7 ;  /* 0x0001c80701007387 */ /* 0x0001e60000100800 */
[----:B------:R-:W-:-:S02]  /*16e70*/  VIADD R3, R0, 0x47 ;  /* 0x0000004700037836 */ /* 0x000fc40000000000 */
[----:B------:R-:W-:Y:S02]  /*16e80*/  IMAD.MOV R11, RZ, RZ, -R11 ;  /* 0x000000ffff0b7224 */ /* 0x000fe400078e0a0b */
[----:B------:R-:W-:Y:S01]  /*16e90*/  IMAD.HI.U32 R15, R2, R8, RZ ;  /* 0x00000008020f7227 */ /* 0x000fe200078e00ff */
[----:B------:R-:W-:-:S03]  /*16ea0*/  IABS R9, R3 ;  /* 0x0000000300097213 */ /* 0x000fc60000000000 */
[----:B------:R-:W-:Y:S02]  /*16eb0*/  @!P1 IMAD.IADD R14, R14, 0x1, -R4 ;  /* 0x000000010e0e9824 */ /* 0x000fe400078e0a04 */
[----:B0-----:R-:W-:Y:S02]  /*16ec0*/  IMAD.MOV.U32 R7, RZ, RZ, R16 ;  /* 0x000000ffff077224 */ /* 0x001fe400078e0010 */
[C---:B------:R-:W-:Y:S01]  /*16ed0*/  IMAD R25, R4.reuse, R11, R25 ;  /* 0x0000000b04197224 */ /* 0x040fe200078e0219 */
[C---:B------:R-:W-:Y:S01]  /*16ee0*/  ISETP.GT.U32.AND P1, PT, R4.reuse, R14, PT ;  /* 0x0000000e0400720c */ /* 0x040fe20003f24070 */
[----:B------:R-:W-:Y:S01]  /*16ef0*/  @!P0 IMAD.MOV R7, RZ, RZ, -R7 ;  /* 0x000000ffff078224 */ /* 0x000fe200078e0a07 */
[----:B------:R-:W-:Y:S01]  /*16f00*/  ISETP.GT.U32.AND P0, PT, R4, R22, PT ;  /* 0x000000160400720c */ /* 0x000fe20003f04070 */
[----:B------:R-:W-:Y:S02]  /*16f10*/  IMAD.MOV R15, RZ, RZ, -R15 ;  /* 0x000000ffff0f7224 */ /* 0x000fe400078e0a0f */
[----:B------:R-:W-:Y:S01]  /*16f20*/  VIADD R17, R0, 0x46 ;  /* 0x0000004600117836 */ /* 0x000fe20000000000 */
[----:B------:R0:W-:Y:S01]  /*16f30*/  STL [R1+0x1c4], R7 ;  /* 0x0001c40701007387 */ /* 0x0001e20000100800 */
[----:B------:R-:W-:Y:S01]  /*16f40*/  @!P3 IMAD.IADD R13, R13, 0x1, -R4 ;  /* 0x000000010d0db824 */ /* 0x000fe200078e0a04 */
[----:B------:R-:W-:Y:S01]  /*16f50*/  ISETP.GT.U32.AND P3, PT, R4, R25, PT ;  /* 0x000000190400720c */ /* 0x000fe20003f64070 */
[----:B------:R-:W-:-:S04]  /*16f60*/  IMAD.HI.U32 R11, R2, R9, RZ ;  /* 0x00000009020b7227 */ /* 0x000fc800078e00ff */
[----:B------:R-:W-:Y:S01]  /*16f70*/  IMAD R8, R4, R15, R8 ;  /* 0x0000000f04087224 */ /* 0x000fe200078e0208 */
[----:B------:R-:W-:Y:S01]  /*16f80*/  IABS R15, R17 ;  /* 0x00000011000f7213 */ /* 0x000fe20000000000 */
[----:B------:R-:W-:Y:S02]  /*16f90*/  IMAD.MOV R11, RZ, RZ, -R11 ;  /* 0x000000ffff0b7224 */ /* 0x000fe400078e0a0b */
[--C-:B------:R-:W-:Y:S01]  /*16fa0*/  @!P1 IMAD.IADD R14, R14, 0x1, -R4.reuse ;  /* 0x000000010e0e9824 */ /* 0x100fe200078e0a04 */
[----:B------:R-:W-:Y:S01]  /*16fb0*/  ISETP.GE.AND P1, PT, R10, RZ, PT ;  /* 0x000000ff0a00720c */ /* 0x000fe20003f26270 */
[----:B------:R-:W-:Y:S01]  /*16fc0*/  @!P0 IMAD.IADD R22, R22, 0x1, -R4 ;  /* 0x0000000116168824 */ /* 0x000fe200078e0a04 */
[----:B------:R-:W-:Y:S01]  /*16fd0*/  ISETP.GT.U32.AND P0, PT, R4, R8, PT ;  /* 0x000000080400720c */ /* 0x000fe20003f04070 */
[----:B------:R-:W-:Y:S02]  /*16fe0*/  IMAD.MOV.U32 R16, RZ, RZ, R13 ;  /* 0x000000ffff107224 */ /* 0x000fe400078e000d */
[----:B------:R-:W-:-:S02]  /*16ff0*/  IMAD.MOV.U32 R10, RZ, RZ, R15 ;  /* 0x000000ffff0a7224 */ /* 0x000fc400078e000f */
[C---:B------:R-:W-:Y:S02]  /*17000*/  IMAD R9, R4.reuse, R11, R9 ;  /* 0x0000000b04097224 */ /* 0x040fe400078e0209 */
[----:B0-----:R-:W-:Y:S02]  /*17010*/  IMAD.MOV.U32 R7, RZ, RZ, R14 ;  /* 0x000000ffff077224 */ /* 0x001fe400078e000e */
[----:B------:R-:W-:Y:S01]  /*17020*/  @!P5 IMAD.MOV R16, RZ, RZ, -R16 ;  /* 0x000000ffff10d224 */ /* 0x000fe200078e0a10 */
[----:B------:R-:W-:Y:S01]  /*17030*/  ISETP.GT.U32.AND P5, PT, R4, R22, PT ;  /* 0x000000160400720c */ /* 0x000fe20003fa4070 */
[----:B------:R-:W-:-:S03]  /*17040*/  IMAD.HI.U32 R13, R2, R10, RZ ;  /* 0x0000000a020d7227 */ /* 0x000fc600078e00ff */
[----:B------:R-:W-:Y:S01]  /*17050*/  STL [R1+0x1bc], R16 ;  /* 0x0001bc1001007387 */ /* 0x000fe20000100800 */
[----:B------:R-:W-:Y:S02]  /*17060*/  @!P3 IMAD.IADD R25, R25, 0x1, -R4 ;  /* 0x000000011919b824 */ /* 0x000fe400078e0a04 */
[----:B------:R-:W-:Y:S01]  /*17070*/  @!P4 IMAD.MOV R7, RZ, RZ, -R7 ;  /* 0x000000ffff07c224 */ /* 0x000fe200078e0a07 */
[C---:B------:R-:W-:Y:S01]  /*17080*/  ISETP.GT.U32.AND P4, PT, R4.reuse, R9, PT ;  /* 0x000000090400720c */ /* 0x040fe20003f84070 */
[----:B------:R-:W-:Y:S01]  /*17090*/  IMAD.MOV R13, RZ, RZ, -R13 ;  /* 0x000000ffff0d7224 */ /* 0x000fe200078e0a0d */
[----:B------:R-:W-:Y:S01]  /*170a0*/  ISETP.GT.U32.AND P3, PT, R4, R25, PT ;  /* 0x000000190400720c */ /* 0x000fe20003f64070 */
[----:B------:R-:W-:Y:S01]  /*170b0*/  VIADD R11, R0, 0x45 ;  /* 0x00000045000b7836 */ /* 0x000fe20000000000 */
[----:B------:R0:W-:Y:S01]  /*170c0*/  STL [R1+0x1c0], R7 ;  /* 0x0001c00701007387 */ /* 0x0001e20000100800 */
[----:B------:R-:W-:Y:S02]  /*170d0*/  IMAD R10, R4, R13, R10 ;  /* 0x0000000d040a7224 */ /* 0x000fe400078e020a */
[--C-:B------:R-:W-:Y:S01]  /*170e0*/  @!P5 IMAD.IADD R22, R22, 0x1, -R4.reuse ;  /* 0x000000011616d824 */ /* 0x100fe200078e0a04 */
[----:B------:R-:W-:Y:S01]  /*170f0*/  IABS R19, R11 ;  /* 0x0000000b00137213 */ /* 0x000fe20000000000 */
[----:B------:R-:W-:Y:S01]  /*17100*/  @!P0 IMAD.IADD R8, R8, 0x1, -R4 ;  /* 0x0000000108088824 */ /* 0x000fe200078e0a04 */
[----:B------:R-:W-:Y:S01]  /*17110*/  ISETP.GT.U32.AND P5, PT, R4, R10, PT ;  /* 0x0000000a0400720c */ /* 0x000fe20003fa4070 */
[----:B------:R-:W-:-:S02]  /*17120*/  VIADD R18, R0, 0x44 ;  /* 0x0000004400127836 */ /* 0x000fc40000000000 */
[--C-:B------:R-:W-:Y:S01]  /*17130*/  @!P4 IMAD.IADD R9, R9, 0x1, -R4.reuse ;  /* 0x000000010909c824 */ /* 0x100fe200078e0a04 */
[----:B------:R-:W-:Y:S01]  /*17140*/  ISETP.GT.U32.AND P0, PT, R4, R8, PT ;  /* 0x000000080400720c */ /* 0x000fe20003f04070 */
[----:B------:R-:W-:Y:S01]  /*17150*/  @!P3 IMAD.IADD R25, R25, 0x1, -R4 ;  /* 0x000000011919b824 */ /* 0x000fe200078e0a04 */
[----:B------:R-:W-:Y:S01]  /*17160*/  ISETP.GE.AND P3, PT, R12, RZ, PT ;  /* 0x000000ff0c00720c */ /* 0x000fe20003f66270 */
[----:B------:R-:W-:Y:S01]  /*17170*/  IMAD.HI.U32 R12, R2, R19, RZ ;  /* 0x00000013020c7227 */ /* 0x000fe200078e00ff */
[----:B------:R-:W-:Y:S02]  /*17180*/  ISETP.GT.U32.AND P4, PT, R4, R9, PT ;  /* 0x000000090400720c */ /* 0x000fe40003f84070 */
[----:B------:R-:W-:Y:S01]  /*17190*/  IABS R20, R18 ;  /* 0x0000001200147213 */ /* 0x000fe20000000000 */
[----:B------:R-:W-:Y:S02]  /*171a0*/  VIADD R24, R0, 0x43 ;  /* 0x0000004300187836 */ /* 0x000fe40000000000 */
[----:B------:R-:W-:-:S02]  /*171b0*/  IMAD.MOV R12, RZ, RZ, -R12 ;  /* 0x000000ffff0c7224 */ /* 0x000fc400078e0a0c */
[----:B------:R-:W-:Y:S01]  /*171c0*/  @!P5 IMAD.IADD R10, R10, 0x1, -R4 ;  /* 0x000000010a0ad824 */ /* 0x000fe200078e0a04 */
[----:B------:R-:W-:Y:S01]  /*171d0*/  IABS R13, R24 ;  /* 0x00000018000d7213 */ /* 0x000fe20000000000 */
[----:B------:R-:W-:Y:S02]  /*171e0*/  IMAD R19, R4, R12, R19 ;  /* 0x0000000c04137224 */ /* 0x000fe400078e0213 */
[----:B------:R-:W-:Y:S01]  /*171f0*/  IMAD.HI.U32 R14, R2, R20, RZ ;  /* 0x00000014020e7227 */ /* 0x000fe200078e00ff */
[----:B------:R-:W-:-:S03]  /*17200*/  ISETP.GT.U32.AND P5, PT, R4, R10, PT ;  /* 0x0000000a0400720c */ /* 0x000fc60003fa4070 */
[--C-:B------:R-:W-:Y:S01]  /*17210*/  @!P0 IMAD.IADD R8, R8, 0x1, -R4.reuse ;  /* 0x0000000108088824 */ /* 0x100fe200078e0a04 */
[----:B------:R-:W-:Y:S01]  /*17220*/  ISETP.GE.AND P0, PT, R3, RZ, PT ;  /* 0x000000ff0300720c */ /* 0x000fe20003f06270 */
[----:B------:R-:W-:Y:S01]  /*17230*/  @!P4 IMAD.IADD R9, R9, 0x1, -R4 ;  /* 0x000000010909c824 */ /* 0x000fe200078e0a04 */
[----:B------:R-:W-:Y:S01]  /*17240*/  ISETP.GT.U32.AND P4, PT, R4, R19, PT ;  /* 0x000000130400720c */ /* 0x000fe20003f84070 */
[----:B------:R-:W-:Y:S02]  /*17250*/  VIADD R21, R0, 0x42 ;  /* 0x0000004200157836 */ /* 0x000fe40000000000 */
[----:B------:R-:W-:-:S03]  /*17260*/  IMAD.HI.U32 R3, R2, R13, RZ ;  /* 0x0000000d02037227 */ /* 0x000fc600078e00ff */
[----:B------:R-:W-:Y:S01]  /*17270*/  IABS R12, R21 ;  /* 0x00000015000c7213 */ /* 0x000fe20000000000 */
[----:B------:R-:W-:Y:S02]  /*17280*/  IMAD.MOV R14, RZ, RZ, -R14 ;  /* 0x000000ffff0e7224 */ /* 0x000fe400078e0a0e */
[----:B------:R-:W-:Y:S02]  /*17290*/  IMAD.MOV R3, RZ, RZ, -R3 ;  /* 0x000000ffff037224 */ /* 0x000fe400078e0a03 */
[C---:B------:R-:W-:Y:S02]  /*172a0*/  IMAD R20, R4.reuse, R14, R20 ;  /* 0x0000000e04147224 */ /* 0x040fe400078e0214 */
[----:B------:R-:W-:Y:S02]  /*172b0*/  IMAD R13, R4, R3, R13 ;  /* 0x00000003040d7224 */ /* 0x000fe400078e020d */
[----:B------:R-:W-:Y:S01]  /*172c0*/  @!P5 IMAD.IADD R10, R10, 0x1, -R4 ;  /* 0x000000010a0ad824 */ /* 0x000fe200078e0a04 */
[----:B------:R-:W-:Y:S01]  /*172d0*/  ISETP.GT.U32.AND P5, PT, R4, R20, PT ;  /* 0x000000140400720c */ /* 0x000fe20003fa4070 */
[----:B------:R-:W-:-:S02]  /*172e0*/  VIADD R23, R0, 0x41 ;  /* 0x0000004100177836 */ /* 0x000fc40000000000 */
[----:B------:R-:W-:-:S03]  /*172f0*/  IMAD.HI.U32 R14, R2, R12, RZ ;  /* 0x0000000c020e7227 */ /* 0x000fc600078e00ff */
[----:B------:R-:W-:Y:S01]  /*17300*/  IABS R29, R23 ;  /* 0x00000017001d7213 */ /* 0x000fe20000000000 */
[----:B------:R-:W-:Y:S01]  /*17310*/  @!P4 IMAD.IADD R19, R19, 0x1, -R4 ;  /* 0x000000011313c824 */ /* 0x000fe200078e0a04 */
[----:B------:R-:W-:Y:S01]  /*17320*/  ISETP.GT.U32.AND P4, PT, R4, R13, PT ;  /* 0x0000000d0400720c */ /* 0x000fe20003f84070 */
[----:B------:R-:W-:Y:S02]  /*17330*/  VIADD R15, R0, 0x40 ;  /* 0x00000040000f7836 */ /* 0x000fe40000000000 */
[----:B------:R-:W-:Y:S02]  /*17340*/  IMAD.MOV R14, RZ, RZ, -R14 ;  /* 0x000000ffff0e7224 */ /* 0x000fe400078e0a0e */
[----:B0-----:R-:W-:Y:S01]  /*17350*/  IMAD.MOV.U32 R7, RZ, RZ, R28 ;  /* 0x000000ffff077224 */ /* 0x001fe200078e001c */
[----:B------:R-:W-:Y:S01]  /*17360*/  IABS R16, R15 ;  /* 0x0000000f00107213 */ /* 0x000fe20000000000 */
[----:B------:R-:W-:Y:S02]  /*17370*/  IMAD R12, R4, R14, R12 ;  /* 0x0000000e040c7224 */ /* 0x000fe400078e020c */
[----:B------:R-:W-:-:S04]  /*17380*/  IMAD.HI.U32 R28, R2, R29, RZ ;  /* 0x0000001d021c7227 */ /* 0x000fc800078e00ff */
[----:B------:R-:W-:Y:S02]  /*17390*/  VIADD R3, R0, 0x3f ;  /* 0x0000003f00037836 */ /* 0x000fe40000000000 */
[----:B------:R-:W-:Y:S01]  /*173a0*/  @!P5 IMAD.IADD R20, R20, 0x1, -R4 ;  /* 0x000000011414d824 */ /* 0x000fe200078e0a04 */
[----:B------:R-:W-:Y:S01]  /*173b0*/  ISETP.GT.U32.AND P5, PT, R4, R12, PT ;  /* 0x0000000c0400720c */ /* 0x000fe20003fa4070 */
[----:B------:R-:W-:Y:S01]  /*173c0*/  IMAD.HI.U32 R27, R2, R16, RZ ;  /* 0x00000010021b7227 */ /* 0x000fe200078e00ff */
[----:B------:R-:W-:-:S03]  /*173d0*/  IABS R26, R3 ;  /* 0x00000003001a7213 */ /* 0x000fc60000000000 */
[----:B------:R-:W-:Y:S02]  /*173e0*/  IMAD.MOV R28, RZ, RZ, -R28 ;  /* 0x000000ffff1c7224 */ /* 0x000fe400078e0a1c */
[----:B------:R-:W-:Y:S01]  /*173f0*/  @!P4 IMAD.IADD R13, R13, 0x1, -R4 ;  /* 0x000000010d0dc824 */ /* 0x000fe200078e0a04 */
[----:B------:R-:W-:Y:S01]  /*17400*/  ISETP.GE.AND P4, PT, R17, RZ, PT ;  /* 0x000000ff1100720c */ /* 0x000fe20003f86270 */
[----:B------:R-:W-:Y:S02]  /*17410*/  IMAD.MOV R27, RZ, RZ, -R27 ;  /* 0x000000ffff1b7224 */ /* 0x000fe400078e0a1b */
[C---:B------:R-:W-:Y:S02]  /*17420*/  IMAD R28, R4.reuse, R28, R29 ;  /* 0x0000001c041c7224 */ /* 0x040fe400078e021d */
[----:B------:R-:W-:Y:S02]  /*17430*/  IMAD.MOV.U32 R29, RZ, RZ, R22 ;  /* 0x000000ffff1d7224 */ /* 0x000fe400078e0016 */
[----:B------:R-:W-:Y:S01]  /*17440*/  @!P3 IMAD.MOV R8, RZ, RZ, -R8 ;  /* 0x000000ffff08b224 */ /* 0x000fe200078e0a08 */
[C---:B------:R-:W-:Y:S01]  /*17450*/  ISETP.GT.U32.AND P3, PT, R4.reuse, R13, PT ;  /* 0x0000000d0400720c */ /* 0x040fe20003f64070 */
[----:B------:R-:W-:-:S02]  /*17460*/  IMAD R16, R4, R27, R16 ;  /* 0x0000001b04107224 */ /* 0x000fc400078e0210 */
[----:B------:R-:W-:-:S04]  /*17470*/  IMAD.HI.U32 R27, R2, R26, RZ ;  /* 0x0000001a021b7227 */ /* 0x000fc800078e00ff */
[----:B------:R-:W-:Y:S02]  /*17480*/  @!P6 IMAD.MOV R29, RZ, RZ, -R29 ;  /* 0x000000ffff1de224 */ /* 0x000fe400078e0a1d */
[----:B------:R-:W-:Y:S01]  /*17490*/  @!P1 IMAD.MOV R25, RZ, RZ, -R25 ;  /* 0x000000ffff199224 */ /* 0x000fe200078e0a19 */
[C---:B------:R-:W-:Y:S01]  /*174a0*/  ISETP.GT.U32.AND P1, PT, R4.reuse, R20, PT ;  /* 0x000000140400720c */ /* 0x040fe20003f24070 */
[----:B------:R-:W-:Y:S01]  /*174b0*/  @!P0 IMAD.MOV R9, RZ, RZ, -R9 ;  /* 0x000000ffff098224 */ /* 0x000fe200078e0a09 */
[----:B------:R-:W-:Y:S01]  /*174c0*/  ISETP.GT.U32.AND P0, PT, R4, R28, PT ;  /* 0x0000001c0400720c */ /* 0x000fe20003f04070 */
[----:B------:R-:W-:Y:S01]  /*174d0*/  IMAD.MOV R22, RZ, RZ, -R27 ;  /* 0x000000ffff167224 */ /* 0x000fe200078e0a1b */
[----:B------:R0:W-:Y:S01]  /*174e0*/  STL [R1+0x15c], R29 ;  /* 0x00015c1d01007387 */ /* 0x0001e20000100800 */
[----:B------:R-:W-:Y:S01]  /*174f0*/  @!P5 IMAD.IADD R12, R12, 0x1, -R4 ;  /* 0x000000010c0cd824 */ /* 0x000fe200078e0a04 */
[----:B------:R-:W-:Y:S01]  /*17500*/  ISETP.GT.U32.AND P5, PT, R4, R19, PT ;  /* 0x000000130400720c */ /* 0x000fe20003fa4070 */
[----:B------:R-:W-:Y:S01]  /*17510*/  VIADD R14, R0, 0x3e ;  /* 0x0000003e000e7836 */ /* 0x000fe20000000000 */
[----:B------:R-:W-:Y:S01]  /*17520*/  STL [R1+0x154], R25 ;  /* 0x0001541901007387 */ /* 0x000fe20000100800 */
[C---:B------:R-:W-:Y:S01]  /*17530*/  IMAD R26, R4.reuse, R22, R26 ;  /* 0x00000016041a7224 */ /* 0x040fe200078e021a */
[----:B------:R-:W-:Y:S01]  /*17540*/  ISETP.GT.U32.AND P6, PT, R4, R12, PT ;  /* 0x0000000c0400720c */ /* 0x000fe20003fc4070 */
[--C-:B------:R-:W-:Y:S01]  /*17550*/  @!P3 IMAD.IADD R13, R13, 0x1, -R4.reuse ;  /* 0x000000010d0db824 */ /* 0x100fe200078e0a04 */
[----:B------:R1:W-:Y:S01]  /*17560*/  STL [R1+0x150], R8 ;  /* 0x0001500801007387 */ /* 0x0003e20000100800 */
[----:B------:R-:W-:Y:S01]  /*17570*/  IABS R17, R14 ;  /* 0x0000000e00117213 */ /* 0x000fe20000000000 */
[--C-:B------:R-:W-:Y:S01]  /*17580*/  @!P1 IMAD.IADD R20, R20, 0x1, -R4.reuse ;  /* 0x0000000114149824 */ /* 0x100fe200078e0a04 */
[----:B------:R-:W-:Y:S01]  /*17590*/  ISETP.GT.U32.AND P3, PT, R4, R26, PT ;  /* 0x0000001a0400720c */ /* 0x000fe20003f64070 */
[----:B------:R-:W-:Y:S01]  /*175a0*/  STL [R1+0x14c], R9 ;  /* 0x00014c0901007387 */ /* 0x000fe20000100800 */
[--C-:B------:R-:W-:Y:S01]  /*175b0*/  @!P0 IMAD.IADD R28, R28, 0x1, -R4.reuse ;  /* 0x000000011c1c8824 */ /* 0x100fe200078e0a04 */
[----:B------:R-:W-:Y:S01]  /*175c0*/  ISETP.GE.AND P0, PT, R21, RZ, PT ;  /* 0x000000ff1500720c */ /* 0x000fe20003f06270 */
[----:B------:R-:W-:Y:S01]  /*175d0*/  @!P5 IMAD.IADD R19, R19, 0x1, -R4 ;  /* 0x000000011313d824 */ /* 0x000fe200078e0a04 */
[----:B------:R-:W-:Y:S01]  /*175e0*/  ISETP.GE.AND P5, PT, R11, RZ, PT ;  /* 0x000000ff0b00720c */ /* 0x000fe20003fa6270 */
[----:B0-----:R-:W-:Y:S01]  /*175f0*/  IMAD.MOV.U32 R29, RZ, RZ, R7 ;  /* 0x000000ffff1d7224 */ /* 0x001fe200078e0007 */
[----:B------:R-:W-:Y:S01]  /*17600*/  ISETP.GE.AND P1, PT, R18, RZ, PT ;  /* 0x000000ff1200720c */ /* 0x000fe20003f26270 */
[----:B-1----:R-:W-:-:S02]  /*17610*/  IMAD.MOV.U32 R8, RZ, RZ, R10 ;  /* 0x000000ffff087224 */ /* 0x002fc400078e000a */
[----:B------:R-:W-:Y:S01]  /*17620*/  @!P6 IMAD.IADD R12, R12, 0x1, -R4 ;  /* 0x000000010c0ce824 */ /* 0x000fe200078e0a04 */
[----:B------:R-:W-:Y:S01]  /*17630*/  ISETP.GE.AND P6, PT, R24, RZ, PT ;  /* 0x000000ff1800720c */ /* 0x000fe20003fc6270 */
[----:B------:R-:W-:Y:S01]  /*17640*/  @!P4 IMAD.MOV R8, RZ, RZ, -R8 ;  /* 0x000000ffff08c224 */ /* 0x000fe200078e0a08 */
[----:B------:R-:W-:Y:S01]  /*17650*/  ISETP.GT.U32.AND P4, PT, R4, R16, PT ;  /* 0x000000100400720c */ /* 0x000fe20003f84070 */
[----:B------:R-:W-:Y:S01]  /*17660*/  @!P3 IMAD.IADD R26, R26, 0x1, -R4 ;  /* 0x000000011a1ab824 */ /* 0x000fe200078e0a04 */
[----:B------:R-:W-:Y:S01]  /*17670*/  ISETP.GT.U32.AND P3, PT, R4, R28, PT ;  /* 0x0000001c0400720c */ /* 0x000fe20003f64070 */
[----:B------:R-:W-:Y:S01]  /*17680*/  IMAD.MOV.U32 R11, RZ, RZ, R12 ;  /* 0x000000ffff0b7224 */ /* 0x000fe200078e000c */
[----:B------:R0:W-:Y:S01]  /*17690*/  STL [R1+0x148], R8 ;  /* 0x0001480801007387 */ /* 0x0001e20000100800 */
[----:B------:R-:W-:Y:S02]  /*176a0*/  IMAD.MOV.U32 R25, RZ, RZ, R19 ;  /* 0x000000ffff197224 */ /* 0x000fe400078e0013 */
[----:B------:R-:W-:-:S02]  /*176b0*/  @!P0 IMAD.MOV R11, RZ, RZ, -R11 ;  /* 0x000000ffff0b8224 */ /* 0x000fc400078e0a0b */
[----:B------:R-:W-:Y:S02]  /*176c0*/  IMAD.MOV.U32 R10, RZ, RZ, R20 ;  /* 0x000000ffff0a7224 */ /* 0x000fe400078e0014 */
[----:B------:R-:W-:Y:S01]  /*176d0*/  @!P5 IMAD.MOV R25, RZ, RZ, -R25 ;  /* 0x000000ffff19d224 */ /* 0x000fe200078e0a19 */
[----:B------:R-:W-:Y:S01]  /*176e0*/  ISETP.GT.U32.AND P5, PT, R4, R26, PT ;  /* 0x0000001a0400720c */ /* 0x000fe20003fa4070 */
[----:B------:R-:W-:Y:S01]  /*176f0*/  @!P4 IMAD.IADD R16, R16, 0x1, -R4 ;  /* 0x000000011010c824 */ /* 0x000fe200078e0a04 */
[----:B------:R-:W-:Y:S01]  /*17700*/  ISETP.GE.AND P4, PT, R23, RZ, PT ;  /* 0x000000ff1700720c */ /* 0x000fe20003f86270 */
[----:B0-----:R-:W-:Y:S01]  /*17710*/  IMAD.HI.U32 R8, R2, R17, RZ ;  /* 0x0000001102087227 */ /* 0x001fe200078e00ff */
[----:B------:R-:W-:Y:S03]  /*17720*/  STL [R1+0x134], R25 ;  /* 0x0001341901007387 */ /* 0x000fe60000100800 */
[----:B------:R-:W-:-:S02]  /*17730*/  IMAD.MOV R8, RZ, RZ, -R8 ;  /* 0x000000ffff087224 */ /* 0x000fc400078e0a08 */
[----:B------:R-:W-:Y:S01]  /*17740*/  @!P1 IMAD.MOV R10, RZ, RZ, -R10 ;  /* 0x000000ffff0a9224 */ /* 0x000fe200078e0a0a */
[C---:B------:R-:W-:Y:S01]  /*17750*/  ISETP.GT.U32.AND P1, PT, R4.reuse, R16, PT ;  /* 0x000000100400720c */ /* 0x040fe20003f24070 */
[----:B------:R-:W-:Y:S02]  /*17760*/  IMAD R17, R4, R8, R17 ;  /* 0x0000000804117224 */ /* 0x000fe400078e0211 */
[----:B------:R-:W-:Y:S01]  /*17770*/  VIADD R8, R0, 0x3d ;  /* 0x0000003d00087836 */ /* 0x000fe20000000000 */
[----:B------:R0:W-:Y:S01]  /*17780*/  STL [R1+0x124], R10 ;  /* 0x0001240a01007387 */ /* 0x0001e20000100800 */
[----:B------:R-:W-:Y:S01]  /*17790*/  @!P3 IMAD.IADD R28, R28, 0x1, -R4 ;  /* 0x000000011c1cb824 */ /* 0x000fe200078e0a04 */
[----:B------:R-:W-:Y:S01]  /*177a0*/  ISETP.GT.U32.AND P0, PT, R4, R17, PT ;  /* 0x000000110400720c */ /* 0x000fe20003f04070 */
[----:B------:R-:W-:Y:S01]  /*177b0*/  @!P6 IMAD.MOV R13, RZ, RZ, -R13 ;  /* 0x000000ffff0de224 */ /* 0x000fe200078e0a0d */
[----:B------:R-:W-:Y:S01]  /*177c0*/  ISETP.GE.AND P3, PT, R3, RZ, PT ;  /* 0x000000ff0300720c */ /* 0x000fe20003f66270 */
[----:B------:R-:W-:Y:S01]  /*177d0*/  IMAD.MOV.U32 R12, RZ, RZ, R28 ;  /* 0x000000ffff0c7224 */ /* 0x000fe200078e001c */
[----:B------:R-:W-:Y:S01]  /*177e0*/  ISETP.GE.AND P6, PT, R15, RZ, PT ;  /* 0x000000ff0f00720c */ /* 0x000fe20003fc6270 */
[----:B------:R-:W-:Y:S01]  /*177f0*/  VIADD R9, R0, 0x3c ;  /* 0x0000003c00097836 */ /* 0x000fe20000000000 */
[----:B------:R-:W-:Y:S01]  /*17800*/  STL [R1+0x104], R13 ;  /* 0x0001040d01007387 */ /* 0x000fe20000100800 */
[----:B------:R-:W-:Y:S01]  /*17810*/  @!P4 IMAD.MOV R12, RZ, RZ, -R12 ;  /* 0x000000ffff0cc224 */ /* 0x000fe200078e0a0c */
[----:B0-----:R-:W-:Y:S01]  /*17820*/  IABS R10, R8 ;  /* 0x00000008000a7213 */ /* 0x001fe20000000000 */
[--C-:B------:R-:W-:Y:S01]  /*17830*/  @!P5 IMAD.IADD R26, R26, 0x1, -R4.reuse ;  /* 0x000000011a1ad824 */ /* 0x100fe200078e0a04 */
[----:B------:R0:W-:Y:S01]  /*17840*/  STL [R1+0xdc], R11 ;  /* 0x0000dc0b01007387 */ /* 0x0001e20000100800 */
[----:B------:R-:W-:Y:S01]  /*17850*/  IABS R21, R9 ;  /* 0x0000000900157213 */ /* 0x000fe20000000000 */
[--C-:B------:R-:W-:Y:S01]  /*17860*/  @!P1 IMAD.IADD R16, R16, 0x1, -R4.reuse ;  /* 0x0000000110109824 */ /* 0x100fe200078e0a04 */
[----:B------:R-:W-:Y:S01]  /*17870*/  ISETP.GE.AND P4, PT, R9, RZ, PT ;  /* 0x000000ff0900720c */ /* 0x000fe20003f86270 */
[----:B------:R-:W-:Y:S01]  /*17880*/  @!P0 IMAD.IADD R17, R17, 0x1, -R4 ;  /* 0x0000000111118824 */ /* 0x000fe200078e0a04 */
[----:B------:R1:W-:Y:S01]  /*17890*/  STL [R1+0x78], R12 ;  /* 0x0000780c01007387 */ /* 0x0003e20000100800 */
[----:B------:R-:W-:Y:S01]  /*178a0*/  IMAD.HI.U32 R3, R2, R10, RZ ;  /* 0x0000000a02037227 */ /* 0x000fe200078e00ff */
[----:B------:R-:W-:-:S02]  /*178b0*/  ISETP.GE.AND P1, PT, R14, RZ, PT ;  /* 0x000000ff0e00720c */ /* 0x000fc40003f26270 */
[----:B------:R-:W-:Y:S01]  /*178c0*/  ISETP.GT.U32.AND P0, PT, R4, R17, PT ;  /* 0x000000110400720c */ /* 0x000fe20003f04070 */
[----:B------:R-:W-:Y:S01]  /*178d0*/  IMAD.MOV R3, RZ, RZ, -R3 ;  /* 0x000000ffff037224 */ /* 0x000fe200078e0a03 */
[----:B------:R-:W-:Y:S01]  /*178e0*/  ISETP.GE.AND P5, PT, R8, RZ, PT ;  /* 0x000000ff0800720c */ /* 0x000fe20003fa6270 */
[----:B0-----:R-:W-:-:S04]  /*178f0*/  IMAD.HI.U32 R11, R2, R21, RZ ;  /* 0x00000015020b7227 */ /* 0x001fc800078e00ff */
[----:B------:R-:W-:Y:S02]  /*17900*/  IMAD R9, R4, R3, R10 ;  /* 0x0000000304097224 */ /* 0x000fe400078e020a */
[----:B-1----:R-:W-:Y:S02]  /*17910*/  IMAD.MOV.U32 R12, RZ, RZ, R26 ;  /* 0x000000ffff0c7224 */ /* 0x002fe400078e001a */
[----:B------:R-:W-:Y:S02]  /*17920*/  VIADD R10, R0, 0x3b ;  /* 0x0000003b000a7836 */ /* 0x000fe40000000000 */
[----:B------:R-:W-:Y:S01]  /*17930*/  @!P3 IMAD.MOV R12, RZ, RZ, -R12 ;  /* 0x000000ffff0cb224 */ /* 0x000fe200078e0a0c */
[----:B------:R-:W-:Y:S01]  /*17940*/  ISETP.GT.U32.AND P3, PT, R4, R9, PT ;  /* 0x000000090400720c */ /* 0x000fe20003f64070 */
[----:B------:R-:W-:Y:S01]  /*17950*/  IMAD.MOV.U32 R13, RZ, RZ, R16 ;  /* 0x000000ffff0d7224 */ /* 0x000fe200078e0010 */
[----:B------:R-:W-:Y:S01]  /*17960*/  IABS R23, R10 ;  /* 0x0000000a00177213 */ /* 0x000fe20000000000 */
[----:B------:R-:W-:-:S02]  /*17970*/  IMAD.MOV R11, RZ, RZ, -R11 ;  /* 0x000000ffff0b7224 */ /* 0x000fc400078e0a0b */
[--C-:B------:R-:W-:Y:S02]  /*17980*/  @!P0 IMAD.IADD R17, R17, 0x1, -R4.reuse ;  /* 0x0000000111118824 */ /* 0x100fe400078e0a04 */
[----:B------:R-:W-:Y:S01]  /*17990*/  @!P6 IMAD.MOV R13, RZ, RZ, -R13 ;  /* 0x000000ffff0de224 */ /* 0x000fe200078e0a0d */
[----:B------:R-:W-:Y:S01]  /*179a0*/  ISETP.GE.AND P6, PT, R10, RZ, PT ;  /* 0x000000ff0a00720c */ /* 0x000fe20003fc6270 */
[C---:B------:R-:W-:Y:S02]  /*179b0*/  IMAD R21, R4.reuse, R11, R21 ;  /* 0x0000000b04157224 */ /* 0x040fe400078e0215 */
[----:B------:R-:W-:Y:S01]  /*179c0*/  IMAD.MOV.U32 R10, RZ, RZ, R17 ;  /* 0x000000ffff0a7224 */ /* 0x000fe200078e0011 */
[----:B------:R-:W-:Y:S01]  /*179d0*/  STL [R1+0x70], R13 ;  /* 0x0000700d01007387 */ /* 0x000fe20000100800 */
[----:B------:R-:W-:Y:S02]  /*179e0*/  @!P3 IMAD.IADD R9, R9, 0x1, -R4 ;  /* 0x000000010909b824 */ /* 0x000fe400078e0a04 */
[----:B------:R-:W-:Y:S01]  /*179f0*/  @!P1 IMAD.MOV R10, RZ, RZ, -R10 ;  /* 0x000000ffff0a9224 */ /* 0x000fe200078e0a0a */
[----:B------:R-:W-:Y:S01]  /*17a00*/  ISETP.GT.U32.AND P1, PT, R4, R21, PT ;  /* 0x000000150400720c */ /* 0x000fe20003f24070 */
[----:B------:R-:W-:Y:S01]  /*17a10*/  VIADD R18, R0, 0x3a ;  /* 0x0000003a00127836 */ /* 0x000fe20000000000 */
[----:B------:R-:W-:Y:S01]  /*17a20*/  ISETP.GT.U32.AND P3, PT, R4, R9, PT ;  /* 0x000000090400720c */ /* 0x000fe20003f64070 */
[----:B------:R-:W-:Y:S01]  /*17a30*/  VIADD R3, R0, 0x39 ;  /* 0x0000003900037836 */ /* 0x000fe20000000000 */
[----:B------:R0:W-:Y:S01]  /*17a40*/  STL [R1+0x68], R12 ;  /* 0x0000680c01007387 */ /* 0x0001e20000100800 */
[----:B------:R-:W-:Y:S01]  /*17a50*/  IMAD.HI.U32 R11, R2, R23, RZ ;  /* 0x00000017020b7227 */ /* 0x000fe200078e00ff */
[----:B------:R-:W-:-:S02]  /*17a60*/  ISETP.GE.AND P0, PT, R18, RZ, PT ;  /* 0x000000ff1200720c */ /* 0x000fc40003f06270 */
[----:B------:R-:W-:Y:S01]  /*17a70*/  IABS R18, R18 ;  /* 0x0000001200127213 */ /* 0x000fe20000000000 */
[----:B------:R1:W-:Y:S01]  /*17a80*/  STL [R1+0x64], R10 ;  /* 0x0000640a01007387 */ /* 0x0003e20000100800 */
[----:B------:R-:W-:Y:S02]  /*17a90*/  IMAD.MOV R11, RZ, RZ, -R11 ;  /* 0x000000ffff0b7224 */ /* 0x000fe400078e0a0b */
[----:B------:R-:W-:Y:S01]  /*17aa0*/  VIADD R19, R0, 0x38 ;  /* 0x0000003800137836 */ /* 0x000fe20000000000 */
[----:B0-----:R-:W-:Y:S01]  /*17ab0*/  IABS R12, R3 ;  /* 0x00000003000c7213 */ /* 0x001fe20000000000 */
[--C-:B------:R-:W-:Y:S02]  /*17ac0*/  @!P1 IMAD.IADD R21, R21, 0x1, -R4.reuse ;  /* 0x0000000115159824 */ /* 0x100fe400078e0a04 */
[----:B------:R-:W-:Y:S01]  /*17ad0*/  @!P3 IMAD.IADD R9, R9, 0x1, -R4 ;  /* 0x000000010909b824 */ /* 0x000fe200078e0a04 */
[----:B------:R-:W-:Y:S01]  /*17ae0*/  IABS R15, R19 ;  /* 0x00000013000f7213 */ /* 0x000fe20000000000 */
[----:B-1----:R-:W-:Y:S01]  /*17af0*/  IMAD.HI.U32 R10, R2, R18, RZ ;  /* 0x00000012020a7227 */ /* 0x002fe200078e00ff */
[----:B------:R-:W-:-:S03]  /*17b00*/  ISETP.GT.U32.AND P1, PT, R4, R21, PT ;  /* 0x000000150400720c */ /* 0x000fc60003f24070 */
[----:B------:R-:W-:Y:S02]  /*17b10*/  IMAD.MOV.U32 R17, RZ, RZ, R12 ;  /* 0x000000ffff117224 */ /* 0x000fe400078e000c */
[----:B------:R-:W-:Y:S02]  /*17b20*/  IMAD.MOV R10, RZ, RZ, -R10 ;  /* 0x000000ffff0a7224 */ /* 0x000fe400078e0a0a */
[----:B------:R-:W-:-:S04]  /*17b30*/  IMAD.HI.U32 R12, R2, R17, RZ ;  /* 0x00000011020c7227 */ /* 0x000fc800078e00ff */
[C---:B------:R-:W-:Y:S02]  /*17b40*/  IMAD R23, R4.reuse, R11, R23 ;  /* 0x0000000b04177224 */ /* 0x040fe400078e0217 */
[C---:B------:R-:W-:Y:S02]  /*17b50*/  IMAD R18, R4.reuse, R10, R18 ;  /* 0x0000000a04127224 */ /* 0x040fe400078e0212 */
[----:B------:R-:W-:Y:S01]  /*17b60*/  IMAD.MOV R12, RZ, RZ, -R12 ;  /* 0x000000ffff0c7224 */ /* 0x000fe200078e0a0c */
[----:B------:R-:W-:Y:S01]  /*17b70*/  ISETP.GT.U32.AND P3, PT, R4, R23, PT ;  /* 0x000000170400720c */ /* 0x000fe20003f64070 */
[----:B------:R-:W-:Y:S02]  /*17b80*/  IMAD.MOV.U32 R13, RZ, RZ, R9 ;  /* 0x000000ffff0d7224 */ /* 0x000fe400078e0009 */
[----:B------:R-:W-:Y:S02]  /*17b90*/  VIADD R8, R0, 0x37 ;  /* 0x0000003700087836 */ /* 0x000fe40000000000 */
[----:B------:R-:W-:-:S02]  /*17ba0*/  IMAD R17, R4, R12, R17 ;  /* 0x0000000c04117224 */ /* 0x000fc400078e0211 */
[----:B------:R-:W-:Y:S01]  /*17bb0*/  @!P5 IMAD.MOV R13, RZ, RZ, -R13 ;  /* 0x000000ffff0dd224 */ /* 0x000fe200078e0a0d */
[----:B------:R-:W-:Y:S01]  /*17bc0*/  ISETP.GT.U32.AND P5, PT, R4, R18, PT ;  /* 0x000000120400720c */ /* 0x000fe20003fa4070 */
[----:B------:R-:W-:Y:S01]  /*17bd0*/  @!P1 IMAD.IADD R21, R21, 0x1, -R4 ;  /* 0x0000000115159824 */ /* 0x000fe200078e0a04 */
[----:B------:R-:W-:Y:S01]  /*17be0*/  IABS R14, R8 ;  /* 0x00000008000e7213 */ /* 0x000fe20000000000 */
[----:B------:R-:W-:Y:S01]  /*17bf0*/  IMAD.HI.U32 R11, R2, R15, RZ ;  /* 0x0000000f020b7227 */ /* 0x000fe200078e00ff */
[----:B------:R-:W-:Y:S01]  /*17c00*/  ISETP.GT.U32.AND P1, PT, R4, R17, PT ;  /* 0x000000110400720c */ /* 0x000fe20003f24070 */
[----:B------:R0:W-:Y:S02]  /*17c10*/  STL [R1+0xc4], R13 ;  /* 0x0000c40d01007387 */ /* 0x0001e40000100800 */
[----:B------:R-:W-:-:S04]  /*17c20*/  IMAD.HI.U32 R10, R2, R14, RZ ;  /* 0x0000000e020a7227 */ /* 0x000fc800078e00ff */
[----:B------:R-:W-:Y:S02]  /*17c30*/  IMAD.MOV R11, RZ, RZ, -R11 ;  /* 0x000000ffff0b7224 */ /* 0x000fe400078e0a0b */
[----:B------:R-:W-:Y:S02]  /*17c40*/  VIADD R16, R0, 0x36 ;  /* 0x0000003600107836 */ /* 0x000fe40000000000 */
[----:B------:R-:W-:Y:S02]  /*17c50*/  @!P3 IMAD.IADD R23, R23, 0x1, -R4 ;  /* 0x000000011717b824 */ /* 0x000fe400078e0a04 */
[----:B------:R-:W-:Y:S02]  /*17c60*/  IMAD.MOV R10, RZ, RZ, -R10 ;  /* 0x000000ffff0a7224 */ /* 0x000fe400078e0a0a */
[----:B------:R-:W-:Y:S01]  /*17c70*/  IMAD R15, R4, R11, R15 ;  /* 0x0000000b040f7224 */ /* 0x000fe200078e020f */
[----:B------:R-:W-:Y:S01]  /*17c80*/  IABS R11, R16 ;  /* 0x00000010000b7213 */ /* 0x000fe20000000000 */
[----:B------:R-:W-:Y:S01]  /*17c90*/  VIADD R9, R0, 0x35 ;  /* 0x0000003500097836 */ /* 0x000fe20000000000 */
[----:B------:R-:W-:Y:S01]  /*17ca0*/  ISETP.GT.U32.AND P3, PT, R4, R23, PT ;  /* 0x000000170400720c */ /* 0x000fe20003f64070 */
[----:B------:R-:W-:Y:S01]  /*17cb0*/  @!P5 IMAD.IADD R18, R18, 0x1, -R4 ;  /* 0x000000011212d824 */ /* 0x000fe200078e0a04 */
[C---:B------:R-:W-:Y:S01]  /*17cc0*/  ISETP.GT.U32.AND P5, PT, R4.reuse, R15, PT ;  /* 0x0000000f0400720c */ /* 0x040fe20003fa4070 */
[----:B------:R-:W-:Y:S01]  /*17cd0*/  IMAD R14, R4, R10, R14 ;  /* 0x0000000a040e7224 */ /* 0x000fe200078e020e */
[----:B------:R-:W-:Y:S01]  /*17ce0*/  IABS R10, R9 ;  /* 0x00000009000a7213 */ /* 0x000fe20000000000 */
[----:B------:R-:W-:-:S02]  /*17cf0*/  IMAD.MOV.U32 R24, RZ, RZ, R21 ;  /* 0x000000ffff187224 */ /* 0x000fc400078e0015 */
[----:B------:R-:W-:Y:S01]  /*17d00*/  @!P1 IMAD.IADD R17, R17, 0x1, -R4 ;  /* 0x0000000111119824 */ /* 0x000fe200078e0a04 */
[----:B------:R-:W-:Y:S01]  /*17d10*/  ISETP.GT.U32.AND P1, PT, R4, R18, PT ;  /* 0x000000120400720c */ /* 0x000fe20003f24070 */
[----:B------:R-:W-:-:S04]  /*17d20*/  IMAD.HI.U32 R22, R2, R11, RZ ;  /* 0x0000000b02167227 */ /* 0x000fc800078e00ff */
[----:B------:R-:W-:Y:S01]  /*17d30*/  @!P4 IMAD.MOV R24, RZ, RZ, -R24 ;  /* 0x000000ffff18c224 */ /* 0x000fe200078e0a18 */
[----:B------:R-:W-:Y:S01]  /*17d40*/  ISETP.GT.U32.AND P4, PT, R4, R17, PT ;  /* 0x000000110400720c */ /* 0x000fe20003f84070 */
[----:B------:R-:W-:-:S03]  /*17d50*/  IMAD.HI.U32 R21, R2, R10, RZ ;  /* 0x0000000a02157227 */ /* 0x000fc600078e00ff */
[----:B------:R1:W-:Y:S01]  /*17d60*/  STL [R1+0xfc], R24 ;  /* 0x0000fc1801007387 */ /* 0x0003e20000100800 */
[----:B------:R-:W-:Y:S02]  /*17d70*/  IMAD.MOV R22, RZ, RZ, -R22 ;  /* 0x000000ffff167224 */ /* 0x000fe400078e0a16 */
[----:B------:R-:W-:Y:S02]  /*17d80*/  IMAD.MOV R21, RZ, RZ, -R21 ;  /* 0x000000ffff157224 */ /* 0x000fe400078e0a15 */
[C---:B------:R-:W-:Y:S02]  /*17d90*/  IMAD R11, R4.reuse, R22, R11 ;  /* 0x00000016040b7224 */ /* 0x040fe400078e020b */
[--C-:B------:R-:W-:Y:S01]  /*17da0*/  @!P3 IMAD.IADD R23, R23, 0x1, -R4.reuse ;  /* 0x000000011717b824 */ /* 0x100fe200078e0a04 */
[C---:B------:R-:W-:Y:S01]  /*17db0*/  ISETP.GT.U32.AND P3, PT, R4.reuse, R14, PT ;  /* 0x0000000e0400720c */ /* 0x040fe20003f64070 */
[----:B------:R-:W-:Y:S02]  /*17dc0*/  @!P5 IMAD.IADD R15, R15, 0x1, -R4 ;  /* 0x000000010f0fd824 */ /* 0x000fe400078e0a04 */
[----:B------:R-:W-:-:S02]  /*17dd0*/  IMAD R10, R4, R21, R10 ;  /* 0x00000015040a7224 */ /* 0x000fc400078e020a */
[--C-:B------:R-:W-:Y:S01]  /*17de0*/  @!P1 IMAD.IADD R18, R18, 0x1, -R4.reuse ;  /* 0x0000000112129824 */ /* 0x100fe200078e0a04 */
[C---:B------:R-:W-:Y:S01]  /*17df0*/  ISETP.GT.U32.AND P1, PT, R4.reuse, R11, PT ;  /* 0x0000000b0400720c */ /* 0x040fe20003f24070 */
[--C-:B------:R-:W-:Y:S01]  /*17e00*/  @!P4 IMAD.IADD R17, R17, 0x1, -R4.reuse ;  /* 0x000000011111c824 */ /* 0x100fe200078e0a04 */
[----:B------:R-:W-:Y:S01]  /*17e10*/  ISETP.GT.U32.AND P5, PT, R4, R15, PT ;  /* 0x0000000f0400720c */ /* 0x000fe20003fa4070 */
[----:B0-----:R-:W-:Y:S01]  /*17e20*/  VIADD R13, R0, 0x33 ;  /* 0x00000033000d7836 */ /* 0x001fe20000000000 */
[----:B------:R-:W-:Y:S01]  /*17e30*/  ISETP.GT.U32.AND P4, PT, R4, R10, PT ;  /* 0x0000000a0400720c */ /* 0x000fe20003f84070 */
[----:B------:R-:W-:Y:S02]  /*17e40*/  VIADD R12, R0, 0x34 ;  /* 0x00000034000c7836 */ /* 0x000fe40000000000 */
[----:B-1----:R-:W-:Y:S01]  /*17e50*/  IMAD.MOV.U32 R24, RZ, RZ, R23 ;  /* 0x000000ffff187224 */ /* 0x002fe200078e0017 */
[----:B------:R-:W-:Y:S01]  /*17e60*/  IABS R22, R13 ;  /* 0x0000000d00167213 */ /* 0x000fe20000000000 */
[----:B------:R-:W-:Y:S01]  /*17e70*/  @!P3 IMAD.IADD R14, R14, 0x1, -R4 ;  /* 0x000000010e0eb824 */ /* 0x000fe200078e0a04 */
[----:B------:R-:W-:Y:S01]  /*17e80*/  IABS R20, R12 ;  /* 0x0000000c00147213 */ /* 0x000fe20000000000 */
[----:B------:R-:W-:Y:S01]  /*17e90*/  @!P6 IMAD.MOV R24, RZ, RZ, -R24 ;  /* 0x000000ffff18e224 */ /* 0x000fe200078e0a18 */
[----:B------:R-:W-:Y:S01]  /*17ea0*/  ISETP.GE.AND P6, PT, R3, RZ, PT ;  /* 0x000000ff0300720c */ /* 0x000fe20003fc6270 */
[----:B------:R-:W-:Y:S01]  /*17eb0*/  @!P1 IMAD.IADD R11, R11, 0x1, -R4 ;  /* 0x000000010b0b9824 */ /* 0x000fe200078e0a04 */
[----:B------:R-:W-:Y:S01]  /*17ec0*/  ISETP.GT.U32.AND P3, PT, R4, R14, PT ;  /* 0x0000000e0400720c */ /* 0x000fe20003f64070 */
[----:B------:R-:W-:Y:S01]  /*17ed0*/  IMAD.MOV.U32 R3, RZ, RZ, R22 ;  /* 0x000000ffff037224 */ /* 0x000fe200078e0016 */
[----:B------:R-:W-:Y:S01]  /*17ee0*/  ISETP.GE.AND P1, PT, R8, RZ, PT ;  /* 0x000000ff0800720c */ /* 0x000fe20003f26270 */
[--C-:B------:R-:W-:Y:S01]  /*17ef0*/  @!P5 IMAD.IADD R15, R15, 0x1, -R4.reuse ;  /* 0x000000010f0fd824 */ /* 0x100fe200078e0a04 */
[----:B------:R-:W-:Y:S01]  /*17f00*/  ISETP.GE.AND P5, PT, R19, RZ, PT ;  /* 0x000000ff1300720c */ /* 0x000fe20003fa6270 */
[----:B------:R-:W-:Y:S01]  /*17f10*/  @!P4 IMAD.IADD R10, R10, 0x1, -R4 ;  /* 0x000000010a0ac824 */ /* 0x000fe200078e0a04 */
[----:B------:R-:W-:Y:S01]  /*17f20*/  ISETP.GT.U32.AND P4, PT, R4, R11, PT ;  /* 0x0000000b0400720c */ /* 0x000fe20003f84070 */
[C---:B------:R-:W-:Y:S01]  /*17f30*/  IMAD.HI.U32 R21, R2.reuse, R20, RZ ;  /* 0x0000001402157227 */ /* 0x040fe200078e00ff */
[----:B------:R-:W-:Y:S03]  /*17f40*/  STL [R1+0xc8], R24 ;  /* 0x0000c81801007387 */ /* 0x000fe60000100800 */
[----:B------:R-:W-:-:S04]  /*17f50*/  IMAD.HI.U32 R19, R2, R3, RZ ;  /* 0x0000000302137227 */ /* 0x000fc800078e00ff */
[----:B------:R-:W-:Y:S02]  /*17f60*/  IMAD.MOV R21, RZ, RZ, -R21 ;  /* 0x000000ffff157224 */ /* 0x000fe400078e0a15 */
[----:B------:R-:W-:Y:S02]  /*17f70*/  IMAD.MOV R19, RZ, RZ, -R19 ;  /* 0x000000ffff137224 */ /* 0x000fe400078e0a13 */
        /* <DEDUP_REMOVED lines=8> */
[----:B------:R-:W-:Y:S01]  /*18000*/  @!P6 IMAD.MOV R17, RZ, RZ, -R17 ;  /* 0x000000ffff11e224 */ /* 0x000fe200078e0a11 */
[----:B------:R-:W-:Y:S01]  /*18010*/  STL [R1+0xcc], R18 ;  /* 0x0000cc1201007387 */ /* 0x000fe20000100800 */
[----:B------:R-:W-:Y:S01]  /*18020*/  @!P5 IMAD.MOV R15, RZ, RZ, -R15 ;  /* 0x000000ffff0fd224 */ /* 0x000fe200078e0a0f */
[----:B------:R-:W-:Y:S01]  /*18030*/  ISETP.GE.AND P6, PT, R16, RZ, PT ;  /* 0x000000ff1000720c */ /* 0x000fe20003fc6270 */
[----:B------:R-:W-:Y:S01]  /*18040*/  @!P1 IMAD.MOV R14, RZ, RZ, -R14 ;  /* 0x000000ffff0e9224 */ /* 0x000fe200078e0a0e */
[----:B------:R-:W-:Y:S01]  /*18050*/  STL [R1+0xd8], R17 ;  /* 0x0000d81101007387 */ /* 0x000fe20000100800 */
[----:B------:R-:W-:Y:S01]  /*18060*/  ISETP.GE.AND P1, PT, R12, RZ, PT ;  /* 0x000000ff0c00720c */ /* 0x000fe20003f26270 */
[----:B------:R-:W-:Y:S01]  /*18070*/  VIADD R12, R0, 0x31 ;  /* 0x00000031000c7836 */ /* 0x000fe20000000000 */
[----:B------:R-:W-:Y:S01]  /*18080*/  ISETP.GE.AND P5, PT, R9, RZ, PT ;  /* 0x000000ff0900720c */ /* 0x000fe20003fa6270 */
[----:B------:R0:W-:Y:S01]  /*18090*/  STL [R1+0xe0], R15 ;  /* 0x0000e00f01007387 */ /* 0x0001e20000100800 */
[--C-:B------:R-:W-:Y:S01]  /*180a0*/  @!P0 IMAD.IADD R10, R10, 0x1, -R4.reuse ;  /* 0x000000010a0a8824 */ /* 0x100fe200078e0a04 */
[----:B------:R-:W-:Y:S01]  /*180b0*/  ISETP.GE.AND P0, PT, R13, RZ, PT ;  /* 0x000000ff0d00720c */ /* 0x000fe20003f06270 */
[--C-:B------:R-:W-:Y:S01]  /*180c0*/  @!P3 IMAD.IADD R8, R8, 0x1, -R4.reuse ;  /* 0x000000010808b824 */ /* 0x100fe200078e0a04 */
[----:B------:R1:W-:Y:S01]  /*180d0*/  STL [R1+0xe4], R14 ;  /* 0x0000e40e01007387 */ /* 0x0003e20000100800 */
[----:B------:R-:W-:Y:S01]  /*180e0*/  IABS R13, R12 ;  /* 0x0000000c000d7213 */ /* 0x000fe20000000000 */
[----:B------:R-:W-:-:S02]  /*180f0*/  @!P4 IMAD.IADD R3, R3, 0x1, -R4 ;  /* 0x000000010303c824 */ /* 0x000fc400078e0a04 */
[----:B------:R-:W-:Y:S02]  /*18100*/  IMAD.MOV.U32 R16, RZ, RZ, R10 ;  /* 0x000000ffff107224 */ /* 0x000fe400078e000a */
[----:B0-----:R-:W-:Y:S01]  /*18110*/  VIADD R15, R0, 0x32 ;  /* 0x00000032000f7836 */ /* 0x001fe20000000000 */
[----:B------:R-:W-:Y:S01]  /*18120*/  ISETP.GT.U32.AND P4, PT, R4, R3, PT ;  /* 0x000000030400720c */ /* 0x000fe20003f84070 */
[----:B------:R-:W-:Y:S02]  /*18130*/  VIADD R9, R0, 0x30 ;  /* 0x0000003000097836 */ /* 0x000fe40000000000 */
[----:B-1----:R-:W-:Y:S01]  /*18140*/  IMAD.MOV.U32 R14, RZ, RZ, R11 ;  /* 0x000000ffff0e7224 */ /* 0x002fe200078e000b */
[----:B------:R-:W-:Y:S01]  /*18150*/  ISETP.GE.AND P3, PT, R15, RZ, PT ;  /* 0x000000ff0f00720c */ /* 0x000fe20003f66270 */
[----:B------:R-:W-:Y:S01]  /*18160*/  IMAD.MOV.U32 R11, RZ, RZ, R13 ;  /* 0x000000ffff0b7224 */ /* 0x000fe200078e000d */
[----:B------:R-:W-:Y:S01]  /*18170*/  IABS R15, R15 ;  /* 0x0000000f000f7213 */ /* 0x000fe20000000000 */
[----:B------:R-:W-:Y:S01]  /*18180*/  @!P6 IMAD.MOV R14, RZ, RZ, -R14 ;  /* 0x000000ffff0ee224 */ /* 0x000fe200078e0a0e */
[----:B------:R-:W-:Y:S01]  /*18190*/  ISETP.GT.U32.AND P6, PT, R4, R8, PT ;  /* 0x000000080400720c */ /* 0x000fe20003fc4070 */
[----:B------:R-:W-:Y:S01]  /*181a0*/  @!P5 IMAD.MOV R16, RZ, RZ, -R16 ;  /* 0x000000ffff10d224 */ /* 0x000fe200078e0a10 */
[----:B------:R-:W-:Y:S01]  /*181b0*/  ISETP.GE.AND P5, PT, R12, RZ, PT ;  /* 0x000000ff0c00720c */ /* 0x000fe20003fa6270 */
[----:B------:R-:W-:Y:S01]  /*181c0*/  IMAD.HI.U32 R13, R2, R15, RZ ;  /* 0x0000000f020d7227 */ /* 0x000fe200078e00ff */
[----:B------:R0:W-:Y:S01]  /*181d0*/  STL [R1+0xe8], R14 ;  /* 0x0000e80e01007387 */ /* 0x0001e20000100800 */
[----:B------:R-:W-:-:S02]  /*181e0*/  IABS R24, R9 ;  /* 0x0000000900187213 */ /* 0x000fc40000000000 */
[----:B------:R-:W-:Y:S01]  /*181f0*/  IMAD.MOV R13, RZ, RZ, -R13 ;  /* 0x000000ffff0d7224 */ /* 0x000fe200078e0a0d */
[----:B------:R1:W-:Y:S01]  /*18200*/  STL [R1+0xec], R16 ;  /* 0x0000ec1001007387 */ /* 0x0003e20000100800 */
[--C-:B------:R-:W-:Y:S02]  /*18210*/  @!P4 IMAD.IADD R3, R3, 0x1, -R4.reuse ;  /* 0x000000010303c824 */ /* 0x100fe400078e0a04 */
[----:B------:R-:W-:Y:S02]  /*18220*/  IMAD R15, R4, R13, R15 ;  /* 0x0000000d040f7224 */ /* 0x000fe400078e020f */
[----:B------:R-:W-:Y:S01]  /*18230*/  @!P6 IMAD.IADD R8, R8, 0x1, -R4 ;  /* 0x000000010808e824 */ /* 0x000fe200078e0a04 */
[----:B------:R-:W-:Y:S01]  /*18240*/  ISETP.GE.AND P6, PT, R9, RZ, PT ;  /* 0x000000ff0900720c */ /* 0x000fe20003fc6270 */
[----:B0-----:R-:W-:Y:S01]  /*18250*/  IMAD.HI.U32 R14, R2, R11, RZ ;  /* 0x0000000b020e7227 */ /* 0x001fe200078e00ff */
[----:B------:R-:W-:-:S03]  /*18260*/  ISETP.GT.U32.AND P4, PT, R4, R15, PT ;  /* 0x0000000f0400720c */ /* 0x000fc60003f84070 */
[----:B------:R-:W-:Y:S02]  /*18270*/  IMAD.MOV R12, RZ, RZ, -R14 ;  /* 0x000000ffff0c7224 */ /* 0x000fe400078e0a0e */
[----:B------:R-:W-:Y:S02]  /*18280*/  IMAD.MOV.U32 R17, RZ, RZ, R8 ;  /* 0x000000ffff117224 */ /* 0x000fe400078e0008 */
[----:B------:R-:W-:Y:S02]  /*18290*/  IMAD R9, R4, R12, R11 ;  /* 0x0000000c04097224 */ /* 0x000fe400078e020b */
[----:B------:R-:W-:Y:S02]  /*182a0*/  @!P1 IMAD.MOV R17, RZ, RZ, -R17 ;  /* 0x000000ffff119224 */ /* 0x000fe400078e0a11 */
[----:B------:R-:W-:Y:S01]  /*182b0*/  VIADD R23, R0, 0x2f ;  /* 0x0000002f00177836 */ /* 0x000fe20000000000 */
[----:B------:R-:W-:Y:S01]  /*182c0*/  ISETP.GT.U32.AND P1, PT, R4, R9, PT ;  /* 0x000000090400720c */ /* 0x000fe20003f24070 */
[----:B------:R-:W-:Y:S01]  /*182d0*/  @!P4 IMAD.IADD R15, R15, 0x1, -R4 ;  /* 0x000000010f0fc824 */ /* 0x000fe200078e0a04 */
[----:B------:R0:W-:Y:S01]  /*182e0*/  STL [R1+0xf0], R17 ;  /* 0x0000f01101007387 */ /* 0x0001e20000100800 */
[----:B------:R-:W-:-:S02]  /*182f0*/  IMAD.MOV.U32 R19, RZ, RZ, R3 ;  /* 0x000000ffff137224 */ /* 0x000fc400078e0003 */
[----:B------:R-:W-:Y:S01]  /*18300*/  IMAD.HI.U32 R10, R2, R24, RZ ;  /* 0x00000018020a7227 */ /* 0x000fe200078e00ff */
[----:B------:R-:W-:-:S03]  /*18310*/  ISETP.GT.U32.AND P4, PT, R4, R15, PT ;  /* 0x0000000f0400720c */ /* 0x000fc60003f84070 */
[----:B------:R-:W-:Y:S01]  /*18320*/  @!P0 IMAD.MOV R19, RZ, RZ, -R19 ;  /* 0x000000ffff138224 */ /* 0x000fe200078e0a13 */
[----:B------:R-:W-:Y:S01]  /*18330*/  ISETP.GE.AND P0, PT, R23, RZ, PT ;  /* 0x000000ff1700720c */ /* 0x000fe20003f06270 */
[----:B------:R-:W-:Y:S01]  /*18340*/  IMAD.MOV R10, RZ, RZ, -R10 ;  /* 0x000000ffff0a7224 */ /* 0x000fe200078e0a0a */
[----:B------:R-:W-:Y:S01]  /*18350*/  IABS R23, R23 ;  /* 0x0000001700177213 */ /* 0x000fe20000000000 */
[----:B------:R-:W-:Y:S01]  /*18360*/  @!P1 IMAD.IADD R9, R9, 0x1, -R4 ;  /* 0x0000000109099824 */ /* 0x000fe200078e0a04 */
[----:B------:R2:W-:Y:S01]  /*18370*/  STL [R1+0xf8], R19 ;  /* 0x0000f81301007387 */ /* 0x0005e20000100800 */
[----:B------:R-:W-:Y:S02]  /*18380*/  VIADD R18, R0, 0x2e ;  /* 0x0000002e00127836 */ /* 0x000fe40000000000 */
[C---:B------:R-:W-:Y:S01]  /*18390*/  IMAD R24, R4.reuse, R10, R24 ;  /* 0x0000000a04187224 */ /* 0x040fe200078e0218 */
[----:B------:R-:W-:Y:S01]  /*183a0*/  ISETP.GT.U32.AND P1, PT, R4, R9, PT ;  /* 0x000000090400720c */ /* 0x000fe20003f24070 */
[----:B------:R-:W-:Y:S01]  /*183b0*/  IMAD.HI.U32 R8, R2, R23, RZ ;  /* 0x0000001702087227 */ /* 0x000fe200078e00ff */
[----:B------:R-:W-:-:S03]  /*183c0*/  IABS R22, R18 ;  /* 0x0000001200167213 */ /* 0x000fc60000000000 */
[----:B------:R-:W-:Y:S01]  /*183d0*/  @!P4 IMAD.IADD R15, R15, 0x1, -R4 ;  /* 0x000000010f0fc824 */ /* 0x000fe200078e0a04 */
[----:B------:R-:W-:Y:S01]  /*183e0*/  ISETP.GT.U32.AND P4, PT, R4, R24, PT ;  /* 0x000000180400720c */ /* 0x000fe20003f84070 */
[----:B-1----:R-:W-:Y:S02]  /*183f0*/  VIADD R16, R0, 0x2d ;  /* 0x0000002d00107836 */ /* 0x002fe40000000000 */
[----:B------:R-:W-:Y:S02]  /*18400*/  IMAD.MOV R8, RZ, RZ, -R8 ;  /* 0x000000ffff087224 */ /* 0x000fe400078e0a08 */
[----:B------:R-:W-:Y:S01]  /*18410*/  IMAD.HI.U32 R14, R2, R22, RZ ;  /* 0x00000016020e7227 */ /* 0x000fe200078e00ff */
[----:B------:R-:W-:-:S03]  /*18420*/  IABS R10, R16 ;  /* 0x00000010000a7213 */ /* 0x000fc60000000000 */
[C---:B------:R-:W-:Y:S02]  /*18430*/  IMAD R23, R4.reuse, R8, R23 ;  /* 0x0000000804177224 */ /* 0x040fe400078e0217 */
[----:B------:R-:W-:Y:S02]  /*18440*/  IMAD.MOV R14, RZ, RZ, -R14 ;  /* 0x000000ffff0e7224 */ /* 0x000fe400078e0a0e */
[----:B------:R-:W-:Y:S01]  /*18450*/  @!P1 IMAD.IADD R9, R9, 0x1, -R4 ;  /* 0x0000000109099824 */ /* 0x000fe200078e0a04 */
[C---:B------:R-:W-:Y:S01]  /*18460*/  ISETP.GT.U32.AND P1, PT, R4.reuse, R23, PT ;  /* 0x000000170400720c */ /* 0x040fe20003f24070 */
[----:B------:R-:W-:Y:S02]  /*18470*/  IMAD R22, R4, R14, R22 ;  /* 0x0000000e04167224 */ /* 0x000fe400078e0216 */
[----:B------:R-:W-:-:S04]  /*18480*/  IMAD.HI.U32 R13, R2, R10, RZ ;  /* 0x0000000a020d7227 */ /* 0x000fc800078e00ff */
[----:B------:R-:W-:Y:S01]  /*18490*/  @!P4 IMAD.IADD R24, R24, 0x1, -R4 ;  /* 0x000000011818c824 */ /* 0x000fe200078e0a04 */
[----:B------:R-:W-:Y:S01]  /*184a0*/  ISETP.GT.U32.AND P4, PT, R4, R22, PT ;  /* 0x000000160400720c */ /* 0x000fe20003f84070 */
[C---:B0-----:R-:W-:Y:S02]  /*184b0*/  VIADD R17, R0.reuse, 0x2c ;  /* 0x0000002c00117836 */ /* 0x041fe40000000000 */
[----:B------:R-:W-:Y:S02]  /*184c0*/  IMAD.MOV R13, RZ, RZ, -R13 ;  /* 0x000000ffff0d7224 */ /* 0x000fe400078e0a0d */
[----:B------:R-:W-:Y:S01]  /*184d0*/  VIADD R3, R0, 0x2b ;  /* 0x0000002b00037836 */ /* 0x000fe20000000000 */
[----:B------:R-:W-:Y:S01]  /*184e0*/  IABS R11, R17 ;  /* 0x00000011000b7213 */ /* 0x000fe20000000000 */
[C---:B------:R-:W-:Y:S02]  /*184f0*/  IMAD R10, R4.reuse, R13, R10 ;  /* 0x0000000d040a7224 */ /* 0x040fe400078e020a */
[----:B------:R-:W-:Y:S01]  /*18500*/  @!P1 IMAD.IADD R23, R23, 0x1, -R4 ;  /* 0x0000000117179824 */ /* 0x000fe200078e0a04 */
[----:B------:R-:W-:Y:S01]  /*18510*/  IABS R21, R3 ;  /* 0x0000000300157213 */ /* 0x000fe20000000000 */
[----:B------:R-:W-:Y:S01]  /*18520*/  IMAD.MOV.U32 R25, RZ, RZ, R15 ;  /* 0x000000ffff197224 */ /* 0x000fe200078e000f */
[----:B------:R-:W-:Y:S01]  /*18530*/  ISETP.GT.U32.AND P1, PT, R4, R10, PT ;  /* 0x0000000a0400720c */ /* 0x000fe20003f24070 */
[----:B------:R-:W-:-:S04]  /*18540*/  IMAD.HI.U32 R12, R2, R11, RZ ;  /* 0x0000000b020c7227 */ /* 0x000fc800078e00ff */
[----:B------:R-:W-:Y:S01]  /*18550*/  @!P4 IMAD.IADD R22, R22, 0x1, -R4 ;  /* 0x000000011616c824 */ /* 0x000fe200078e0a04 */
[C---:B------:R-:W-:Y:S01]  /*18560*/  ISETP.GT.U32.AND P4, PT, R4.reuse, R23, PT ;  /* 0x000000170400720c */ /* 0x040fe20003f84070 */
[----:B------:R-:W-:Y:S01]  /*18570*/  @!P3 IMAD.MOV R25, RZ, RZ, -R25 ;  /* 0x000000ffff19b224 */ /* 0x000fe200078e0a19 */
[----:B------:R-:W-:Y:S01]  /*18580*/  ISETP.GT.U32.AND P3, PT, R4, R24, PT ;  /* 0x000000180400720c */ /* 0x000fe20003f64070 */
[----:B--2---:R-:W-:Y:S02]  /*18590*/  VIADD R19, R0, 0x2a ;  /* 0x0000002a00137836 */ /* 0x004fe40000000000 */
[----:B------:R-:W-:Y:S01]  /*185a0*/  IMAD.MOV R12, RZ, RZ, -R12 ;  /* 0x000000ffff0c7224 */ /* 0x000fe200078e0a0c */
[----:B------:R0:W-:Y:S01]  /*185b0*/  STL [R1+0xd4], R25 ;  /* 0x0000d41901007387 */ /* 0x0001e20000100800 */
[----:B------:R-:W-:Y:S01]  /*185c0*/  IMAD.HI.U32 R8, R2, R21, RZ ;  /* 0x0000001502087227 */ /* 0x000fe200078e00ff */
[----:B------:R-:W-:-:S03]  /*185d0*/  IABS R13, R19 ;  /* 0x00000013000d7213 */ /* 0x000fc60000000000 */
[----:B------:R-:W-:Y:S02]  /*185e0*/  IMAD R11, R4, R12, R11 ;  /* 0x0000000c040b7224 */ /* 0x000fe400078e020b */
[----:B------:R-:W-:Y:S02]  /*185f0*/  IMAD.MOV R8, RZ, RZ, -R8 ;  /* 0x000000ffff087224 */ /* 0x000fe400078e0a08 */
[----:B------:R-:W-:Y:S02]  /*18600*/  VIADD R12, R0, 0x29 ;  /* 0x00000029000c7836 */ /* 0x000fe40000000000 */
[----:B------:R-:W-:Y:S01]  /*18610*/  @!P1 IMAD.IADD R10, R10, 0x1, -R4 ;  /* 0x000000010a0a9824 */ /* 0x000fe200078e0a04 */
[C---:B------:R-:W-:Y:S01]  /*18620*/  ISETP.GT.U32.AND P1, PT, R4.reuse, R22, PT ;  /* 0x000000160400720c */ /* 0x040fe20003f24070 */
        /* <DEDUP_REMOVED lines=8> */
[----:B0-----:R-:W-:-:S04]  /*186b0*/  IMAD.HI.U32 R25, R2, R20, RZ ;  /* 0x0000001402197227 */ /* 0x001fc800078e00ff */
[----:B------:R-:W-:Y:S01]  /*186c0*/  @!P5 IMAD.MOV R9, RZ, RZ, -R9 ;  /* 0x000000ffff09d224 */ /* 0x000fe200078e0a09 */
[C---:B------:R-:W-:Y:S01]  /*186d0*/  ISETP.GT.U32.AND P5, PT, R4.reuse, R10, PT ;  /* 0x0000000a0400720c */ /* 0x040fe20003fa4070 */
[----:B------:R-:W-:Y:S02]  /*186e0*/  IMAD R13, R4, R15, R13 ;  /* 0x0000000f040d7224 */ /* 0x000fe400078e020d */
[----:B------:R-:W-:Y:S01]  /*186f0*/  VIADD R8, R0, 0x28 ;  /* 0x0000002800087836 */ /* 0x000fe20000000000 */
[----:B------:R0:W-:Y:S01]  /*18700*/  STL [R1+0xd0], R9 ;  /* 0x0000d00901007387 */ /* 0x0001e20000100800 */
[----:B------:R-:W-:Y:S02]  /*18710*/  IMAD.MOV R25, RZ, RZ, -R25 ;  /* 0x000000ffff197224 */ /* 0x000fe400078e0a19 */
[----:B------:R-:W-:Y:S01]  /*18720*/  @!P1 IMAD.IADD R22, R22, 0x1, -R4 ;  /* 0x0000000116169824 */ /* 0x000fe200078e0a04 */
[C---:B------:R-:W-:Y:S01]  /*18730*/  ISETP.GT.U32.AND P1, PT, R4.reuse, R13, PT ;  /* 0x0000000d0400720c */ /* 0x040fe20003f24070 */
[----:B------:R-:W-:Y:S01]  /*18740*/  IMAD R20, R4, R25, R20 ;  /* 0x0000001904147224 */ /* 0x000fe200078e0214 */
[----:B------:R-:W-:Y:S01]  /*18750*/  IABS R15, R8 ;  /* 0x00000008000f7213 */ /* 0x000fe20000000000 */
[----:B------:R-:W-:-:S02]  /*18760*/  @!P3 IMAD.IADD R11, R11, 0x1, -R4 ;  /* 0x000000010b0bb824 */ /* 0x000fc400078e0a04 */
[----:B------:R-:W-:Y:S01]  /*18770*/  @!P4 IMAD.IADD R21, R21, 0x1, -R4 ;  /* 0x000000011515c824 */ /* 0x000fe200078e0a04 */
[----:B------:R-:W-:Y:S01]  /*18780*/  ISETP.GT.U32.AND P3, PT, R4, R20, PT ;  /* 0x000000140400720c */ /* 0x000fe20003f64070 */
[----:B------:R-:W-:Y:S01]  /*18790*/  IMAD.HI.U32 R25, R2, R15, RZ ;  /* 0x0000000f02197227 */ /* 0x000fe200078e00ff */
[----:B------:R-:W-:-:S03]  /*187a0*/  ISETP.GE.AND P4, PT, R16, RZ, PT ;  /* 0x000000ff1000720c */ /* 0x000fc60003f86270 */
[--C-:B------:R-:W-:Y:S01]  /*187b0*/  @!P5 IMAD.IADD R10, R10, 0x1, -R4.reuse ;  /* 0x000000010a0ad824 */ /* 0x100fe200078e0a04 */
[----:B------:R-:W-:Y:S01]  /*187c0*/  ISETP.GE.AND P5, PT, R18, RZ, PT ;  /* 0x000000ff1200720c */ /* 0x000fe20003fa6270 */
[----:B------:R-:W-:Y:S02]  /*187d0*/  IMAD.MOV.U32 R27, RZ, RZ, R23 ;  /* 0x000000ffff1b7224 */ /* 0x000fe400078e0017 */
[C---:B------:R-:W-:Y:S02]  /*187e0*/  VIADD R14, R0.reuse, 0x27 ;  /* 0x00000027000e7836 */ /* 0x040fe40000000000 */
[----:B------:R-:W-:Y:S02]  /*187f0*/  VIADD R16, R0, 0x26 ;  /* 0x0000002600107836 */ /* 0x000fe40000000000 */
[----:B------:R-:W-:Y:S01]  /*18800*/  IMAD.MOV R25, RZ, RZ, -R25 ;  /* 0x000000ffff197224 */ /* 0x000fe200078e0a19 */
[----:B0-----:R-:W-:Y:S01]  /*18810*/  IABS R9, R14 ;  /* 0x0000000e00097213 */ /* 0x001fe20000000000 */
[----:B------:R-:W-:Y:S01]  /*18820*/  @!P0 IMAD.MOV R27, RZ, RZ, -R27 ;  /* 0x000000ffff1b8224 */ /* 0x000fe200078e0a1b */
[C---:B------:R-:W-:Y:S01]  /*18830*/  ISETP.GT.U32.AND P0, PT, R4.reuse, R21, PT ;  /* 0x000000150400720c */ /* 0x040fe20003f04070 */
[----:B------:R-:W-:Y:S01]  /*18840*/  @!P1 IMAD.IADD R13, R13, 0x1, -R4 ;  /* 0x000000010d0d9824 */ /* 0x000fe200078e0a04 */
[----:B------:R-:W-:Y:S01]  /*18850*/  ISETP.GE.AND P1, PT, R17, RZ, PT ;  /* 0x000000ff1100720c */ /* 0x000fe20003f26270 */
[----:B------:R-:W-:Y:S01]  /*18860*/  IMAD R15, R4, R25, R15 ;  /* 0x00000019040f7224 */ /* 0x000fe200078e020f */
[----:B------:R-:W-:Y:S01]  /*18870*/  IABS R17, R16 ;  /* 0x0000001000117213 */ /* 0x000fe20000000000 */
[----:B------:R-:W-:-:S02]  /*18880*/  IMAD.MOV.U32 R23, RZ, RZ, R10 ;  /* 0x000000ffff177224 */ /* 0x000fc400078e000a */
[----:B------:R-:W-:Y:S02]  /*18890*/  IMAD.MOV.U32 R28, RZ, RZ, R24 ;  /* 0x000000ffff1c7224 */ /* 0x000fe400078e0018 */
[----:B------:R-:W-:Y:S01]  /*188a0*/  @!P3 IMAD.IADD R20, R20, 0x1, -R4 ;  /* 0x000000011414b824 */ /* 0x000fe200078e0a04 */
[C---:B------:R-:W-:Y:S01]  /*188b0*/  ISETP.GT.U32.AND P3, PT, R4.reuse, R11, PT ;  /* 0x0000000b0400720c */ /* 0x040fe20003f64070 */
[----:B------:R-:W-:Y:S02]  /*188c0*/  IMAD.MOV.U32 R26, RZ, RZ, R22 ;  /* 0x000000ffff1a7224 */ /* 0x000fe400078e0016 */
[----:B------:R-:W-:Y:S01]  /*188d0*/  @!P4 IMAD.MOV R23, RZ, RZ, -R23 ;  /* 0x000000ffff17c224 */ /* 0x000fe200078e0a17 */
[----:B------:R-:W-:Y:S01]  /*188e0*/  ISETP.GT.U32.AND P4, PT, R4, R15, PT ;  /* 0x0000000f0400720c */ /* 0x000fe20003f84070 */
[----:B------:R-:W-:-:S04]  /*188f0*/  IMAD.HI.U32 R18, R2, R9, RZ ;  /* 0x0000000902127227 */ /* 0x000fc800078e00ff */
[----:B------:R-:W-:-:S04]  /*18900*/  IMAD.HI.U32 R22, R2, R17, RZ ;  /* 0x0000001102167227 */ /* 0x000fc800078e00ff */
[----:B------:R-:W-:Y:S01]  /*18910*/  @!P6 IMAD.MOV R28, RZ, RZ, -R28 ;  /* 0x000000ffff1ce224 */ /* 0x000fe200078e0a1c */
[C---:B------:R-:W-:Y:S01]  /*18920*/  ISETP.GT.U32.AND P6, PT, R4.reuse, R20, PT ;  /* 0x000000140400720c */ /* 0x040fe20003fc4070 */
[----:B------:R-:W-:Y:S01]  /*18930*/  @!P5 IMAD.MOV R26, RZ, RZ, -R26 ;  /* 0x000000ffff1ad224 */ /* 0x000fe200078e0a1a */
[C---:B------:R-:W-:Y:S01]  /*18940*/  ISETP.GT.U32.AND P5, PT, R4.reuse, R13, PT ;  /* 0x0000000d0400720c */ /* 0x040fe20003fa4070 */
[----:B------:R-:W-:Y:S01]  /*18950*/  IMAD.MOV R18, RZ, RZ, -R18 ;  /* 0x000000ffff127224 */ /* 0x000fe200078e0a12 */
[----:B------:R-:W-:Y:S01]  /*18960*/  STL [R1+0x60], R28 ;  /* 0x0000601c01007387 */ /* 0x000fe20000100800 */
[----:B------:R-:W-:Y:S02]  /*18970*/  IMAD.MOV R22, RZ, RZ, -R22 ;  /* 0x000000ffff167224 */ /* 0x000fe400078e0a16 */
[----:B------:R-:W-:Y:S01]  /*18980*/  @!P0 IMAD.IADD R21, R21, 0x1, -R4 ;  /* 0x0000000115158824 */ /* 0x000fe200078e0a04 */
[----:B------:R-:W-:Y:S01]  /*18990*/  ISETP.GE.AND P0, PT, R3, RZ, PT ;  /* 0x000000ff0300720c */ /* 0x000fe20003f06270 */
[----:B------:R-:W-:Y:S01]  /*189a0*/  IMAD R9, R4, R18, R9 ;  /* 0x0000001204097224 */ /* 0x000fe200078e0209 */
[----:B------:R-:W-:Y:S01]  /*189b0*/  STL [R1+0x5c], R27 ;  /* 0x00005c1b01007387 */ /* 0x000fe20000100800 */
[----:B------:R-:W-:-:S02]  /*189c0*/  VIADD R18, R0, 0x25 ;  /* 0x0000002500127836 */ /* 0x000fc40000000000 */
[C---:B------:R-:W-:Y:S01]  /*189d0*/  IMAD R3, R4.reuse, R22, R17 ;  /* 0x0000001604037224 */ /* 0x040fe200078e0211 */
[----:B------:R-:W-:Y:S01]  /*189e0*/  STL [R1+0x54], R26 ;  /* 0x0000541a01007387 */ /* 0x000fe20000100800 */
[--C-:B------:R-:W-:Y:S01]  /*189f0*/  @!P4 IMAD.IADD R15, R15, 0x1, -R4.reuse ;  /* 0x000000010f0fc824 */ /* 0x100fe200078e0a04 */
[----:B------:R-:W-:Y:S01]  /*18a00*/  IABS R10, R18 ;  /* 0x00000012000a7213 */ /* 0x000fe20000000000 */
[--C-:B------:R-:W-:Y:S01]  /*18a10*/  @!P3 IMAD.IADD R11, R11, 0x1, -R4.reuse ;  /* 0x000000010b0bb824 */ /* 0x100fe200078e0a04 */
[----:B------:R-:W-:Y:S01]  /*18a20*/  ISETP.GT.U32.AND P4, PT, R4, R3, PT ;  /* 0x000000030400720c */ /* 0x000fe20003f84070 */
[--C-:B------:R-:W-:Y:S01]  /*18a30*/  @!P5 IMAD.IADD R13, R13, 0x1, -R4.reuse ;  /* 0x000000010d0dd824 */ /* 0x100fe200078e0a04 */
[----:B------:R-:W-:Y:S01]  /*18a40*/  ISETP.GE.AND P5, PT, R19, RZ, PT ;  /* 0x000000ff1300720c */ /* 0x000fe20003fa6270 */
[----:B------:R-:W-:Y:S01]  /*18a50*/  @!P6 IMAD.IADD R20, R20, 0x1, -R4 ;  /* 0x000000011414e824 */ /* 0x000fe200078e0a04 */
[----:B------:R-:W-:Y:S01]  /*18a60*/  ISETP.GE.AND P6, PT, R12, RZ, PT ;  /* 0x000000ff0c00720c */ /* 0x000fe20003fc6270 */
[----:B------:R-:W-:Y:S01]  /*18a70*/  IMAD.HI.U32 R19, R2, R10, RZ ;  /* 0x0000000a02137227 */ /* 0x000fe200078e00ff */
[----:B------:R-:W-:Y:S01]  /*18a80*/  ISETP.GT.U32.AND P3, PT, R4, R9, PT ;  /* 0x000000090400720c */ /* 0x000fe20003f64070 */
[----:B------:R0:W-:Y:S01]  /*18a90*/  STL [R1+0xc0], R23 ;  /* 0x0000c01701007387 */ /* 0x0001e20000100800 */
[----:B------:R-:W-:Y:S01]  /*18aa0*/  IABS R12, R6 ;  /* 0x00000006000c7213 */ /* 0x000fe20000000000 */
[----:B------:R-:W-:-:S02]  /*18ab0*/  IMAD.MOV.U32 R24, RZ, RZ, R11 ;  /* 0x000000ffff187224 */ /* 0x000fc400078e000b */
[----:B------:R-:W-:Y:S02]  /*18ac0*/  IMAD.MOV R19, RZ, RZ, -R19 ;  /* 0x000000ffff137224 */ /* 0x000fe400078e0a13 */
[----:B------:R-:W-:Y:S01]  /*18ad0*/  @!P1 IMAD.MOV R24, RZ, RZ, -R24 ;  /* 0x000000ffff189224 */ /* 0x000fe200078e0a18 */
[----:B------:R-:W-:Y:S01]  /*18ae0*/  ISETP.GT.U32.AND P1, PT, R4, R15, PT ;  /* 0x0000000f0400720c */ /* 0x000fe20003f24070 */
[----:B------:R-:W-:Y:S02]  /*18af0*/  VIADD R17, R0, 0x24 ;  /* 0x0000002400117836 */ /* 0x000fe40000000000 */
[----:B------:R-:W-:Y:S01]  /*18b00*/  IMAD R10, R4, R19, R10 ;  /* 0x00000013040a7224 */ /* 0x000fe200078e020a */
[----:B------:R-:W-:Y:S01]  /*18b10*/  STL [R1+0x4c], R24 ;  /* 0x00004c1801007387 */ /* 0x000fe20000100800 */
[----:B0-----:R-:W-:Y:S01]  /*18b20*/  IMAD.MOV.U32 R23, RZ, RZ, R21 ;  /* 0x000000ffff177224 */ /* 0x001fe200078e0015 */
[----:B------:R-:W-:Y:S01]  /*18b30*/  IABS R19, R17 ;  /* 0x0000001100137213 */ /* 0x000fe20000000000 */
[----:B------:R-:W-:-:S02]  /*18b40*/  @!P4 IMAD.IADD R3, R3, 0x1, -R4 ;  /* 0x000000010303c824 */ /* 0x000fc400078e0a04 */
[----:B------:R-:W-:Y:S02]  /*18b50*/  @!P0 IMAD.MOV R23, RZ, RZ, -R23 ;  /* 0x000000ffff178224 */ /* 0x000fe400078e0a17 */
[----:B------:R-:W-:Y:S01]  /*18b60*/  IMAD.MOV.U32 R21, RZ, RZ, R13 ;  /* 0x000000ffff157224 */ /* 0x000fe200078e000d */
[C---:B------:R-:W-:Y:S01]  /*18b70*/  ISETP.GT.U32.AND P0, PT, R4.reuse, R3, PT ;  /* 0x000000030400720c */ /* 0x040fe20003f04070 */
[----:B------:R-:W-:Y:S01]  /*18b80*/  @!P6 IMAD.MOV R20, RZ, RZ, -R20 ;  /* 0x000000ffff14e224 */ /* 0x000fe200078e0a14 */
[----:B------:R-:W-:Y:S01]  /*18b90*/  ISETP.GT.U32.AND P6, PT, R4, R10, PT ;  /* 0x0000000a0400720c */ /* 0x000fe20003fc4070 */
[----:B------:R-:W-:Y:S01]  /*18ba0*/  @!P3 IMAD.IADD R9, R9, 0x1, -R4 ;  /* 0x000000010909b824 */ /* 0x000fe200078e0a04 */
[----:B------:R-:W-:Y:S01]  /*18bb0*/  ISETP.GE.AND P3, PT, R8, RZ, PT ;  /* 0x000000ff0800720c */ /* 0x000fe20003f66270 */
[----:B------:R-:W-:Y:S01]  /*18bc0*/  @!P5 IMAD.MOV R21, RZ, RZ, -R21 ;  /* 0x000000ffff15d224 */ /* 0x000fe200078e0a15 */
[----:B------:R-:W-:Y:S01]  /*18bd0*/  ISETP.GE.AND P5, PT, R14, RZ, PT ;  /* 0x000000ff0e00720c */ /* 0x000fe20003fa6270 */
[----:B------:R-:W-:Y:S01]  /*18be0*/  IMAD.MOV.U32 R14, RZ, RZ, R19 ;  /* 0x000000ffff0e7224 */ /* 0x000fe200078e0013 */
[----:B------:R-:W-:Y:S01]  /*18bf0*/  ISETP.GT.U32.AND P4, PT, R4, R9, PT ;  /* 0x000000090400720c */ /* 0x000fe20003f84070 */
[----:B------:R-:W-:Y:S01]  /*18c00*/  IMAD.MOV.U32 R8, RZ, RZ, R12 ;  /* 0x000000ffff087224 */ /* 0x000fe200078e000c */
[----:B------:R-:W-:Y:S01]  /*18c10*/  STL [R1+0x80], R23 ;  /* 0x0000801701007387 */ /* 0x000fe20000100800 */
[--C-:B------:R-:W-:Y:S01]  /*18c20*/  @!P1 IMAD.IADD R15, R15, 0x1, -R4.reuse ;  /* 0x000000010f0f9824 */ /* 0x100fe200078e0a04 */
[----:B------:R-:W-:Y:S01]  /*18c30*/  ISETP.GE.AND P1, PT, R16, RZ, PT ;  /* 0x000000ff1000720c */ /* 0x000fe20003f26270 */
[----:B------:R-:W-:Y:S01]  /*18c40*/  IMAD.HI.U32 R16, R2, R14, RZ ;  /* 0x0000000e02107227 */ /* 0x000fe200078e00ff */
[----:B------:R-:W0:Y:S01]  /*18c50*/  I2F.RP R11, R8 ;  /* 0x00000008000b7306 */ /* 0x000e220000209400 */
[----:B------:R-:W-:Y:S02]  /*18c60*/  STL [R1+0xb8], R21 ;  /* 0x0000b81501007387 */ /* 0x000fe40000100800 */
[----:B------:R-:W-:Y:S01]  /*18c70*/  @!P0 IMAD.IADD R3, R3, 0x1, -R4 ;  /* 0x0000000103038824 */ /* 0x000fe200078e0a04 */
[----:B------:R-:W-:Y:S01]  /*18c80*/  ISETP.GE.AND P0, PT, R17, RZ, PT ;  /* 0x000000ff1100720c */ /* 0x000fe20003f06270 */
[----:B------:R-:W-:Y:S01]  /*18c90*/  IMAD.MOV.U32 R19, RZ, RZ, R15 ;  /* 0x000000ffff137224 */ /* 0x000fe200078e000f */
[----:B------:R-:W-:Y:S01]  /*18ca0*/  STL [R1+0x8c], R20 ;  /* 0x00008c1401007387 */ /* 0x000fe20000100800 */
[----:B------:R-:W-:-:S02]  /*18cb0*/  IMAD.MOV R16, RZ, RZ, -R16 ;  /* 0x000000ffff107224 */ /* 0x000fc400078e0a10 */
[----:B------:R-:W-:Y:S02]  /*18cc0*/  @!P6 IMAD.IADD R10, R10, 0x1, -R4 ;  /* 0x000000010a0ae824 */ /* 0x000fe400078e0a04 */
[----:B------:R-:W-:Y:S02]  /*18cd0*/  VIADD R12, R0, 0x23 ;  /* 0x00000023000c7836 */ /* 0x000fe40000000000 */
[----:B------:R-:W-:Y:S01]  /*18ce0*/  @!P3 IMAD.MOV R19, RZ, RZ, -R19 ;  /* 0x000000ffff13b224 */ /* 0x000fe200078e0a13 */
[C---:B------:R-:W-:Y:S01]  /*18cf0*/  ISETP.GT.U32.AND P3, PT, R4.reuse, R10, PT ;  /* 0x0000000a0400720c */ /* 0x040fe20003f64070 */
[----:B------:R-:W-:Y:S01]  /*18d00*/  IMAD R14, R4, R16, R14 ;  /* 0x00000010040e7224 */ /* 0x000fe200078e020e */
[----:B------:R-:W-:Y:S01]  /*18d10*/  IABS R13, R12 ;  /* 0x0000000c000d7213 */ /* 0x000fe20000000000 */
[----:B------:R-:W-:Y:S01]  /*18d20*/  IMAD.MOV.U32 R17, RZ, RZ, R3 ;  /* 0x000000ffff117224 */ /* 0x000fe200078e0003 */
[----:B0-----:R-:W0:Y:S01]  /*18d30*/  MUFU.RCP R11, R11 ;  /* 0x0000000b000b7308 */ /* 0x001e220000001000 */
[----:B------:R-:W-:Y:S01]  /*18d40*/  @!P4 IMAD.IADD R9, R9, 0x1, -R4 ;  /* 0x000000010909c824 */ /* 0x000fe200078e0a04 */
[----:B------:R-:W-:Y:S01]  /*18d50*/  ISETP.GE.AND P4, PT, R18, RZ, PT ;  /* 0x000000ff1200720c */ /* 0x000fe20003f86270 */
[----:B------:R-:W-:Y:S01]  /*18d60*/  @!P1 IMAD.MOV R17, RZ, RZ, -R17 ;  /* 0x000000ffff119224 */ /* 0x000fe200078e0a11 */
[----:B------:R-:W-:Y:S01]  /*18d70*/  ISETP.GT.U32.AND P1, PT, R4, R14, PT ;  /* 0x0000000e0400720c */ /* 0x000fe20003f24070 */
[----:B------:R-:W-:Y:S01]  /*18d80*/  IMAD.HI.U32 R18, R2, R13, RZ ;  /* 0x0000000d02127227 */ /* 0x000fe200078e00ff */
[----:B------:R-:W-:Y:S01]  /*18d90*/  ISETP.GE.AND P6, PT, R12, RZ, PT ;  /* 0x000000ff0c00720c */ /* 0x000fe20003fc6270 */
[----:B------:R-:W-:Y:S02]  /*18da0*/  STL [R1+0x98], R19 ;  /* 0x0000981301007387 */ /* 0x000fe40000100800 */
[----:B------:R-:W-:-:S02]  /*18db0*/  IMAD.MOV R18, RZ, RZ, -R18 ;  /* 0x000000ffff127224 */ /* 0x000fc400078e0a12 */
[----:B------:R-:W-:Y:S02]  /*18dc0*/  @!P3 IMAD.IADD R10, R10, 0x1, -R4 ;  /* 0x000000010a0ab824 */ /* 0x000fe400078e0a04 */
[----:B------:R-:W-:Y:S02]  /*18dd0*/  VIADD R15, R0, 0x22 ;  /* 0x00000022000f7836 */ /* 0x000fe40000000000 */
[----:B------:R-:W-:Y:S02]  /*18de0*/  IMAD R13, R4, R18, R13 ;  /* 0x00000012040d7224 */ /* 0x000fe400078e020d */
[----:B------:R-:W-:Y:S02]  /*18df0*/  IMAD.MOV.U32 R7, RZ, RZ, R10 ;  /* 0x000000ffff077224 */ /* 0x000fe400078e000a */
[----:B------:R-:W-:Y:S02]  /*18e00*/  @!P1 IMAD.IADD R14, R14, 0x1, -R4 ;  /* 0x000000010e0e9824 */ /* 0x000fe400078e0a04 */
[----:B------:R-:W-:-:S02]  /*18e10*/  VIADD R12, R0, 0x21 ;  /* 0x00000021000c7836 */ /* 0x000fc40000000000 */
[----:B------:R-:W-:Y:S01]  /*18e20*/  @!P5 IMAD.MOV R9, RZ, RZ, -R9 ;  /* 0x000000ffff09d224 */ /* 0x000fe200078e0a09 */
[----:B------:R-:W-:Y:S01]  /*18e30*/  ISETP.GE.AND P5, PT, R15, RZ, PT ;  /* 0x000000ff0f00720c */ /* 0x000fe20003fa6270 */
[----:B------:R-:W-:Y:S01]  /*18e40*/  @!P4 IMAD.MOV R7, RZ, RZ, -R7 ;  /* 0x000000ffff07c224 */ /* 0x000fe200078e0a07 */
[----:B------:R-:W-:Y:S01]  /*18e50*/  IABS R15, R15 ;  /* 0x0000000f000f7213 */ /* 0x000fe20000000000 */
[----:B0-----:R-:W-:Y:S01]  /*18e60*/  VIADD R11, R11, 0xffffffe ;  /* 0x0ffffffe0b0b7836 */ /* 0x001fe20000000000 */
[C---:B------:R-:W-:Y:S01]  /*18e70*/  ISETP.GT.U32.AND P4, PT, R4.reuse, R13, PT ;  /* 0x0000000d0400720c */ /* 0x040fe20003f84070 */
[----:B------:R0:W-:Y:S01]  /*18e80*/  STL [R1+0x9c], R9 ;  /* 0x00009c0901007387 */ /* 0x0001e20000100800 */
[----:B------:R-:W-:Y:S01]  /*18e90*/  ISETP.GT.U32.AND P1, PT, R4, R14, PT ;  /* 0x0000000e0400720c */ /* 0x000fe20003f24070 */
[----:B------:R-:W-:Y:S01]  /*18ea0*/  IMAD.HI.U32 R18, R2, R15, RZ ;  /* 0x0000000f02127227 */ /* 0x000fe200078e00ff */
[----:B------:R-:W-:Y:S01]  /*18eb0*/  ISETP.GE.AND P3, PT, R12, RZ, PT ;  /* 0x000000ff0c00720c */ /* 0x000fe20003f66270 */
[----:B------:R-:W1:Y:S01]  /*18ec0*/  F2I.FTZ.U32.TRUNC.NTZ R11, R11 ;  /* 0x0000000b000b7305 */ /* 0x000e62000021f000 */
[----:B------:R-:W-:Y:S01]  /*18ed0*/  IABS R12, R12 ;  /* 0x0000000c000c7213 */ /* 0x000fe20000000000 */
[----:B------:R2:W-:Y:S01]  /*18ee0*/  STL [R1+0xa4], R17 ;  /* 0x0000a41101007387 */ /* 0x0005e20000100800 */
[----:B------:R-:W-:-:S02]  /*18ef0*/  IMAD.MOV R18, RZ, RZ, -R18 ;  /* 0x000000ffff127224 */ /* 0x000fc400078e0a12 */
[----:B------:R-:W-:Y:S01]  /*18f00*/  VIADD R3, R0, 0x20 ;  /* 0x0000002000037836 */ /* 0x000fe20000000000 */
[----:B------:R1:W-:Y:S01]  /*18f10*/  STL [R1+0xb0], R7 ;  /* 0x0000b00701007387 */ /* 0x0003e20000100800 */
[----:B------:R-:W-:Y:S01]  /*18f20*/  IMAD R15, R4, R18, R15 ;  /* 0x00000012040f7224 */ /* 0x000fe200078e020f */
[----:B------:R-:W-:Y:S01]  /*18f30*/  IABS R18, R0 ;  /* 0x0000000000127213 */ /* 0x000fe20000000000 */
[--C-:B------:R-:W-:Y:S01]  /*18f40*/  @!P4 IMAD.IADD R13, R13, 0x1, -R4.reuse ;  /* 0x000000010d0dc824 */ /* 0x100fe200078e0a04 */
[----:B0-----:R-:W-:Y:S01]  /*18f50*/  IABS R9, R3 ;  /* 0x0000000300097213 */ /* 0x001fe20000000000 */
[----:B------:R-:W-:Y:S01]  /*18f60*/  @!P1 IMAD.IADD R14, R14, 0x1, -R4 ;  /* 0x000000010e0e9824 */ /* 0x000fe200078e0a04 */
[----:B------:R-:W-:Y:S01]  /*18f70*/  ISETP.GT.U32.AND P1, PT, R4, R15, PT ;  /* 0x0000000f0400720c */ /* 0x000fe20003f24070 */
[----:B--2---:R-:W-:Y:S01]  /*18f80*/  IMAD.HI.U32 R17, R2, R12, RZ ;  /* 0x0000000c02117227 */ /* 0x004fe200078e00ff */
[----:B------:R-:W-:-:S03]  /*18f90*/  ISETP.GT.U32.AND P4, PT, R4, R13, PT ;  /* 0x0000000d0400720c */ /* 0x000fc60003f84070 */
[----:B------:R-:W-:Y:S02]  /*18fa0*/  IMAD.MOV R17, RZ, RZ, -R17 ;  /* 0x000000ffff117224 */ /* 0x000fe400078e0a11 */
[----:B------:R-:W-:Y:S02]  /*18fb0*/  IMAD.MOV.U32 R20, RZ, RZ, R14 ;  /* 0x000000ffff147224 */ /* 0x000fe400078e000e */
[----:B------:R-:W-:Y:S02]  /*18fc0*/  IMAD R12, R4, R17, R12 ;  /* 0x00000011040c7224 */ /* 0x000fe400078e020c */
[----:B------:R-:W-:-:S04]  /*18fd0*/  IMAD.HI.U32 R16, R2, R9, RZ ;  /* 0x0000000902107227 */ /* 0x000fc800078e00ff */
[----:B------:R-:W-:Y:S01]  /*18fe0*/  @!P0 IMAD.MOV R20, RZ, RZ, -R20 ;  /* 0x000000ffff148224 */ /* 0x000fe200078e0a14 */
[----:B------:R-:W-:Y:S01]  /*18ff0*/  ISETP.GT.U32.AND P0, PT, R4, R12, PT ;  /* 0x0000000c0400720c */ /* 0x000fe20003f04070 */
[----:B-1----:R-:W-:Y:S02]  /*19000*/  IMAD.MOV R19, RZ, RZ, -R11 ;  /* 0x000000ffff137224 */ /* 0x002fe400078e0a0b */
[----:B------:R-:W-:Y:S01]  /*19010*/  IMAD.MOV R16, RZ, RZ, -R16 ;  /* 0x000000ffff107224 */ /* 0x000fe200078e0a10 */
[----:B------:R0:W-:Y:S01]  /*19020*/  STL [R1+0x90], R20 ;  /* 0x0000901401007387 */ /* 0x0001e20000100800 */
[----:B------:R-:W-:Y:S02]  /*19030*/  IMAD.MOV.U32 R10, RZ, RZ, RZ ;  /* 0x000000ffff0a7224 */ /* 0x000fe400078e00ff */
[----:B------:R-:W-:Y:S02]  /*19040*/  IMAD R19, R19, R8, RZ ;  /* 0x0000000813137224 */ /* 0x000fe400078e02ff */
[----:B------:R-:W-:-:S02]  /*19050*/  VIADD R7, R0, 0x1f ;  /* 0x0000001f00077836 */ /* 0x000fc40000000000 */
[C---:B------:R-:W-:Y:S02]  /*19060*/  IMAD R9, R4.reuse, R16, R9 ;  /* 0x0000001004097224 */ /* 0x040fe400078e0209 */
[----:B------:R-:W-:Y:S01]  /*19070*/  IMAD.HI.U32 R10, R11, R19, R10 ;  /* 0x000000130b0a7227 */ /* 0x000fe200078e000a */
[----:B------:R-:W-:Y:S02]  /*19080*/  IABS R11, R7 ;  /* 0x00000007000b7213 */ /* 0x000fe40000000000 */
[----:B------:R-:W-:Y:S01]  /*19090*/  IABS R19, R29 ;  /* 0x0000001d00137213 */ /* 0x000fe20000000000 */
[--C-:B------:R-:W-:Y:S01]  /*190a0*/  @!P4 IMAD.IADD R13, R13, 0x1, -R4.reuse ;  /* 0x000000010d0dc824 */ /* 0x100fe200078e0a04 */
[----:B------:R-:W-:Y:S01]  /*190b0*/  ISETP.GT.U32.AND P4, PT, R4, R9, PT ;  /* 0x000000090400720c */ /* 0x000fe20003f84070 */
[----:B------:R-:W-:Y:S02]  /*190c0*/  @!P1 IMAD.IADD R15, R15, 0x1, -R4 ;  /* 0x000000010f0f9824 */ /* 0x000fe400078e0a04 */
[----:B------:R-:W-:-:S02]  /*190d0*/  IMAD.MOV.U32 R16, RZ, RZ, R13 ;  /* 0x000000ffff107224 */ /* 0x000fc400078e000d */
[----:B------:R-:W-:Y:S01]  /*190e0*/  @!P0 IMAD.IADD R12, R12, 0x1, -R4 ;  /* 0x000000010c0c8824 */ /* 0x000fe200078e0a04 */
[----:B------:R-:W-:Y:S01]  /*190f0*/  ISETP.GT.U32.AND P1, PT, R4, R15, PT ;  /* 0x0000000f0400720c */ /* 0x000fe20003f24070 */
[----:B------:R-:W-:-:S03]  /*19100*/  IMAD.HI.U32 R14, R2, R11, RZ ;  /* 0x0000000b020e7227 */ /* 0x000fc600078e00ff */
[----:B------:R-:W-:Y:S01]  /*19110*/  ISETP.GT.U32.AND P0, PT, R4, R12, PT ;  /* 0x0000000c0400720c */ /* 0x000fe20003f04070 */
[----:B------:R-:W-:Y:S01]  /*19120*/  @!P6 IMAD.MOV R16, RZ, RZ, -R16 ;  /* 0x000000ffff10e224 */ /* 0x000fe200078e0a10 */
[----:B------:R-:W-:Y:S01]  /*19130*/  ISETP.GE.AND P6, PT, R3, RZ, PT ;  /* 0x000000ff0300720c */ /* 0x000fe20003fc6270 */
[----:B------:R-:W-:-:S03]  /*19140*/  IMAD.HI.U32 R13, R2, R18, RZ ;  /* 0x00000012020d7227 */ /* 0x000fc600078e00ff */
[----:B------:R1:W-:Y:S01]  /*19150*/  STL [R1+0x94], R16 ;  /* 0x0000941001007387 */ /* 0x0003e20000100800 */
[----:B------:R-:W-:Y:S02]  /*19160*/  IMAD.MOV R3, RZ, RZ, -R14 ;  /* 0x000000ffff037224 */ /* 0x000fe400078e0a0e */
[----:B------:R-:W-:Y:S02]  /*19170*/  IMAD.MOV R13, RZ, RZ, -R13 ;  /* 0x000000ffff0d7224 */ /* 0x000fe400078e0a0d */
[C---:B------:R-:W-:Y:S02]  /*19180*/  IMAD R3, R4.reuse, R3, R11 ;  /* 0x0000000304037224 */ /* 0x040fe400078e020b */
[----:B------:R-:W-:Y:S02]  /*19190*/  @!P4 IMAD.IADD R9, R9, 0x1, -R4 ;  /* 0x000000010909c824 */ /* 0x000fe400078e0a04 */
[C---:B------:R-:W-:Y:S02]  /*191a0*/  IMAD R18, R4.reuse, R13, R18 ;  /* 0x0000000d04127224 */ /* 0x040fe400078e0212 */
[----:B------:R-:W-:Y:S01]  /*191b0*/  @!P1 IMAD.IADD R15, R15, 0x1, -R4 ;  /* 0x000000010f0f9824 */ /* 0x000fe200078e0a04 */
[----:B------:R-:W-:Y:S01]  /*191c0*/  ISETP.GT.U32.AND P1, PT, R4, R3, PT ;  /* 0x000000030400720c */ /* 0x000fe20003f24070 */
[----:B------:R-:W-:Y:S01]  /*191d0*/  IMAD.HI.U32 R10, R10, R19, RZ ;  /* 0x000000130a0a7227 */ /* 0x000fe200078e00ff */
[----:B------:R-:W-:-:S03]  /*191e0*/  ISETP.GT.U32.AND P4, PT, R4, R9, PT ;  /* 0x000000090400720c */ /* 0x000fc60003f84070 */
[----:B------:R-:W-:Y:S01]  /*191f0*/  @!P0 IMAD.IADD R12, R12, 0x1, -R4 ;  /* 0x000000010c0c8824 */ /* 0x000fe200078e0a04 */
[----:B------:R-:W-:Y:S01]  /*19200*/  ISETP.GT.U32.AND P0, PT, R4, R18, PT ;  /* 0x000000120400720c */ /* 0x000fe20003f04070 */
[----:B------:R-:W-:Y:S02]  /*19210*/  IMAD.MOV R10, RZ, RZ, -R10 ;  /* 0x000000ffff0a7224 */ /* 0x000fe400078e0a0a */
[----:B------:R-:W-:Y:S02]  /*19220*/  VIADD R11, R0, 0x1d ;  /* 0x0000001d000b7836 */ /* 0x000fe40000000000 */
[----:B------:R-:W-:Y:S02]  /*19230*/  IMAD R19, R8, R10, R19 ;  /* 0x0000000a08137224 */ /* 0x000fe400078e0213 */
[----:B------:R-:W-:Y:S01]  /*19240*/  @!P1 IMAD.IADD R3, R3, 0x1, -R4 ;  /* 0x0000000103039824 */ /* 0x000fe200078e0a04 */
[----:B0-----:R-:W-:Y:S01]  /*19250*/  IABS R20, R11 ;  /* 0x0000000b00147213 */ /* 0x001fe20000000000 */
[----:B------:R-:W-:-:S02]  /*19260*/  VIADD R10, R0, 0x1e ;  /* 0x0000001e000a7836 */ /* 0x000fc40000000000 */
[--C-:B------:R-:W-:Y:S01]  /*19270*/  @!P4 IMAD.IADD R9, R9, 0x1, -R4.reuse ;  /* 0x000000010909c824 */ /* 0x100fe200078e0a04 */
[----:B------:R-:W-:Y:S01]  /*19280*/  ISETP.GT.U32.AND P4, PT, R8, R19, PT ;  /* 0x000000130800720c */ /* 0x000fe20003f84070 */
[----:B------:R-:W-:Y:S01]  /*19290*/  @!P0 IMAD.IADD R18, R18, 0x1, -R4 ;  /* 0x0000000112128824 */ /* 0x000fe200078e0a04 */
[----:B------:R-:W-:Y:S01]  /*192a0*/  ISETP.GT.U32.AND P0, PT, R4, R3, PT ;  /* 0x000000030400720c */ /* 0x000fe20003f04070 */
[----:B------:R-:W-:Y:S01]  /*192b0*/  IMAD.MOV.U32 R24, RZ, RZ, R15 ;  /* 0x000000ffff187224 */ /* 0x000fe200078e000f */
[----:B------:R-:W-:Y:S01]  /*192c0*/  IABS R22, R10 ;  /* 0x0000000a00167213 */ /* 0x000fe20000000000 */
[----:B------:R-:W-:Y:S01]  /*192d0*/  VIADD R17, R0, 0x1b ;  /* 0x0000001b00117836 */ /* 0x000fe20000000000 */
[----:B------:R-:W-:Y:S01]  /*192e0*/  ISETP.GE.AND P1, PT, R10, RZ, PT ;  /* 0x000000ff0a00720c */ /* 0x000fe20003f26270 */
[----:B------:R-:W-:Y:S01]  /*192f0*/  @!P5 IMAD.MOV R24, RZ, RZ, -R24 ;  /* 0x000000ffff18d224 */ /* 0x000fe200078e0a18 */
[----:B------:R-:W-:Y:S01]  /*19300*/  ISETP.GT.U32.AND P5, PT, R4, R18, PT ;  /* 0x000000120400720c */ /* 0x000fe20003fa4070 */
[----:B------:R-:W-:Y:S01]  /*19310*/  IMAD.HI.U32 R23, R2, R22, RZ ;  /* 0x0000001602177227 */ /* 0x000fe200078e00ff */
[----:B-1----:R-:W-:-:S02]  /*19320*/  IABS R16, R17 ;  /* 0x0000001100107213 */ /* 0x002fc40000000000 */
[----:B------:R0:W-:Y:S01]  /*19330*/  STL [R1+0x88], R24 ;  /* 0x0000881801007387 */ /* 0x0001e20000100800 */
[----:B------:R-:W-:Y:S02]  /*19340*/  IMAD.MOV.U32 R10, RZ, RZ, R20 ;  /* 0x000000ffff0a7224 */ /* 0x000fe400078e0014 */
[----:B------:R-:W-:Y:S02]  /*19350*/  @!P4 IMAD.IADD R19, R19, 0x1, -R8 ;  /* 0x000000011313c824 */ /* 0x000fe400078e0a08 */
[----:B------:R-:W-:Y:S02]  /*19360*/  IMAD.MOV R23, RZ, RZ, -R23 ;  /* 0x000000ffff177224 */ /* 0x000fe400078e0a17 */
[----:B------:R-:W-:Y:S01]  /*19370*/  IMAD.HI.U32 R21, R2, R10, RZ ;  /* 0x0000000a02157227 */ /* 0x000fe200078e00ff */
[----:B------:R-:W-:-:S03]  /*19380*/  ISETP.GT.U32.AND P4, PT, R8, R19, PT ;  /* 0x000000130800720c */ /* 0x000fc60003f84070 */
[----:B------:R-:W-:Y:S01]  /*19390*/  @!P0 IMAD.IADD R3, R3, 0x1, -R4 ;  /* 0x0000000103038824 */ /* 0x000fe200078e0a04 */
[----:B------:R-:W-:Y:S01]  /*193a0*/  ISETP.GE.AND P0, PT, R11, RZ, PT ;  /* 0x000000ff0b00720c */ /* 0x000fe20003f06270 */
[----:B------:R-:W-:Y:S02]  /*193b0*/  IMAD R11, R4, R23, R22 ;  /* 0x00000017040b7224 */ /* 0x000fe400078e0216 */
[----:B------:R-:W-:Y:S02]  /*193c0*/  IMAD.MOV R21, RZ, RZ, -R21 ;  /* 0x000000ffff157224 */ /* 0x000fe400078e0a15 */
[----:B------:R-:W-:Y:S01]  /*193d0*/  @!P5 IMAD.IADD R18, R18, 0x1, -R4 ;  /* 0x000000011212d824 */ /* 0x000fe200078e0a04 */
[----:B------:R-:W-:Y:S01]  /*193e0*/  ISETP.GT.U32.AND P5, PT, R4, R11, PT ;  /* 0x0000000b0400720c */ /* 0x000fe20003fa4070 */
[----:B------:R-:W-:Y:S02]  /*193f0*/  VIADD R13, R0, 0x1c ;  /* 0x0000001c000d7836 */ /* 0x000fe40000000000 */
[----:B------:R-:W-:-:S02]  /*19400*/  IMAD R10, R4, R21, R10 ;  /* 0x00000015040a7224 */ /* 0x000fc400078e020a */
[----:B------:R-:W-:Y:S01]  /*19410*/  @!P3 IMAD.MOV R12, RZ, RZ, -R12 ;  /* 0x000000ffff0cb224 */ /* 0x000fe200078e0a0c */
[----:B------:R-:W-:Y:S01]  /*19420*/  IABS R14, R13 ;  /* 0x0000000d000e7213 */ /* 0x000fe20000000000 */
[----:B------:R-:W-:Y:S01]  /*19430*/  IMAD.HI.U32 R15, R2, R16, RZ ;  /* 0x00000010020f7227 */ /* 0x000fe200078e00ff */
[----:B------:R-:W-:Y:S02]  /*19440*/  ISETP.GT.U32.AND P3, PT, R4, R10, PT ;  /* 0x0000000a0400720c */ /* 0x000fe40003f64070 */
[----:B------:R1:W-:Y:S01]  /*19450*/  STL [R1+0x48], R12 ;  /* 0x0000480c01007387 */ /* 0x0003e20000100800 */
[----:B------:R-:W-:Y:S01]  /*19460*/  @!P4 IMAD.IADD R19, R19, 0x1, -R8 ;  /* 0x000000011313c824 */ /* 0x000fe200078e0a08 */
[----:B------:R-:W-:Y:S01]  /*19470*/  ISETP.GE.AND P4, PT, R29, RZ, PT ;  /* 0x000000ff1d00720c */ /* 0x000fe20003f86270 */
[----:B------:R-:W-:-:S04]  /*19480*/  IMAD.HI.U32 R20, R2, R14, RZ ;  /* 0x0000000e02147227 */ /* 0x000fc800078e00ff */
[----:B------:R-:W-:Y:S02]  /*19490*/  IMAD.MOV R15, RZ, RZ, -R15 ;  /* 0x000000ffff0f7224 */ /* 0x000fe400078e0a0f */
[----:B------:R-:W-:Y:S02]  /*194a0*/  VIADD R8, R0, 0x1a ;  /* 0x0000001a00087836 */ /* 0x000fe40000000000 */
[----:B------:R-:W-:Y:S01]  /*194b0*/  @!P5 IMAD.IADD R11, R11, 0x1, -R4 ;  /* 0x000000010b0bd824 */ /* 0x000fe200078e0a04 */
[----:B------:R-:W-:Y:S01]  /*194c0*/  ISETP.NE.AND P5, PT, R6, RZ, PT ;  /* 0x000000ff0600720c */ /* 0x000fe20003fa5270 */
[----:B------:R-:W-:Y:S02]  /*194d0*/  IMAD.MOV R20, RZ, RZ, -R20 ;  /* 0x000000ffff147224 */ /* 0x000fe400078e0a14 */
[C---:B------:R-:W-:Y:S01]  /*194e0*/  IMAD R16, R4.reuse, R15, R16 ;  /* 0x0000000f04107224 */ /* 0x040fe200078e0210 */
[----:B------:R-:W-:Y:S01]  /*194f0*/  IABS R15, R8 ;  /* 0x00000008000f7213 */ /* 0x000fe20000000000 */
[----:B------:R-:W-:-:S02]  /*19500*/  IMAD R14, R4, R20, R14 ;  /* 0x00000014040e7224 */ /* 0x000fc400078e020e */
[----:B------:R-:W-:Y:S01]  /*19510*/  @!P3 IMAD.IADD R10, R10, 0x1, -R4 ;  /* 0x000000010a0ab824 */ /* 0x000fe200078e0a04 */
[----:B------:R-:W-:Y:S01]  /*19520*/  ISETP.GT.U32.AND P3, PT, R4, R11, PT ;  /* 0x0000000b0400720c */ /* 0x000fe20003f64070 */
[----:B------:R-:W-:Y:S02]  /*19530*/  IMAD.MOV.U32 R20, RZ, RZ, R5 ;  /* 0x000000ffff147224 */ /* 0x000fe400078e0005 */
[----:B------:R-:W-:-:S04]  /*19540*/  IMAD.HI.U32 R5, R2, R15, RZ ;  /* 0x0000000f02057227 */ /* 0x000fc800078e00ff */
[----:B------:R-:W-:Y:S01]  /*19550*/  @!P4 IMAD.MOV R19, RZ, RZ, -R19 ;  /* 0x000000ffff13c224 */ /* 0x000fe200078e0a13 */
[C---:B------:R-:W-:Y:S01]  /*19560*/  ISETP.GT.U32.AND P4, PT, R4.reuse, R14, PT ;  /* 0x0000000e0400720c */ /* 0x040fe20003f84070 */
[----:B------:R-:W-:Y:S01]  /*19570*/  IMAD.MOV R5, RZ, RZ, -R5 ;  /* 0x000000ffff057224 */ /* 0x000fe200078e0a05 */
[----:B------:R-:W-:Y:S01]  /*19580*/  @!P5 LOP3.LUT R19, RZ, R6, RZ, 0x33, !PT ;  /* 0x00000006ff13d212 */ /* 0x000fe200078e33ff */
[----:B0-----:R-:W-:Y:S01]  /*19590*/  IMAD.MOV.U32 R24, RZ, RZ, R9 ;  /* 0x000000ffff187224 */ /* 0x001fe200078e0009 */
[----:B------:R-:W-:Y:S01]  /*195a0*/  ISETP.GT.U32.AND P5, PT, R4, R16, PT ;  /* 0x000000100400720c */ /* 0x000fe20003fa4070 */
[----:B------:R-:W-:Y:S02]  /*195b0*/  VIADD R9, R0, 0x19 ;  /* 0x0000001900097836 */ /* 0x000fe40000000000 */
[----:B------:R-:W-:Y:S01]  /*195c0*/  @!P2 IMAD.MOV R20, RZ, RZ, -R20 ;  /* 0x000000ffff14a224 */ /* 0x000fe200078e0a14 */
[C---:B------:R-:W-:Y:S01]  /*195d0*/  ISETP.GT.U32.AND P2, PT, R4.reuse, R10, PT ;  /* 0x0000000a0400720c */ /* 0x040fe20003f44070 */
[----:B------:R-:W-:Y:S01]  /*195e0*/  IMAD R15, R4, R5, R15 ;  /* 0x00000005040f7224 */ /* 0x000fe200078e020f */
[----:B-1----:R-:W-:Y:S01]  /*195f0*/  IABS R12, R9 ;  /* 0x00000009000c7213 */ /* 0x002fe20000000000 */
[----:B------:R-:W-:Y:S01]  /*19600*/  @!P6 IMAD.MOV R24, RZ, RZ, -R24 ;  /* 0x000000ffff18e224 */ /* 0x000fe200078e0a18 */
[----:B------:R-:W-:Y:S01]  /*19610*/  ISETP.GE.AND P6, PT, R0, RZ, PT ;  /* 0x000000ff0000720c */ /* 0x000fe20003fc6270 */
[--C-:B------:R-:W-:Y:S01]  /*19620*/  @!P3 IMAD.IADD R11, R11, 0x1, -R4.reuse ;  /* 0x000000010b0bb824 */ /* 0x100fe200078e0a04 */
[----:B------:R-:W-:Y:S01]  /*19630*/  ISETP.GT.U32.AND P3, PT, R4, R15, PT ;  /* 0x0000000f0400720c */ /* 0x000fe20003f64070 */
[--C-:B------:R-:W-:Y:S01]  /*19640*/  @!P4 IMAD.IADD R14, R14, 0x1, -R4.reuse ;  /* 0x000000010e0ec824 */ /* 0x100fe200078e0a04 */
[----:B------:R-:W-:Y:S01]  /*19650*/  ISETP.GE.AND P4, PT, R8, RZ, PT ;  /* 0x000000ff0800720c */ /* 0x000fe20003f86270 */
[----:B------:R-:W-:Y:S01]  /*19660*/  IMAD.HI.U32 R5, R2, R12, RZ ;  /* 0x0000000c02057227 */ /* 0x000fe200078e00ff */
[----:B------:R-:W-:Y:S03]  /*19670*/  STL [R1+0x44], R24 ;  /* 0x0000441801007387 */ /* 0x000fe60000100800 */
[--C-:B------:R-:W-:Y:S01]  /*19680*/  @!P5 IMAD.IADD R16, R16, 0x1, -R4.reuse ;  /* 0x000000011010d824 */ /* 0x100fe200078e0a04 */
[----:B------:R-:W-:Y:S01]  /*19690*/  ISETP.GT.U32.AND P5, PT, R4, R14, PT ;  /* 0x0000000e0400720c */ /* 0x000fe20003fa4070 */
[----:B------:R-:W-:Y:S01]  /*196a0*/  IMAD.MOV R5, RZ, RZ, -R5 ;  /* 0x000000ffff057224 */ /* 0x000fe200078e0a05 */
[----:B------:R-:W-:Y:S01]  /*196b0*/  STL [R1+0x3c], R20 ;  /* 0x00003c1401007387 */ /* 0x000fe20000100800 */
[----:B------:R-:W-:Y:S01]  /*196c0*/  @!P2 IMAD.IADD R10, R10, 0x1, -R4 ;  /* 0x000000010a0aa824 */ /* 0x000fe200078e0a04 */
[----:B------:R-:W-:Y:S01]  /*196d0*/  ISETP.GE.AND P2, PT, R17, RZ, PT ;  /* 0x000000ff1100720c */ /* 0x000fe20003f46270 */
[C---:B------:R-:W-:Y:S01]  /*196e0*/  VIADD R6, R0.reuse, 0x18 ;  /* 0x0000001800067836 */ /* 0x040fe20000000000 */
[----:B------:R-:W-:Y:S01]  /*196f0*/  STL [R1+0xac], R19 ;  /* 0x0000ac1301007387 */ /* 0x000fe20000100800 */
[----:B------:R-:W-:-:S02]  /*19700*/  VIADD R8, R0, 0x17 ;  /* 0x0000001700087836 */ /* 0x000fc40000000000 */
[----:B------:R-:W-:Y:S01]  /*19710*/  @!P6 IMAD.MOV R18, RZ, RZ, -R18 ;  /* 0x000000ffff12e224 */ /* 0x000fe200078e0a12 */
[----:B------:R-:W-:Y:S01]  /*19720*/  ISETP.GE.AND P6, PT, R13, RZ, PT ;  /* 0x000000ff0d00720c */ /* 0x000fe20003fc6270 */
[C---:B------:R-:W-:Y:S01]  /*19730*/  IMAD R12, R4.reuse, R5, R12 ;  /* 0x00000005040c7224 */ /* 0x040fe200078e020c */
[----:B------:R-:W-:Y:S01]  /*19740*/  IABS R13, R6 ;  /* 0x00000006000d7213 */ /* 0x000fe20000000000 */
[----:B------:R-:W-:Y:S01]  /*19750*/  @!P3 IMAD.IADD R15, R15, 0x1, -R4 ;  /* 0x000000010f0fb824 */ /* 0x000fe200078e0a04 */
[----:B------:R-:W-:Y:S01]  /*19760*/  IABS R5, R8 ;  /* 0x0000000800057213 */ /* 0x000fe20000000000 */
[----:B------:R-:W-:Y:S01]  /*19770*/  IMAD.MOV.U32 R17, RZ, RZ, R10 ;  /* 0x000000ffff117224 */ /* 0x000fe200078e000a */
[----:B------:R-:W-:Y:S01]  /*19780*/  ISETP.GT.U32.AND P3, PT, R4, R16, PT ;  /* 0x000000100400720c */ /* 0x000fe20003f64070 */
[----:B------:R0:W-:Y:S01]  /*19790*/  STL [R1+0x34], R18 ;  /* 0x0000341201007387 */ /* 0x0001e20000100800 */
[----:B------:R-:W-:Y:S01]  /*197a0*/  @!P5 IMAD.IADD R14, R14, 0x1, -R4 ;  /* 0x000000010e0ed824 */ /* 0x000fe200078e0a04 */
[----:B------:R-:W-:Y:S01]  /*197b0*/  ISETP.GE.AND P5, PT, R9, RZ, PT ;  /* 0x000000ff0900720c */ /* 0x000fe20003fa6270 */
[----:B------:R-:W-:Y:S01]  /*197c0*/  @!P0 IMAD.MOV R17, RZ, RZ, -R17 ;  /* 0x000000ffff118224 */ /* 0x000fe200078e0a11 */
[----:B------:R-:W-:Y:S01]  /*197d0*/  ISETP.GT.U32.AND P0, PT, R4, R12, PT ;  /* 0x0000000c0400720c */ /* 0x000fe20003f04070 */
[----:B------:R-:W-:-:S02]  /*197e0*/  IMAD.MOV.U32 R10, RZ, RZ, R5 ;  /* 0x000000ffff0a7224 */ /* 0x000fc400078e0005 */
[----:B------:R-:W-:Y:S02]  /*197f0*/  VIADD R5, R0, 0x16 ;  /* 0x0000001600057836 */ /* 0x000fe40000000000 */
[----:B------:R-:W-:-:S04]  /*19800*/  IMAD.HI.U32 R9, R2, R10, RZ ;  /* 0x0000000a02097227 */ /* 0x000fc800078e00ff */
[----:B0-----:R-:W-:Y:S02]  /*19810*/  IMAD.MOV.U32 R18, RZ, RZ, R11 ;  /* 0x000000ffff127224 */ /* 0x001fe400078e000b */
[----:B------:R-:W-:Y:S02]  /*19820*/  IMAD.MOV.U32 R11, RZ, RZ, R13 ;  /* 0x000000ffff0b7224 */ /* 0x000fe400078e000d */
[----:B------:R-:W-:Y:S01]  /*19830*/  @!P1 IMAD.MOV R18, RZ, RZ, -R18 ;  /* 0x000000ffff129224 */ /* 0x000fe200078e0a12 */
[----:B------:R-:W-:Y:S01]  /*19840*/  ISETP.GT.U32.AND P1, PT, R4, R15, PT ;  /* 0x0000000f0400720c */ /* 0x000fe20003f24070 */
[----:B------:R-:W-:-:S03]  /*19850*/  IMAD.HI.U32 R13, R2, R11, RZ ;  /* 0x0000000b020d7227 */ /* 0x000fc600078e00ff */
[----:B------:R0:W-:Y:S01]  /*19860*/  STL [R1+0x2c], R18 ;  /* 0x00002c1201007387 */ /* 0x0001e20000100800 */
[----:B------:R-:W-:Y:S02]  /*19870*/  IMAD.MOV R13, RZ, RZ, -R13 ;  /* 0x000000ffff0d7224 */ /* 0x000fe400078e0a0d */
[--C-:B------:R-:W-:Y:S01]  /*19880*/  @!P3 IMAD.IADD R16, R16, 0x1, -R4.reuse ;  /* 0x000000011010b824 */ /* 0x100fe200078e0a04 */
[----:B------:R1:W-:Y:S01]  /*19890*/  STL [R1+0x28], R17 ;  /* 0x0000281101007387 */ /* 0x0003e20000100800 */
[----:B------:R-:W-:Y:S01]  /*198a0*/  IMAD.MOV R9, RZ, RZ, -R9 ;  /* 0x000000ffff097224 */ /* 0x000fe200078e0a09 */
[----:B------:R-:W-:Y:S01]  /*198b0*/  ISETP.GE.AND P3, PT, R6, RZ, PT ;  /* 0x000000ff0600720c */ /* 0x000fe20003f66270 */
[----:B------:R-:W-:Y:S01]  /*198c0*/  IMAD R11, R4, R13, R11 ;  /* 0x0000000d040b7224 */ /* 0x000fe200078e020b */
[----:B------:R-:W-:Y:S01]  /*198d0*/  IABS R13, R5 ;  /* 0x00000005000d7213 */ /* 0x000fe20000000000 */
[----:B------:R-:W-:Y:S01]  /*198e0*/  @!P0 IMAD.IADD R12, R12, 0x1, -R4 ;  /* 0x000000010c0c8824 */ /* 0x000fe200078e0a04 */
[----:B------:R-:W-:Y:S01]  /*198f0*/  ISETP.GE.AND P0, PT, R8, RZ, PT ;  /* 0x000000ff0800720c */ /* 0x000fe20003f06270 */
[----:B------:R-:W-:-:S02]  /*19900*/  IMAD R10, R4, R9, R10 ;  /* 0x00000009040a7224 */ /* 0x000fc400078e020a */
[----:B------:R-:W-:Y:S02]  /*19910*/  IMAD.MOV.U32 R19, RZ, RZ, R14 ;  /* 0x000000ffff137224 */ /* 0x000fe400078e000e */
[----:B0-----:R-:W-:Y:S02]  /*19920*/  IMAD.MOV.U32 R18, RZ, RZ, R16 ;  /* 0x000000ffff127224 */ /* 0x001fe400078e0010 */
[----:B------:R-:W-:Y:S01]  /*19930*/  @!P6 IMAD.MOV R19, RZ, RZ, -R19 ;  /* 0x000000ffff13e224 */ /* 0x000fe200078e0a13 */
[C---:B------:R-:W-:Y:S01]  /*19940*/  ISETP.GT.U32.AND P6, PT, R4.reuse, R12, PT ;  /* 0x0000000c0400720c */ /* 0x040fe20003fc4070 */
[----:B------:R-:W-:Y:S01]  /*19950*/  @!P2 IMAD.MOV R18, RZ, RZ, -R18 ;  /* 0x000000ffff12a224 */ /* 0x000fe200078e0a12 */
[----:B------:R-:W-:Y:S01]  /*19960*/  ISETP.GT.U32.AND P2, PT, R4, R10, PT ;  /* 0x0000000a0400720c */ /* 0x000fe20003f44070 */
[----:B-1----:R-:W-:Y:S01]  /*19970*/  IMAD.HI.U32 R17, R2, R13, RZ ;  /* 0x0000000d02117227 */ /* 0x002fe200078e00ff */
[----:B------:R-:W-:Y:S03]  /*19980*/  STL [R1+0x24], R19 ;  /* 0x0000241301007387 */ /* 0x000fe60000100800 */
[----:B------:R-:W-:Y:S01]  /*19990*/  @!P1 IMAD.IADD R15, R15, 0x1, -R4 ;  /* 0x000000010f0f9824 */ /* 0x000fe200078e0a04 */
[C---:B------:R-:W-:Y:S01]  /*199a0*/  ISETP.GT.U32.AND P1, PT, R4.reuse, R11, PT ;  /* 0x0000000b0400720c */ /* 0x040fe20003f24070 */
[----:B------:R-:W-:Y:S01]  /*199b0*/  IMAD.MOV R14, RZ, RZ, -R17 ;  /* 0x000000ffff0e7224 */ /* 0x000fe200078e0a11 */
[----:B------:R-:W-:Y:S01]  /*199c0*/  STL [R1+0x20], R18 ;  /* 0x0000201201007387 */ /* 0x000fe20000100800 */
[----:B------:R-:W-:Y:S01]  /*199d0*/  @!P4 IMAD.MOV R15, RZ, RZ, -R15 ;  /* 0x000000ffff0fc224 */ /* 0x000fe200078e0a0f */
[----:B------:R-:W-:Y:S01]  /*199e0*/  ISETP.GE.AND P4, PT, R5, RZ, PT ;  /* 0x000000ff0500720c */ /* 0x000fe20003f86270 */
[----:B------:R-:W-:-:S02]  /*199f0*/  IMAD R5, R4, R14, R13 ;  /* 0x0000000e04057224 */ /* 0x000fc400078e020d */
[----:B------:R-:W-:Y:S01]  /*19a00*/  VIADD R9, R0, 0x14 ;  /* 0x0000001400097836 */ /* 0x000fe20000000000 */
[----:B------:R0:W-:Y:S01]  /*19a10*/  STL [R1+0x1c], R15 ;  /* 0x00001c0f01007387 */ /* 0x0001e20000100800 */
[--C-:B------:R-:W-:Y:S01]  /*19a20*/  @!P6 IMAD.IADD R12, R12, 0x1, -R4.reuse ;  /* 0x000000010c0ce824 */ /* 0x100fe200078e0a04 */
[----:B------:R-:W-:Y:S01]  /*19a30*/  ISETP.GT.U32.AND P6, PT, R4, R5, PT ;  /* 0x000000050400720c */ /* 0x000fe20003fc4070 */
[--C-:B------:R-:W-:Y:S01]  /*19a40*/  @!P2 IMAD.IADD R10, R10, 0x1, -R4.reuse ;  /* 0x000000010a0aa824 */ /* 0x100fe200078e0a04 */
[----:B------:R-:W-:Y:S01]  /*19a50*/  IABS R21, R9 ;  /* 0x0000000900157213 */ /* 0x000fe20000000000 */
[C---:B------:R-:W-:Y:S02]  /*19a60*/  VIADD R6, R0.reuse, 0x13 ;  /* 0x0000001300067836 */ /* 0x040fe40000000000 */
[----:B------:R-:W-:Y:S01]  /*19a70*/  VIADD R8, R0, 0x15 ;  /* 0x0000001500087836 */ /* 0x000fe20000000000 */
[----:B------:R-:W-:Y:S01]  /*19a80*/  ISETP.GT.U32.AND P2, PT, R4, R10, PT ;  /* 0x0000000a0400720c */ /* 0x000fe20003f44070 */
[----:B------:R-:W-:Y:S01]  /*19a90*/  @!P1 IMAD.IADD R11, R11, 0x1, -R4 ;  /* 0x000000010b0b9824 */ /* 0x000fe200078e0a04 */
[----:B------:R-:W-:Y:S01]  /*19aa0*/  IABS R22, R6 ;  /* 0x0000000600167213 */ /* 0x000fe20000000000 */
[----:B------:R-:W-:Y:S01]  /*19ab0*/  IMAD.HI.U32 R14, R2, R21, RZ ;  /* 0x00000015020e7227 */ /* 0x000fe200078e00ff */
[----:B------:R-:W-:-:S02]  /*19ac0*/  IABS R20, R8 ;  /* 0x0000000800147213 */ /* 0x000fc40000000000 */
[----:B------:R-:W-:Y:S01]  /*19ad0*/  ISETP.GT.U32.AND P1, PT, R4, R11, PT ;  /* 0x0000000b0400720c */ /* 0x000fe20003f24070 */
[----:B------:R-:W-:-:S04]  /*19ae0*/  IMAD.HI.U32 R13, R2, R22, RZ ;  /* 0x00000016020d7227 */ /* 0x000fc800078e00ff */
[----:B0-----:R-:W-:-:S04]  /*19af0*/  IMAD.HI.U32 R15, R2, R20, RZ ;  /* 0x00000014020f7227 */ /* 0x001fc800078e00ff */
[----:B------:R-:W-:Y:S02]  /*19b00*/  IMAD.MOV R14, RZ, RZ, -R14 ;  /* 0x000000ffff0e7224 */ /* 0x000fe400078e0a0e */
[--C-:B------:R-:W-:Y:S02]  /*19b10*/  @!P6 IMAD.IADD R5, R5, 0x1, -R4.reuse ;  /* 0x000000010505e824 */ /* 0x100fe400078e0a04 */
[----:B------:R-:W-:Y:S02]  /*19b20*/  IMAD.MOV R13, RZ, RZ, -R13 ;  /* 0x000000ffff0d7224 */ /* 0x000fe400078e0a0d */
[----:B------:R-:W-:Y:S01]  /*19b30*/  IMAD.MOV R15, RZ, RZ, -R15 ;  /* 0x000000ffff0f7224 */ /* 0x000fe200078e0a0f */
[C---:B------:R-:W-:Y:S01]  /*19b40*/  ISETP.GT.U32.AND P6, PT, R4.reuse, R5, PT ;  /* 0x000000050400720c */ /* 0x040fe20003fc4070 */
[----:B------:R-:W-:Y:S02]  /*19b50*/  IMAD R21, R4, R14, R21 ;  /* 0x0000000e04157224 */ /* 0x000fe400078e0215 */
[----:B------:R-:W-:-:S02]  /*19b60*/  @!P2 IMAD.IADD R10, R10, 0x1, -R4 ;  /* 0x000000010a0aa824 */ /* 0x000fc400078e0a04 */
[----:B------:R-:W-:Y:S01]  /*19b70*/  IMAD.MOV.U32 R16, RZ, RZ, R12 ;  /* 0x000000ffff107224 */ /* 0x000fe200078e000c */
[C---:B------:R-:W-:Y:S01]  /*19b80*/  ISETP.GT.U32.AND P2, PT, R4.reuse, R21, PT ;  /* 0x000000150400720c */ /* 0x040fe20003f44070 */
[----:B------:R-:W-:Y:S02]  /*19b90*/  IMAD R22, R4, R13, R22 ;  /* 0x0000000d04167224 */ /* 0x000fe400078e0216 */
[----:B------:R-:W-:Y:S01]  /*19ba0*/  @!P1 IMAD.IADD R11, R11, 0x1, -R4 ;  /* 0x000000010b0b9824 */ /* 0x000fe200078e0a04 */
[----:B------:R-:W-:Y:S01]  /*19bb0*/  ISETP.GE.AND P1, PT, R8, RZ, PT ;  /* 0x000000ff0800720c */ /* 0x000fe20003f26270 */
[C---:B------:R-:W-:Y:S02]  /*19bc0*/  IMAD R20, R4.reuse, R15, R20 ;  /* 0x0000000f04147224 */ /* 0x040fe400078e0214 */
[----:B------:R-:W-:Y:S02]  /*19bd0*/  IMAD.MOV.U32 R13, RZ, RZ, R10 ;  /* 0x000000ffff0d7224 */ /* 0x000fe400078e000a */
[----:B------:R-:W-:Y:S01]  /*19be0*/  @!P5 IMAD.MOV R16, RZ, RZ, -R16 ;  /* 0x000000ffff10d224 */ /* 0x000fe200078e0a10 */
[C---:B------:R-:W-:Y:S01]  /*19bf0*/  ISETP.GT.U32.AND P5, PT, R4.reuse, R20, PT ;  /* 0x000000140400720c */ /* 0x040fe20003fa4070 */
[----:B------:R-:W-:Y:S01]  /*19c00*/  @!P3 IMAD.MOV R11, RZ, RZ, -R11 ;  /* 0x000000ffff0bb224 */ /* 0x000fe200078e0a0b */
[----:B------:R-:W-:Y:S01]  /*19c10*/  ISETP.GE.AND P3, PT, R9, RZ, PT ;  /* 0x000000ff0900720c */ /* 0x000fe20003f66270 */
[----:B------:R-:W-:Y:S01]  /*19c20*/  @!P0 IMAD.MOV R13, RZ, RZ, -R13 ;  /* 0x000000ffff0d8224 */ /* 0x000fe200078e0a0d */
[----:B------:R-:W-:Y:S01]  /*19c30*/  ISETP.GT.U32.AND P0, PT, R4, R22, PT ;  /* 0x000000160400720c */ /* 0x000fe20003f04070 */
[----:B------:R-:W-:Y:S01]  /*19c40*/  STL [R1+0x18], R16 ;  /* 0x0000181001007387 */ /* 0x000fe20000100800 */
[--C-:B------:R-:W-:Y:S01]  /*19c50*/  @!P6 IMAD.IADD R5, R5, 0x1, -R4.reuse ;  /* 0x000000010505e824 */ /* 0x100fe200078e0a04 */
[----:B------:R-:W-:Y:S01]  /*19c60*/  ISETP.GE.AND P6, PT, R6, RZ, PT ;  /* 0x000000ff0600720c */ /* 0x000fe20003fc6270 */
[----:B------:R-:W-:Y:S01]  /*19c70*/  VIADD R8, R0, 0x12 ;  /* 0x0000001200087836 */ /* 0x000fe20000000000 */
[----:B------:R0:W-:Y:S01]  /*19c80*/  STL [R1+0x14], R11 ;  /* 0x0000140b01007387 */ /* 0x0001e20000100800 */
[----:B------:R-:W-:-:S02]  /*19c90*/  @!P2 IMAD.IADD R21, R21, 0x1, -R4 ;  /* 0x000000011515a824 */ /* 0x000fc400078e0a04 */
[----:B------:R-:W-:Y:S01]  /*19ca0*/  IMAD.MOV.U32 R10, RZ, RZ, R5 ;  /* 0x000000ffff0a7224 */ /* 0x000fe200078e0005 */
[----:B------:R-:W-:Y:S01]  /*19cb0*/  IABS R23, R8 ;  /* 0x0000000800177213 */ /* 0x000fe20000000000 */
[----:B------:R-:W-:Y:S01]  /*19cc0*/  @!P5 IMAD.IADD R20, R20, 0x1, -R4 ;  /* 0x000000011414d824 */ /* 0x000fe200078e0a04 */
[----:B------:R-:W-:Y:S01]  /*19cd0*/  ISETP.GE.AND P5, PT, R8, RZ, PT ;  /* 0x000000ff0800720c */ /* 0x000fe20003fa6270 */
[----:B------:R-:W-:Y:S01]  /*19ce0*/  @!P4 IMAD.MOV R10, RZ, RZ, -R10 ;  /* 0x000000ffff0ac224 */ /* 0x000fe200078e0a0a */
[----:B------:R-:W-:Y:S01]  /*19cf0*/  ISETP.GT.U32.AND P4, PT, R4, R21, PT ;  /* 0x000000150400720c */ /* 0x000fe20003f84070 */
[----:B------:R-:W-:Y:S01]  /*19d00*/  @!P0 IMAD.IADD R22, R22, 0x1, -R4 ;  /* 0x0000000116168824 */ /* 0x000fe200078e0a04 */
[----:B------:R-:W-:Y:S01]  /*19d10*/  ISETP.GT.U32.AND P2, PT, R4, R20, PT ;  /* 0x000000140400720c */ /* 0x000fe20003f44070 */
[C---:B0-----:R-:W-:Y:S01]  /*19d20*/  VIADD R11, R0.reuse, 0x11 ;  /* 0x00000011000b7836 */ /* 0x041fe20000000000 */
[----:B------:R-:W-:Y:S01]  /*19d30*/  STL [R1+0x10], R13 ;  /* 0x0000100d01007387 */ /* 0x000fe20000100800 */
[----:B------:R-:W-:Y:S01]  /*19d40*/  VIADD R9, R0, 0x10 ;  /* 0x0000001000097836 */ /* 0x000fe20000000000 */
[----:B------:R-:W-:Y:S01]  /*19d50*/  ISETP.GT.U32.AND P0, PT, R4, R22, PT ;  /* 0x000000160400720c */ /* 0x000fe20003f04070 */
[----:B------:R-:W-:Y:S01]  /*19d60*/  IMAD.HI.U32 R12, R2, R23, RZ ;  /* 0x00000017020c7227 */ /* 0x000fe200078e00ff */
[----:B------:R-:W-:Y:S01]  /*19d70*/  IABS R24, R11 ;  /* 0x0000000b00187213 */ /* 0x000fe20000000000 */
[----:B------:R0:W-:Y:S01]  /*19d80*/  STL [R1+0x8], R10 ;  /* 0x0000080a01007387 */ /* 0x0001e20000100800 */
[----:B------:R-:W-:Y:S01]  /*19d90*/  IABS R25, R9 ;  /* 0x0000000900197213 */ /* 0x000fe20000000000 */
[----:B------:R-:W-:-:S02]  /*19da0*/  IMAD.MOV R12, RZ, RZ, -R12 ;  /* 0x000000ffff0c7224 */ /* 0x000fc400078e0a0c */
[----:B------:R-:W-:-:S04]  /*19db0*/  IMAD.HI.U32 R8, R2, R24, RZ ;  /* 0x0000001802087227 */ /* 0x000fc800078e00ff */
[----:B------:R-:W-:Y:S02]  /*19dc0*/  IMAD.MOV R8, RZ, RZ, -R8 ;  /* 0x000000ffff087224 */ /* 0x000fe400078e0a08 */
[----:B------:R-:W-:Y:S02]  /*19dd0*/  @!P4 IMAD.IADD R21, R21, 0x1, -R4 ;  /* 0x000000011515c824 */ /* 0x000fe400078e0a04 */
[C---:B------:R-:W-:Y:S02]  /*19de0*/  IMAD R24, R4.reuse, R8, R24 ;  /* 0x0000000804187224 */ /* 0x040fe400078e0218 */
[----:B------:R-:W-:Y:S02]  /*19df0*/  IMAD R23, R4, R12, R23 ;  /* 0x0000000c04177224 */ /* 0x000fe400078e0217 */
[----:B0-----:R-:W-:Y:S01]  /*19e00*/  IMAD.HI.U32 R10, R2, R25, RZ ;  /* 0x00000019020a7227 */ /* 0x001fe200078e00ff */
[----:B------:R-:W-:-:S03]  /*19e10*/  ISETP.GT.U32.AND P4, PT, R4, R24, PT ;  /* 0x000000180400720c */ /* 0x000fc60003f84070 */
[--C-:B------:R-:W-:Y:S01]  /*19e20*/  @!P0 IMAD.IADD R22, R22, 0x1, -R4.reuse ;  /* 0x0000000116168824 */ /* 0x100fe200078e0a04 */
[----:B------:R-:W-:Y:S01]  /*19e30*/  ISETP.GE.AND P0, PT, R11, RZ, PT ;  /* 0x000000ff0b00720c */ /* 0x000fe20003f06270 */
[----:B------:R-:W-:Y:S01]  /*19e40*/  @!P2 IMAD.IADD R20, R20, 0x1, -R4 ;  /* 0x000000011414a824 */ /* 0x000fe200078e0a04 */
[----:B------:R-:W-:Y:S01]  /*19e50*/  ISETP.GT.U32.AND P2, PT, R4, R23, PT ;  /* 0x000000170400720c */ /* 0x000fe20003f44070 */
[----:B------:R-:W-:Y:S02]  /*19e60*/  IMAD.MOV R11, RZ, RZ, -R10 ;  /* 0x000000ffff0b7224 */ /* 0x000fe400078e0a0a */
[----:B------:R-:W-:Y:S02]  /*19e70*/  VIADD R6, R0, 0xf ;  /* 0x0000000f00067836 */ /* 0x000fe40000000000 */
[----:B------:R-:W-:Y:S02]  /*19e80*/  IMAD R25, R4, R11, R25 ;  /* 0x0000000b04197224 */ /* 0x000fe400078e0219 */
[----:B------:R-:W-:Y:S01]  /*19e90*/  VIADD R5, R0, 0xe ;  /* 0x0000000e00057836 */ /* 0x000fe20000000000 */
[----:B------:R-:W-:Y:S01]  /*19ea0*/  IABS R19, R6 ;  /* 0x0000000600137213 */ /* 0x000fe20000000000 */
[----:B------:R-:W-:-:S02]  /*19eb0*/  @!P4 IMAD.IADD R24, R24, 0x1, -R4 ;  /* 0x000000011818c824 */ /* 0x000fc400078e0a04 */
[----:B------:R-:W-:Y:S01]  /*19ec0*/  @!P3 IMAD.MOV R21, RZ, RZ, -R21 ;  /* 0x000000ffff15b224 */ /* 0x000fe200078e0a15 */
[----:B------:R-:W-:Y:S01]  /*19ed0*/  ISETP.GT.U32.AND P3, PT, R4, R25, PT ;  /* 0x000000190400720c */ /* 0x000fe20003f64070 */
[----:B------:R-:W-:Y:S01]  /*19ee0*/  @!P2 IMAD.IADD R23, R23, 0x1, -R4 ;  /* 0x000000011717a824 */ /* 0x000fe200078e0a04 */
[----:B------:R-:W-:Y:S01]  /*19ef0*/  IABS R8, R5 ;  /* 0x0000000500087213 */ /* 0x000fe20000000000 */
[----:B------:R-:W-:Y:S01]  /*19f00*/  IMAD.HI.U32 R10, R2, R19, RZ ;  /* 0x00000013020a7227 */ /* 0x000fe200078e00ff */
[C---:B------:R-:W-:Y:S02]  /*19f10*/  ISETP.GT.U32.AND P4, PT, R4.reuse, R24, PT ;  /* 0x000000180400720c */ /* 0x040fe40003f84070 */
[----:B------:R-:W-:Y:S01]  /*19f20*/  ISETP.GT.U32.AND P2, PT, R4, R23, PT ;  /* 0x000000170400720c */ /* 0x000fe20003f44070 */
[----:B------:R-:W-:Y:S01]  /*19f30*/  @!P1 IMAD.MOV R20, RZ, RZ, -R20 ;  /* 0x000000ffff149224 */ /* 0x000fe200078e0a14 */
[----:B------:R-:W-:Y:S01]  /*19f40*/  ISETP.GE.AND P1, PT, R9, RZ, PT ;  /* 0x000000ff0900720c */ /* 0x000fe20003f26270 */
[----:B------:R-:W-:-:S02]  /*19f50*/  IMAD.MOV R10, RZ, RZ, -R10 ;  /* 0x000000ffff0a7224 */ /* 0x000fc400078e0a0a */
[----:B------:R-:W-:Y:S01]  /*19f60*/  IMAD.HI.U32 R9, R2, R8, RZ ;  /* 0x0000000802097227 */ /* 0x000fe200078e00ff */
[----:B------:R0:W-:Y:S03]  /*19f70*/  STL [R1+0x1838], R20 ;  /* 0x0018381401007387 */ /* 0x0001e60000100800 */
[----:B------:R-:W-:Y:S01]  /*19f80*/  IMAD R19, R4, R10, R19 ;  /* 0x0000000a04137224 */ /* 0x000fe200078e0213 */
[----:B------:R-:W-:Y:S01]  /*19f90*/  STL [R1+0x183c], R21 ;  /* 0x00183c1501007387 */ /* 0x000fe20000100800 */
[----:B------:R-:W-:Y:S02]  /*19fa0*/  IMAD.MOV R9, RZ, RZ, -R9 ;  /* 0x000000ffff097224 */ /* 0x000fe400078e0a09 */
[----:B------:R-:W-:Y:S02]  /*19fb0*/  VIADD R10, R0, 0xd ;  /* 0x0000000d000a7836 */ /* 0x000fe40000000000 */
[----:B------:R-:W-:-:S02]  /*19fc0*/  @!P3 IMAD.IADD R25, R25, 0x1, -R4 ;  /* 0x000000011919b824 */ /* 0x000fc400078e0a04 */
[----:B------:R-:W-:Y:S01]  /*19fd0*/  IMAD R8, R4, R9, R8 ;  /* 0x0000000904087224 */ /* 0x000fe200078e0208 */
[----:B------:R-:W-:Y:S01]  /*19fe0*/  IABS R9, R10 ;  /* 0x0000000a00097213 */ /* 0x000fe20000000000 */
[--C-:B------:R-:W-:Y:S01]  /*19ff0*/  @!P4 IMAD.IADD R24, R24, 0x1, -R4.reuse ;  /* 0x000000011818c824 */ /* 0x100fe200078e0a04 */
[C---:B------:R-:W-:Y:S01]  /*1a000*/  ISETP.GT.U32.AND P4, PT, R4.reuse, R19, PT ;  /* 0x000000130400720c */ /* 0x040fe20003f84070 */
[----:B------:R-:W-:Y:S01]  /*1a010*/  @!P2 IMAD.IADD R23, R23, 0x1, -R4 ;  /* 0x000000011717a824 */ /* 0x000fe200078e0a04 */
[----:B------:R-:W-:Y:S01]  /*1a020*/  ISETP.GT.U32.AND P3, PT, R4, R25, PT ;  /* 0x000000190400720c */ /* 0x000fe20003f64070 */
[----:B------:R-:W-:Y:S01]  /*1a030*/  IMAD.HI.U32 R13, R2, R9, RZ ;  /* 0x00000009020d7227 */ /* 0x000fe200078e00ff */
[----:B------:R-:W-:-:S03]  /*1a040*/  ISETP.GE.AND P2, PT, R5, RZ, PT ;  /* 0x000000ff0500720c */ /* 0x000fc60003f46270 */
[----:B------:R-:W-:Y:S01]  /*1a050*/  @!P5 IMAD.MOV R23, RZ, RZ, -R23 ;  /* 0x000000ffff17d224 */ /* 0x000fe200078e0a17 */
[----:B------:R-:W-:Y:S01]  /*1a060*/  ISETP.GT.U32.AND P5, PT, R4, R8, PT ;  /* 0x000000080400720c */ /* 0x000fe20003fa4070 */
[----:B------:R-:W-:Y:S02]  /*1a070*/  IMAD.MOV R13, RZ, RZ, -R13 ;  /* 0x000000ffff0d7224 */ /* 0x000fe400078e0a0d */
[----:B------:R-:W-:Y:S01]  /*1a080*/  @!P6 IMAD.MOV R22, RZ, RZ, -R22 ;  /* 0x000000ffff16e224 */ /* 0x000fe200078e0a16 */
[----:B------:R-:W-:Y:S01]  /*1a090*/  ISETP.GE.AND P6, PT, R6, RZ, PT ;  /* 0x000000ff0600720c */ /* 0x000fe20003fc6270 */
[--C-:B------:R-:W-:Y:S02]  /*1a0a0*/  @!P4 IMAD.IADD R19, R19, 0x1, -R4.reuse ;  /* 0x000000011313c824 */ /* 0x100fe400078e0a04 */
[--C-:B------:R-:W-:Y:S01]  /*1a0b0*/  @!P3 IMAD.IADD R25, R25, 0x1, -R4.reuse ;  /* 0x000000011919b824 */ /* 0x100fe200078e0a04 */
[----:B------:R1:W-:Y:S01]  /*1a0c0*/  STL [R1+0x1840], R22 ;  /* 0x0018401601007387 */ /* 0x0003e20000100800 */
[C---:B------:R-:W-:Y:S01]  /*1a0d0*/  IMAD R9, R4.reuse, R13, R9 ;  /* 0x0000000d04097224 */ /* 0x040fe200078e0209 */
[----:B------:R-:W-:Y:S01]  /*1a0e0*/  ISETP.GT.U32.AND P4, PT, R4, R19, PT ;  /* 0x000000130400720c */ /* 0x000fe20003f84070 */
[----:B------:R-:W-:Y:S01]  /*1a0f0*/  @!P1 IMAD.MOV R25, RZ, RZ, -R25 ;  /* 0x000000ffff199224 */ /* 0x000fe200078e0a19 */
[----:B------:R-:W-:Y:S01]  /*1a100*/  STL [R1+0x1844], R23 ;  /* 0x0018441701007387 */ /* 0x000fe20000100800 */
[----:B------:R-:W-:Y:S01]  /*1a110*/  @!P5 IMAD.IADD R8, R8, 0x1, -R4 ;  /* 0x000000010808d824 */ /* 0x000fe200078e0a04 */
[----:B------:R-:W-:Y:S01]  /*1a120*/  ISETP.GT.U32.AND P1, PT, R4, R9, PT ;  /* 0x000000090400720c */ /* 0x000fe20003f24070 */
[----:B------:R-:W-:-:S02]  /*1a130*/  VIADD R6, R0, 0xc ;  /* 0x0000000c00067836 */ /* 0x000fc40000000000 */
[----:B------:R-:W-:Y:S01]  /*1a140*/  VIADD R5, R0, 0xb ;  /* 0x0000000b00057836 */ /* 0x000fe20000000000 */
[----:B------:R-:W-:Y:S01]  /*1a150*/  ISETP.GT.U32.AND P5, PT, R4, R8, PT ;  /* 0x000000080400720c */ /* 0x000fe20003fa4070 */
[----:B------:R-:W-:Y:S01]  /*1a160*/  @!P0 IMAD.MOV R24, RZ, RZ, -R24 ;  /* 0x000000ffff188224 */ /* 0x000fe200078e0a18 */
[----:B------:R-:W-:Y:S01]  /*1a170*/  IABS R11, R6 ;  /* 0x00000006000b7213 */ /* 0x000fe20000000000 */
[----:B------:R-:W-:Y:S01]  /*1a180*/  VIADD R13, R0, 0xa ;  /* 0x0000000a000d7836 */ /* 0x000fe20000000000 */
[----:B------:R-:W-:Y:S01]  /*1a190*/  IABS R12, R5 ;  /* 0x00000005000c7213 */ /* 0x000fe20000000000 */
[--C-:B------:R-:W-:Y:S01]  /*1a1a0*/  @!P4 IMAD.IADD R19, R19, 0x1, -R4.reuse ;  /* 0x000000011313c824 */ /* 0x100fe200078e0a04 */
[----:B------:R-:W-:Y:S01]  /*1a1b0*/  ISETP.GE.AND P3, PT, R6, RZ, PT ;  /* 0x000000ff0600720c */ /* 0x000fe20003f66270 */
[----:B------:R-:W-:Y:S01]  /*1a1c0*/  IMAD.HI.U32 R6, R2, R11, RZ ;  /* 0x0000000b02067227 */ /* 0x000fe200078e00ff */
[----:B------:R-:W-:Y:S01]  /*1a1d0*/  ISETP.GE.AND P0, PT, R10, RZ, PT ;  /* 0x000000ff0a00720c */ /* 0x000fe20003f06270 */
[----:B------:R-:W-:Y:S01]  /*1a1e0*/  STL [R1+0x1848], R24 ;  /* 0x0018481801007387 */ /* 0x000fe20000100800 */
[----:B------:R-:W-:Y:S01]  /*1a1f0*/  ISETP.GE.AND P4, PT, R5, RZ, PT ;  /* 0x000000ff0500720c */ /* 0x000fe20003f86270 */
[----:B------:R-:W-:-:S02]  /*1a200*/  @!P1 IMAD.IADD R9, R9, 0x1, -R4 ;  /* 0x0000000109099824 */ /* 0x000fc400078e0a04 */
[----:B------:R-:W-:Y:S01]  /*1a210*/  @!P6 IMAD.MOV R19, RZ, RZ, -R19 ;  /* 0x000000ffff13e224 */ /* 0x000fe200078e0a13 */
[----:B------:R-:W-:Y:S01]  /*1a220*/  STL [R1+0x184c], R25 ;  /* 0x00184c1901007387 */ /* 0x000fe20000100800 */
[----:B------:R-:W-:Y:S01]  /*1a230*/  IMAD.HI.U32 R10, R2, R12, RZ ;  /* 0x0000000c020a7227 */ /* 0x000fe200078e00ff */
[----:B------:R-:W-:Y:S02]  /*1a240*/  ISETP.GT.U32.AND P6, PT, R4, R9, PT ;  /* 0x000000090400720c */ /* 0x000fe40003fc4070 */
[----:B------:R-:W-:Y:S01]  /*1a250*/  STL [R1+0x1850], R19 ;  /* 0x0018501301007387 */ /* 0x000fe20000100800 */
[----:B------:R-:W-:Y:S02]  /*1a260*/  IMAD.MOV R6, RZ, RZ, -R6 ;  /* 0x000000ffff067224 */ /* 0x000fe400078e0a06 */
[----:B------:R-:W-:Y:S01]  /*1a270*/  @!P5 IMAD.IADD R8, R8, 0x1, -R4 ;  /* 0x000000010808d824 */ /* 0x000fe200078e0a04 */
[----:B------:R-:W-:Y:S01]  /*1a280*/  ISETP.GE.AND P5, PT, R13, RZ, PT ;  /* 0x000000ff0d00720c */ /* 0x000fe20003fa6270 */
[----:B------:R-:W-:Y:S01]  /*1a290*/  IMAD.MOV R10, RZ, RZ, -R10 ;  /* 0x000000ffff0a7224 */ /* 0x000fe200078e0a0a */
[----:B------:R-:W-:Y:S01]  /*1a2a0*/  IABS R13, R13 ;  /* 0x0000000d000d7213 */ /* 0x000fe20000000000 */
[----:B------:R-:W-:-:S02]  /*1a2b0*/  IMAD R11, R4, R6, R11 ;  /* 0x00000006040b7224 */ /* 0x000fc400078e020b */
[C---:B------:R-:W-:Y:S02]  /*1a2c0*/  IMAD R12, R4.reuse, R10, R12 ;  /* 0x0000000a040c7224 */ /* 0x040fe400078e020c */
[----:B------:R-:W-:Y:S01]  /*1a2d0*/  @!P2 IMAD.MOV R8, RZ, RZ, -R8 ;  /* 0x000000ffff08a224 */ /* 0x000fe200078e0a08 */
[----:B------:R-:W-:Y:S01]  /*1a2e0*/  ISETP.GT.U32.AND P2, PT, R4, R11, PT ;  /* 0x0000000b0400720c */ /* 0x000fe20003f44070 */
[----:B------:R-:W-:-:S03]  /*1a2f0*/  IMAD.HI.U32 R26, R2, R13, RZ ;  /* 0x0000000d021a7227 */ /* 0x000fc600078e00ff */
[----:B------:R-:W-:Y:S01]  /*1a300*/  STL [R1+0x1854], R8 ;  /* 0x0018540801007387 */ /* 0x000fe20000100800 */
[----:B------:R-:W-:Y:S01]  /*1a310*/  @!P6 IMAD.IADD R9, R9, 0x1, -R4 ;  /* 0x000000010909e824 */ /* 0x000fe200078e0a04 */
[----:B------:R-:W-:Y:S01]  /*1a320*/  ISETP.GT.U32.AND P6, PT, R4, R12, PT ;  /* 0x0000000c0400720c */ /* 0x000fe20003fc4070 */
[----:B------:R-:W-:Y:S02]  /*1a330*/  IMAD.MOV R26, RZ, RZ, -R26 ;  /* 0x000000ffff1a7224 */ /* 0x000fe400078e0a1a */
[----:B------:R-:W-:Y:S02]  /*1a340*/  VIADD R15, R0, 0x9 ;  /* 0x00000009000f7836 */ /* 0x000fe40000000000 */
[----:B------:R-:W-:Y:S02]  /*1a350*/  IMAD R13, R4, R26, R13 ;  /* 0x0000001a040d7224 */ /* 0x000fe400078e020d */
[C---:B------:R-:W-:Y:S01]  /*1a360*/  VIADD R5, R0.reuse, 0x8 ;  /* 0x0000000800057836 */ /* 0x040fe20000000000 */
[----:B------:R-:W-:Y:S01]  /*1a370*/  ISETP.GE.AND P1, PT, R15, RZ, PT ;  /* 0x000000ff0f00720c */ /* 0x000fe20003f26270 */
[--C-:B------:R-:W-:Y:S01]  /*1a380*/  @!P2 IMAD.IADD R11, R11, 0x1, -R4.reuse ;  /* 0x000000010b0ba824 */ /* 0x100fe200078e0a04 */
[----:B------:R-:W-:Y:S01]  /*1a390*/  IABS R15, R15 ;  /* 0x0000000f000f7213 */ /* 0x000fe20000000000 */
[----:B------:R-:W-:Y:S01]  /*1a3a0*/  VIADD R10, R0, 0x7 ;  /* 0x00000007000a7836 */ /* 0x000fe20000000000 */
[----:B------:R-:W-:Y:S01]  /*1a3b0*/  ISETP.GT.U32.AND P2, PT, R4, R13, PT ;  /* 0x0000000d0400720c */ /* 0x000fe20003f44070 */
[----:B------:R-:W-:Y:S01]  /*1a3c0*/  @!P6 IMAD.IADD R12, R12, 0x1, -R4 ;  /* 0x000000010c0ce824 */ /* 0x000fe200078e0a04 */
[----:B------:R-:W-:Y:S01]  /*1a3d0*/  IABS R16, R5 ;  /* 0x0000000500107213 */ /* 0x000fe20000000000 */
[----:B------:R-:W-:Y:S01]  /*1a3e0*/  IMAD.HI.U32 R18, R2, R15, RZ ;  /* 0x0000000f02127227 */ /* 0x000fe200078e00ff */
[----:B------:R-:W-:-:S02]  /*1a3f0*/  ISETP.GT.U32.AND P6, PT, R4, R11, PT ;  /* 0x0000000b0400720c */ /* 0x000fc40003fc4070 */
[----:B------:R-:W-:Y:S01]  /*1a400*/  IABS R14, R10 ;  /* 0x0000000a000e7213 */ /* 0x000fe20000000000 */
[----:B------:R-:W-:Y:S02]  /*1a410*/  IMAD.MOV R18, RZ, RZ, -R18 ;  /* 0x000000ffff127224 */ /* 0x000fe400078e0a12 */
[----:B------:R-:W-:-:S04]  /*1a420*/  IMAD.HI.U32 R27, R2, R16, RZ ;  /* 0x00000010021b7227 */ /* 0x000fc800078e00ff */
[C---:B------:R-:W-:Y:S02]  /*1a430*/  IMAD R15, R4.reuse, R18, R15 ;  /* 0x00000012040f7224 */ /* 0x040fe400078e020f */
[----:B------:R-:W-:Y:S02]  /*1a440*/  IMAD.MOV R27, RZ, RZ, -R27 ;  /* 0x000000ffff1b7224 */ /* 0x000fe400078e0a1b */
[----:B------:R-:W-:Y:S01]  /*1a450*/  @!P2 IMAD.IADD R13, R13, 0x1, -R4 ;  /* 0x000000010d0da824 */ /* 0x000fe200078e0a04 */
[----:B------:R-:W-:Y:S01]  /*1a460*/  ISETP.GT.U32.AND P2, PT, R4, R12, PT ;  /* 0x0000000c0400720c */ /* 0x000fe20003f44070 */
[----:B------:R-:W-:-:S04]  /*1a470*/  IMAD.HI.U32 R26, R2, R14, RZ ;  /* 0x0000000e021a7227 */ /* 0x000fc800078e00ff */
[C---:B------:R-:W-:Y:S02]  /*1a480*/  IMAD R16, R4.reuse, R27, R16 ;  /* 0x0000001b04107224 */ /* 0x040fe400078e0210 */
[----:B------:R-:W-:Y:S01]  /*1a490*/  @!P6 IMAD.IADD R11, R11, 0x1, -R4 ;  /* 0x000000010b0be824 */ /* 0x000fe200078e0a04 */
[C---:B------:R-:W-:Y:S01]  /*1a4a0*/  ISETP.GT.U32.AND P6, PT, R4.reuse, R15, PT ;  /* 0x0000000f0400720c */ /* 0x040fe20003fc4070 */
[----:B------:R-:W-:Y:S02]  /*1a4b0*/  IMAD.MOV R26, RZ, RZ, -R26 ;  /* 0x000000ffff1a7224 */ /* 0x000fe400078e0a1a */
[----:B------:R-:W-:Y:S01]  /*1a4c0*/  @!P3 IMAD.MOV R11, RZ, RZ, -R11 ;  /* 0x000000ffff0bb224 */ /* 0x000fe200078e0a0b */
[C---:B------:R-:W-:Y:S01]  /*1a4d0*/  ISETP.GT.U32.AND P3, PT, R4.reuse, R16, PT ;  /* 0x000000100400720c */ /* 0x040fe20003f64070 */
[----:B------:R-:W-:Y:S02]  /*1a4e0*/  IMAD R14, R4, R26, R14 ;  /* 0x0000001a040e7224 */ /* 0x000fe400078e020e */
[----:B------:R-:W-:-:S02]  /*1a4f0*/  @!P2 IMAD.IADD R12, R12, 0x1, -R4 ;  /* 0x000000010c0ca824 */ /* 0x000fc400078e0a04 */
[----:B------:R-:W-:Y:S01]  /*1a500*/  VIADD R17, R0, 0x6 ;  /* 0x0000000600117836 */ /* 0x000fe20000000000 */
[C---:B------:R-:W-:Y:S01]  /*1a510*/  ISETP.GT.U32.AND P2, PT, R4.reuse, R14, PT ;  /* 0x0000000e0400720c */ /* 0x040fe20003f44070 */
[----:B------:R-:W-:Y:S02]  /*1a520*/  @!P4 IMAD.MOV R12, RZ, RZ, -R12 ;  /* 0x000000ffff0cc224 */ /* 0x000fe400078e0a0c */
[--C-:B------:R-:W-:Y:S01]  /*1a530*/  @!P6 IMAD.IADD R15, R15, 0x1, -R4.reuse ;  /* 0x000000010f0fe824 */ /* 0x100fe200078e0a04 */
[----:B------:R-:W-:Y:S01]  /*1a540*/  IABS R6, R17 ;  /* 0x0000001100067213 */ /* 0x000fe20000000000 */
[----:B------:R-:W-:Y:S01]  /*1a550*/  @!P0 IMAD.MOV R9, RZ, RZ, -R9 ;  /* 0x000000ffff098224 */ /* 0x000fe200078e0a09 */
[----:B------:R-:W-:Y:S01]  /*1a560*/  ISETP.GT.U32.AND P0, PT, R4, R13, PT ;  /* 0x0000000d0400720c */ /* 0x000fe20003f04070 */
[----:B------:R-:W-:Y:S01]  /*1a570*/  @!P3 IMAD.IADD R16, R16, 0x1, -R4 ;  /* 0x000000011010b824 */ /* 0x000fe200078e0a04 */
[----:B------:R-:W-:Y:S01]  /*1a580*/  ISETP.GT.U32.AND P3, PT, R4, R15, PT ;  /* 0x0000000f0400720c */ /* 0x000fe20003f64070 */
[----:B0-----:R-:W-:Y:S01]  /*1a590*/  VIADD R20, R0, 0x3 ;  /* 0x0000000300147836 */ /* 0x001fe20000000000 */
[----:B------:R0:W-:Y:S01]  /*1a5a0*/  STL [R1+0x1858], R9 ;  /* 0x0018580901007387 */ /* 0x0001e20000100800 */
[----:B------:R-:W-:Y:S01]  /*1a5b0*/  IMAD.HI.U32 R18, R2, R6, RZ ;  /* 0x0000000602127227 */ /* 0x000fe200078e00ff */
[----:B------:R-:W-:-:S02]  /*1a5c0*/  ISETP.GE.AND P6, PT, R5, RZ, PT ;  /* 0x000000ff0500720c */ /* 0x000fc40003fc6270 */
[----:B-1----:R-:W-:Y:S01]  /*1a5d0*/  IABS R22, R20 ;  /* 0x0000001400167213 */ /* 0x002fe20000000000 */
[----:B------:R-:W-:Y:S01]  /*1a5e0*/  @!P2 IMAD.IADD R14, R14, 0x1, -R4 ;  /* 0x000000010e0ea824 */ /* 0x000fe200078e0a04 */
[----:B------:R-:W-:Y:S01]  /*1a5f0*/  ISETP.GT.U32.AND P2, PT, R4, R16, PT ;  /* 0x000000100400720c */ /* 0x000fe20003f44070 */
[----:B------:R-:W-:Y:S01]  /*1a600*/  IMAD.MOV R18, RZ, RZ, -R18 ;  /* 0x000000ffff127224 */ /* 0x000fe200078e0a12 */
[----:B------:R-:W-:Y:S01]  /*1a610*/  STL [R1+0x185c], R11 ;  /* 0x00185c0b01007387 */ /* 0x000fe20000100800 */
[----:B------:R-:W-:Y:S01]  /*1a620*/  VIADD R28, R0, 0x5 ;  /* 0x00000005001c7836 */ /* 0x000fe20000000000 */
[----:B------:R-:W-:Y:S01]  /*1a630*/  ISETP.GT.U32.AND P4, PT, R4, R14, PT ;  /* 0x0000000e0400720c */ /* 0x000fe20003f84070 */
[----:B------:R-:W-:Y:S01]  /*1a640*/  @!P3 IMAD.IADD R15, R15, 0x1, -R4 ;  /* 0x000000010f0fb824 */ /* 0x000fe200078e0a04 */
[----:B------:R-:W-:Y:S01]  /*1a650*/  ISETP.GE.AND P3, PT, R10, RZ, PT ;  /* 0x000000ff0a00720c */ /* 0x000fe20003f66270 */
[----:B------:R-:W-:Y:S01]  /*1a660*/  IMAD R6, R4, R18, R6 ;  /* 0x0000001204067224 */ /* 0x000fe200078e0206 */
[----:B------:R-:W-:Y:S01]  /*1a670*/  IABS R29, R28 ;  /* 0x0000001c001d7213 */ /* 0x000fe20000000000 */
[----:B------:R-:W-:Y:S01]  /*1a680*/  @!P0 IMAD.IADD R13, R13, 0x1, -R4 ;  /* 0x000000010d0d8824 */ /* 0x000fe200078e0a04 */
[----:B------:R-:W-:Y:S01]  /*1a690*/  STL [R1+0x1860], R12 ;  /* 0x0018600c01007387 */ /* 0x000fe20000100800 */
[----:B------:R-:W-:Y:S01]  /*1a6a0*/  VIADD R27, R0, 0x4 ;  /* 0x00000004001b7836 */ /* 0x000fe20000000000 */
[----:B------:R-:W-:Y:S01]  /*1a6b0*/  ISETP.GT.U32.AND P0, PT, R4, R6, PT ;  /* 0x000000060400720c */ /* 0x000fe20003f04070 */
[----:B------:R-:W-:-:S03]  /*1a6c0*/  IMAD.HI.U32 R26, R2, R29, RZ ;  /* 0x0000001d021a7227 */ /* 0x000fc600078e00ff */
[----:B------:R-:W-:Y:S01]  /*1a6d0*/  IABS R18, R27 ;  /* 0x0000001b00127213 */ /* 0x000fe20000000000 */
[----:B------:R-:W-:Y:S01]  /*1a6e0*/  @!P4 IMAD.IADD R14, R14, 0x1, -R4 ;  /* 0x000000010e0ec824 */ /* 0x000fe200078e0a04 */
[----:B------:R-:W-:Y:S01]  /*1a6f0*/  ISETP.GE.AND P4, PT, R17, RZ, PT ;  /* 0x000000ff1100720c */ /* 0x000fe20003f86270 */
[----:B------:R-:W-:Y:S02]  /*1a700*/  IMAD.MOV R21, RZ, RZ, -R26 ;  /* 0x000000ffff157224 */ /* 0x000fe400078e0a1a */
[----:B------:R-:W-:Y:S01]  /*1a710*/  @!P3 IMAD.MOV R14, RZ, RZ, -R14 ;  /* 0x000000ffff0eb224 */ /* 0x000fe200078e0a0e */
[----:B------:R-:W-:Y:S01]  /*1a720*/  ISETP.GE.AND P3, PT, R20, RZ, PT ;  /* 0x000000ff1400720c */ /* 0x000fe20003f66270 */
[----:B0-----:R-:W-:Y:S01]  /*1a730*/  IMAD.HI.U32 R9, R2, R18, RZ ;  /* 0x0000001202097227 */ /* 0x001fe200078e00ff */
[----:B------:R-:W0:Y:S03]  /*1a740*/  S2R R20, SR_TID.X ;  /* 0x0000000000147919 */ /* 0x000e260000002100 */
[----:B------:R-:W-:-:S02]  /*1a750*/  @!P0 IMAD.IADD R6, R6, 0x1, -R4 ;  /* 0x0000000106068824 */ /* 0x000fc400078e0a04 */
[----:B------:R-:W-:Y:S02]  /*1a760*/  IMAD.MOV.U32 R26, RZ, RZ, R22 ;  /* 0x000000ffff1a7224 */ /* 0x000fe400078e0016 */
[C---:B------:R-:W-:Y:S01]  /*1a770*/  IMAD R5, R4.reuse, R21, R29 ;  /* 0x0000001504057224 */ /* 0x040fe200078e021d */
[----:B------:R-:W-:Y:S01]  /*1a780*/  ISETP.GT.U32.AND P0, PT, R4, R6, PT ;  /* 0x000000060400720c */ /* 0x000fe20003f04070 */
[----:B------:R-:W-:Y:S02]  /*1a790*/  IMAD.MOV R29, RZ, RZ, -R9 ;  /* 0x000000ffff1d7224 */ /* 0x000fe400078e0a09 */
[----:B------:R-:W-:-:S04]  /*1a7a0*/  IMAD.HI.U32 R8, R2, R26, RZ ;  /* 0x0000001a02087227 */ /* 0x000fc800078e00ff */
[C---:B------:R-:W-:Y:S02]  /*1a7b0*/  IMAD R18, R4.reuse, R29, R18 ;  /* 0x0000001d04127224 */ /* 0x040fe400078e0212 */
[----:B------:R-:W-:Y:S02]  /*1a7c0*/  IMAD.MOV R29, RZ, RZ, -R8 ;  /* 0x000000ffff1d7224 */ /* 0x000fe400078e0a08 */
[----:B------:R-:W-:Y:S01]  /*1a7d0*/  @!P5 IMAD.MOV R13, RZ, RZ, -R13 ;  /* 0x000000ffff0dd224 */ /* 0x000fe200078e0a0d */
[C---:B------:R-:W-:Y:S01]  /*1a7e0*/  ISETP.GT.U32.AND P5, PT, R4.reuse, R5, PT ;  /* 0x000000050400720c */ /* 0x040fe20003fa4070 */
[----:B------:R-:W-:Y:S02]  /*1a7f0*/  IMAD R10, R4, R29, R26 ;  /* 0x0000001d040a7224 */ /* 0x000fe400078e021a */
[--C-:B------:R-:W-:Y:S01]  /*1a800*/  @!P0 IMAD.IADD R6, R6, 0x1, -R4.reuse ;  /* 0x0000000106068824 */ /* 0x100fe200078e0a04 */
[----:B------:R-:W-:Y:S01]  /*1a810*/  STL [R1+0x1864], R13 ;  /* 0x0018640d01007387 */ /* 0x000fe20000100800 */
[----:B------:R-:W-:Y:S01]  /*1a820*/  VIADD R26, R0, 0x2 ;  /* 0x00000002001a7836 */ /* 0x000fe20000000000 */
[----:B------:R-:W-:Y:S01]  /*1a830*/  ISETP.GT.U32.AND P0, PT, R4, R10, PT ;  /* 0x0000000a0400720c */ /* 0x000fe20003f04070 */
[----:B------:R-:W-:Y:S01]  /*1a840*/  @!P2 IMAD.IADD R16, R16, 0x1, -R4 ;  /* 0x000000011010a824 */ /* 0x000fe200078e0a04 */
[----:B------:R-:W-:Y:S01]  /*1a850*/  ISETP.GT.U32.AND P2, PT, R4, R18, PT ;  /* 0x000000120400720c */ /* 0x000fe20003f44070 */
[----:B------:R-:W-:Y:S01]  /*1a860*/  VIADD R17, R0, 0x1 ;  /* 0x0000000100117836 */ /* 0x000fe20000000000 */
[----:B------:R-:W-:Y:S01]  /*1a870*/  IABS R8, R26 ;  /* 0x0000001a00087213 */ /* 0x000fe20000000000 */
[----:B------:R1:W-:Y:S01]  /*1a880*/  STL [R1+0x17bc], R0 ;  /* 0x0017bc0001007387 */ /* 0x0003e20000100800 */
[----:B0-----:R-:W-:Y:S01]  /*1a890*/  SHF.R.U32.HI R20, RZ, 0x4, R20 ;  /* 0x00000004ff147819 */ /* 0x001fe20000011614 */
[----:B------:R-:W-:Y:S01]  /*1a8a0*/  @!P5 IMAD.IADD R5, R5, 0x1, -R4 ;  /* 0x000000010505d824 */ /* 0x000fe200078e0a04 */
[----:B------:R-:W-:Y:S01]  /*1a8b0*/  ISETP.GE.AND P5, PT, R28, RZ, PT ;  /* 0x000000ff1c00720c */ /* 0x000fe20003fa6270 */
[----:B------:R-:W-:Y:S01]  /*1a8c0*/  IMAD.MOV.U32 R28, RZ, RZ, R8 ;  /* 0x000000ffff1c7224 */ /* 0x000fe200078e0008 */
[----:B------:R-:W-:Y:S01]  /*1a8d0*/  SGXT.U32 R20, R20, 0x2 ;  /* 0x000000021414781a */ /* 0x000fe20000000000 */
[----:B------:R-:W-:Y:S01]  /*1a8e0*/  @!P1 IMAD.MOV R15, RZ, RZ, -R15 ;  /* 0x000000ffff0f9224 */ /* 0x000fe200078e0a0f */
[----:B------:R-:W-:Y:S01]  /*1a8f0*/  IABS R29, R17 ;  /* 0x00000011001d7213 */ /* 0x000fe20000000000 */
[----:B------:R-:W-:Y:S01]  /*1a900*/  @!P0 IMAD.IADD R10, R10, 0x1, -R4 ;  /* 0x000000010a0a8824 */ /* 0x000fe200078e0a04 */
[----:B------:R-:W-:Y:S01]  /*1a910*/  LOP3.LUT R20, R20, 0x38, RZ, 0xfc, !PT ;  /* 0x0000003814147812 */ /* 0x000fe200078efcff */
[----:B-1----:R-:W-:Y:S01]  /*1a920*/  IMAD.HI.U32 R0, R2, R28, RZ ;  /* 0x0000001c02007227 */ /* 0x002fe200078e00ff */
[----:B------:R-:W-:Y:S01]  /*1a930*/  ISETP.GT.U32.AND P0, PT, R4, R5, PT ;  /* 0x000000050400720c */ /* 0x000fe20003f04070 */
[----:B------:R-:W-:Y:S02]  /*1a940*/  STL [R1+0x1868], R15 ;  /* 0x0018680f01007387 */ /* 0x000fe40000100800 */
[----:B------:R-:W-:-:S02]  /*1a950*/  IMAD R9, R20, UR6, RZ ;  /* 0x0000000614097c24 */ /* 0x000fc4000f8e02ff */
[----:B------:R-:W0:Y:S01]  /*1a960*/  S2R R20, SR_TID.X ;  /* 0x0000000000147919 */ /* 0x000e220000002100 */
[----:B------:R-:W-:Y:S01]  /*1a970*/  @!P2 IMAD.IADD R18, R18, 0x1, -R4 ;  /* 0x000000011212a824 */ /* 0x000fe200078e0a04 */
[----:B------:R-:W-:Y:S01]  /*1a980*/  ISETP.GE.AND P2, PT, R27, RZ, PT ;  /* 0x000000ff1b00720c */ /* 0x000fe20003f46270 */
[----:B------:R-:W-:-:S03]  /*1a990*/  IMAD.HI.U32 R27, R2, R29, RZ ;  /* 0x0000001d021b7227 */ /* 0x000fc600078e00ff */
[C---:B------:R-:W-:Y:S01]  /*1a9a0*/  ISETP.GT.U32.AND P1, PT, R4.reuse, R18, PT ;  /* 0x000000120400720c */ /* 0x040fe20003f24070 */
[----:B------:R-:W-:Y:S02]  /*1a9b0*/  IMAD.MOV R2, RZ, RZ, -R0 ;  /* 0x000000ffff027224 */ /* 0x000fe400078e0a00 */
[----:B------:R-:W-:Y:S01]  /*1a9c0*/  @!P6 IMAD.MOV R16, RZ, RZ, -R16 ;  /* 0x000000ffff10e224 */ /* 0x000fe200078e0a10 */
[C---:B------:R-:W-:Y:S01]  /*1a9d0*/  ISETP.GT.U32.AND P6, PT, R4.reuse, R10, PT ;  /* 0x0000000a0400720c */ /* 0x040fe20003fc4070 */
[C---:B------:R-:W-:Y:S02]  /*1a9e0*/  IMAD R28, R4.reuse, R2, R28 ;  /* 0x00000002041c7224 */ /* 0x040fe400078e021c */
[----:B------:R-:W-:Y:S01]  /*1a9f0*/  @!P4 IMAD.MOV R6, RZ, RZ, -R6 ;  /* 0x000000ffff06c224 */ /* 0x000fe200078e0a06 */
[----:B------:R-:W-:Y:S01]  /*1aa00*/  STL [R1+0x186c], R16 ;  /* 0x00186c1001007387 */ /* 0x000fe20000100800 */
[--C-:B------:R-:W-:Y:S01]  /*1aa10*/  @!P0 IMAD.IADD R5, R5, 0x1, -R4.reuse ;  /* 0x0000000105058824 */ /* 0x100fe200078e0a04 */
[----:B------:R-:W-:Y:S01]  /*1aa20*/  ISETP.GT.U32.AND P0, PT, R4, R28, PT ;  /* 0x0000001c0400720c */ /* 0x000fe20003f04070 */
[----:B------:R-:W-:Y:S01]  /*1aa30*/  IMAD R0, RZ, RZ, -UR6 ;  /* 0x80000006ff007e24 */ /* 0x000fe2000f8e02ff */
[----:B------:R-:W-:Y:S01]  /*1aa40*/  STL [R1+0x1870], R14 ;  /* 0x0018700e01007387 */ /* 0x000fe20000100800 */
[----:B------:R-:W-:Y:S01]  /*1aa50*/  IMAD.MOV R27, RZ, RZ, -R27 ;  /* 0x000000ffff1b7224 */ /* 0x000fe200078e0a1b */
[----:B------:R-:W-:Y:S01]  /*1aa60*/  ISETP.GE.AND P4, PT, R26, RZ, PT ;  /* 0x000000ff1a00720c */ /* 0x000fe20003f86270 */
[--C-:B------:R-:W-:Y:S01]  /*1aa70*/  @!P1 IMAD.IADD R18, R18, 0x1, -R4.reuse ;  /* 0x0000000112129824 */ /* 0x100fe200078e0a04 */
[----:B------:R1:W-:Y:S01]  /*1aa80*/  STL [R1+0x1874], R6 ;  /* 0x0018740601007387 */ /* 0x0003e20000100800 */
[----:B------:R-:W-:Y:S01]  /*1aa90*/  IMAD R29, R4, R27, R29 ;  /* 0x0000001b041d7224 */ /* 0x000fe200078e021d */
[----:B------:R-:W-:Y:S01]  /*1aaa0*/  ISETP.GE.AND P1, PT, R17, RZ, PT ;  /* 0x000000ff1100720c */ /* 0x000fe20003f26270 */
[----:B------:R-:W-:-:S03]  /*1aab0*/  @!P6 IMAD.IADD R10, R10, 0x1, -R4 ;  /* 0x000000010a0ae824 */ /* 0x000fc600078e0a04 */
[----:B------:R-:W-:Y:S01]  /*1aac0*/  ISETP.GT.U32.AND P6, PT, R4, R29, PT ;  /* 0x0000001d0400720c */ /* 0x000fe20003fc4070 */
[----:B------:R-:W-:Y:S02]  /*1aad0*/  @!P0 IMAD.IADD R28, R28, 0x1, -R4 ;  /* 0x000000011c1c8824 */ /* 0x000fe400078e0a04 */
[----:B-1----:R-:W-:Y:S01]  /*1aae0*/  IMAD R6, R0, 0x4, R9 ;  /* 0x0000000400067824 */ /* 0x002fe200078e0209 */
[----:B0-----:R-:W-:Y:S01]  /*1aaf0*/  SHF.R.S32.HI R17, RZ, 0x2, R20 ;  /* 0x00000002ff117819 */ /* 0x001fe20000011414 */
[----:B------:R-:W-:Y:S01]  /*1ab00*/  IMAD.SHL.U32 R2, R20, 0x10, RZ ;  /* 0x0000001014027824 */ /* 0x000fe200078e00ff */
[----:B------:R-:W-:Y:S01]  /*1ab10*/  ISETP.GT.U32.AND P0, PT, R4, R28, PT ;  /* 0x0000001c0400720c */ /* 0x000fe20003f04070 */
[C---:B------:R-:W-:Y:S01]  /*1ab20*/  IMAD.SHL.U32 R8, R20.reuse, 0x20, RZ ;  /* 0x0000002014087824 */ /* 0x040fe200078e00ff */
[----:B------:R0:W-:Y:S01]  /*1ab30*/  STL [R1+0x17a0], R6 ;  /* 0x0017a00601007387 */ /* 0x0001e20000100800 */
[----:B------:R-:W-:Y:S01]  /*1ab40*/  SGXT R17, R17, 0x1 ;  /* 0x000000011111781a */ /* 0x000fe20000000200 */
[C---:B------:R-:W-:Y:S01]  /*1ab50*/  IMAD.SHL.U32 R26, R20.reuse, 0x2, RZ ;  /* 0x00000002141a7824 */ /* 0x040fe200078e00ff */
[----:B------:R-:W-:Y:S01]  /*1ab60*/  LOP3.LUT R27, R20, 0x7, RZ, 0xc0, !PT ;  /* 0x00000007141b7812 */ /* 0x000fe200078ec0ff */
[----:B------:R1:W-:Y:S01]  /*1ab70*/  STL [R1+0x17ac], R2 ;  /* 0x0017ac0201007387 */ /* 0x0003e20000100800 */
[----:B------:R-:W-:Y:S01]  /*1ab80*/  LOP3.LUT R17, R17, 0x90, RZ, 0xc0, !PT ;  /* 0x0000009011117812 */ /* 0x000fe200078ec0ff */
[----:B------:R-:W-:-:S02]  /*1ab90*/  @!P6 IMAD.IADD R29, R29, 0x1, -R4 ;  /* 0x000000011d1de824 */ /* 0x000fc400078e0a04 */
[----:B------:R-:W-:Y:S01]  /*1aba0*/  IMAD R27, R27, 0x90, RZ ;  /* 0x000000901b1b7824 */ /* 0x000fe200078e02ff */
[----:B------:R-:W-:Y:S01]  /*1abb0*/  LOP3.LUT R17, R17, 0x60, R8, 0xf8, !PT ;  /* 0x0000006011117812 */ /* 0x000fe200078ef808 */
[----:B0-----:R-:W-:Y:S01]  /*1abc0*/  IMAD R6, R0, 0x4, R6 ;  /* 0x0000000400067824 */ /* 0x001fe200078e0206 */
[----:B------:R-:W-:Y:S01]  /*1abd0*/  ISETP.GT.U32.AND P6, PT, R4, R29, PT ;  /* 0x0000001d0400720c */ /* 0x000fe20003fc4070 */
[----:B------:R-:W-:Y:S01]  /*1abe0*/  @!P0 IMAD.IADD R28, R28, 0x1, -R4 ;  /* 0x000000011c1c8824 */ /* 0x000fe200078e0a04 */
[----:B------:R-:W-:Y:S02]  /*1abf0*/  LOP3.LUT R17, R17, 0x10, R26, 0x78, !PT ;  /* 0x0000001011117812 */ /* 0x000fe400078e781a */
[----:B------:R0:W-:Y:S01]  /*1ac00*/  STL [R1+0x17a4], R6 ;  /* 0x0017a40601007387 */ /* 0x0001e20000100800 */
[----:B-1----:R-:W-:Y:S02]  /*1ac10*/  LOP3.LUT R2, R2, 0x100, RZ, 0xc0, !PT ;  /* 0x0000010002027812 */ /* 0x002fe400078ec0ff */
[----:B------:R-:W-:Y:S01]  /*1ac20*/  ISETP.GE.AND P0, PT, R7, RZ, PT ;  /* 0x000000ff0700720c */ /* 0x000fe20003f06270 */
[----:B0-----:R-:W-:-:S05]  /*1ac30*/  IMAD R6, R0, 0x4, R6 ;  /* 0x0000000400067824 */ /* 0x001fca00078e0206 */
[----:B------:R0:W-:Y:S02]  /*1ac40*/  STL [R1+0x1748], R6 ;  /* 0x0017480601007387 */ /* 0x0001e40000100800 */
[----:B0-----:R-:W-:-:S05]  /*1ac50*/  IMAD R6, R0, 0x4, R6 ;  /* 0x0000000400067824 */ /* 0x001fca00078e0206 */
[----:B------:R0:W-:Y:S01]  /*1ac60*/  STL [R1+0x174c], R6 ;  /* 0x00174c0601007387 */ /* 0x0001e20000100800 */
[----:B------:R-:W-:-:S03]  /*1ac70*/  LOP3.LUT R9, R27, 0x30, R26, 0x78, !PT ;  /* 0x000000301b097812 */ /* 0x000fc600078e781a */
[----:B------:R-:W2:Y:S01]  /*1ac80*/  LDL.LU R7, [R1+0x1958] ;  /* 0x0019580001077983 */ /* 0x000ea20000300800 */
[----:B0-----:R-:W-:Y:S01]  /*1ac90*/  IMAD R6, R0, 0x4, R6 ;  /* 0x0000000400067824 */ /* 0x001fe200078e0206 */
[----:B------:R-:W-:-:S04]  /*1aca0*/  IADD3 R2, PT, PT, R17, UR5, R2 ;  /* 0x0000000511027c10 */ /* 0x000fc8000fffe002 */
[----:B------:R0:W-:Y:S04]  /*1acb0*/  STL [R1+0x175c], R6 ;  /* 0x00175c0601007387 */ /* 0x0001e80000100800 */
[----:B------:R-:W-:Y:S01]  /*1acc0*/  STL [R1+0x17b0], R9 ;  /* 0x0017b00901007387 */ /* 0x000fe20000100800 */
[----:B0-----:R-:W-:Y:S01]  /*1acd0*/  IMAD R6, R0, 0x4, R6 ;  /* 0x0000000400067824 */ /* 0x001fe200078e0206 */
[----:B------:R-:W-:-:S04]  /*1ace0*/  LOP3.LUT R8, R20, 0x3f, RZ, 0xc0, !PT ;  /* 0x0000003f14087812 */ /* 0x000fc800078ec0ff */
[----:B------:R-:W-:Y:S04]  /*1acf0*/  STL [R1+0x1758], R6 ;  /* 0x0017580601007387 */ /* 0x000fe80000100800 */
[----:B------:R0:W-:Y:S01]  /*1ad00*/  STL [R1+0x6c4], R2 ;  /* 0x0006c40201007387 */ /* 0x0001e20000100800 */
[----:B------:R-:W-:Y:S02]  /*1ad10*/  @!P5 IMAD.MOV R5, RZ, RZ, -R5 ;  /* 0x000000ffff05d224 */ /* 0x000fe400078e0a05 */
[----:B0-----:R-:W-:-:S04]  /*1ad20*/  IMAD R2, R0, 0x4, R6 ;  /* 0x0000000400027824 */ /* 0x001fc800078e0206 */
[C---:B------:R-:W-:Y:S01]  /*1ad30*/  IMAD R6, R0.reuse, 0x4, R2 ;  /* 0x0000000400067824 */ /* 0x040fe200078e0202 */
[----:B------:R3:W-:Y:S01]  /*1ad40*/  STL [R1+0x1754], R2 ;  /* 0x0017540201007387 */ /* 0x0007e20000100800 */
[----:B------:R-:W-:Y:S02]  /*1ad50*/  @!P6 IMAD.IADD R29, R29, 0x1, -R4 ;  /* 0x000000011d1de824 */ /* 0x000fe400078e0a04 */
[----:B------:R-:W-:Y:S02]  /*1ad60*/  IMAD R4, R0, 0x4, R6 ;  /* 0x0000000400047824 */ /* 0x000fe400078e0206 */
[----:B---3--:R-:W-:Y:S01]  /*1ad70*/  IMAD R2, R8, UR7, RZ ;  /* 0x0000000708027c24 */ /* 0x008fe2000f8e02ff */
[----:B------:R-:W-:Y:S04]  /*1ad80*/  STL [R1+0x1878], R5 ;  /* 0x0018780501007387 */ /* 0x000fe80000100800 */
[----:B----4-:R-:W-:Y:S01]  /*1ad90*/  LEA R2, P6, R2, UR8, 0x1 ;  /* 0x0000000802027c11 */ /* 0x010fe2000f8c08ff */
[----:B------:R-:W-:Y:S04]  /*1ada0*/  STL [R1+0x1750], R6 ;  /* 0x0017500601007387 */ /* 0x000fe80000100800 */
[----:B------:R-:W-:Y:S04]  /*1adb0*/  STL [R1+0x1764], R4 ;  /* 0x0017640401007387 */ /* 0x000fe80000100800 */
[----:B------:R0:W-:Y:S04]  /*1adc0*/  STL [R1+0x17cc], R2 ;  /* 0x0017cc0201007387 */ /* 0x0001e80000100800 */
[----:B------:R-:W3:Y:S04]  /*1add0*/  LDL.LU R27, [R1+0x7bc] ;  /* 0x0007bc00011b7983 */ /* 0x000ee80000300800 */
[----:B------:R-:W4:Y:S01]  /*1ade0*/  LDL.LU R26, [R1+0x7b8] ;  /* 0x0007b800011a7983 */ /* 0x000f220000300800 */
[----:B0-----:R-:W-:-:S05]  /*1adf0*/  IMAD R2, R0, 0x4, R4 ;  /* 0x0000000400027824 */ /* 0x001fca00078e0204 */
[----:B------:R0:W-:Y:S04]  /*1ae00*/  STL [R1+0x1760], R2 ;  /* 0x0017600201007387 */ /* 0x0001e80000100800 */
[----:B------:R-:W4:Y:S04]  /*1ae10*/  LDL.LU R17, [R1+0x7b4] ;  /* 0x0007b40001117983 */ /* 0x000f280000300800 */
[----:B0-----:R-:W4:Y:S04]  /*1ae20*/  LDL.LU R2, [R1+0x40] ;  /* 0x0000400001027983 */ /* 0x001f280000300800 */
[----:B------:R-:W4:Y:S04]  /*1ae30*/  LDL.LU R5, [R1+0x50] ;  /* 0x0000500001057983 */ /* 0x000f280000300800 */
        /* <DEDUP_REMOVED lines=8> */
[----:B------:R-:W4:Y:S01]  /*1aec0*/  LDL.LU R8, [R1+0xbc] ;  /* 0x0000bc0001087983 */ /* 0x000f220000300800 */
[----:B------:R-:W-:-:S03]  /*1aed0*/  IMAD.MOV.U32 R4, RZ, RZ, R10 ;  /* 0x000000ffff047224 */ /* 0x000fc600078e000a */
[----:B------:R-:W4:Y:S04]  /*1aee0*/  LDL.LU R19, [R1+0xf4] ;  /* 0x0000f40001137983 */ /* 0x000f280000300800 */
[----:B------:R-:W4:Y:S01]  /*1aef0*/  LDL.LU R25, [R1+0x100] ;  /* 0x0001000001197983 */ /* 0x000f220000300800 */
[----:B------:R-:W-:-:S03]  /*1af00*/  @!P2 IMAD.MOV R18, RZ, RZ, -R18 ;  /* 0x000000ffff12a224 */ /* 0x000fc600078e0a12 */
[----:B------:R-:W4:Y:S04]  /*1af10*/  LDL.LU R24, [R1+0x108] ;  /* 0x0001080001187983 */ /* 0x000f280000300800 */
[----:B------:R-:W4:Y:S01]  /*1af20*/  LDL.LU R23, [R1+0x10c] ;  /* 0x00010c0001177983 */ /* 0x000f220000300800 */
[----:B------:R-:W-:-:S03]  /*1af30*/  @!P3 IMAD.MOV R4, RZ, RZ, -R4 ;  /* 0x000000ffff04b224 */ /* 0x000fc600078e0a04 */
[----:B------:R-:W4:Y:S04]  /*1af40*/  LDL.LU R22, [R1+0x110] ;  /* 0x0001100001167983 */ /* 0x000f280000300800 */
[----:B------:R-:W4:Y:S04]  /*1af50*/  LDL.LU R21, [R1+0x114] ;  /* 0x0001140001157983 */ /* 0x000f280000300800 */
[----:B------:R-:W4:Y:S04]  /*1af60*/  LDL.LU R20, [R1+0x118] ;  /* 0x0001180001147983 */ /* 0x000f280000300800 */
[----:B------:R0:W-:Y:S04]  /*1af70*/  STL [R1+0x187c], R0 ;  /* 0x00187c0001007387 */ /* 0x0001e80000100800 */
[----:B0-----:R-:W4:Y:S04]  /*1af80*/  LDL.LU R0, [R1+0x38] ;  /* 0x0000380001007983 */ /* 0x001f280000300800 */
[----:B------:R-:W4:Y:S04]  /*1af90*/  LDL.LU R10, [R1+0x7b0] ;  /* 0x0007b000010a7983 */ /* 0x000f280000300800 */
[----:B------:R0:W-:Y:S04]  /*1afa0*/  STL [R1+0x1880], R18 ;  /* 0x0018801201007387 */ /* 0x0001e80000100800 */
[----:B0-----:R-:W4:Y:S04]  /*1afb0*/  LDL.LU R18, [R1+0x7a8] ;  /* 0x0007a80001127983 */ /* 0x001f280000300800 */
[----:B------:R0:W-:Y:S04]  /*1afc0*/  STL [R1+0x1884], R4 ;  /* 0x0018840401007387 */ /* 0x0001e80000100800 */
[----:B0-----:R-:W4:Y:S01]  /*1afd0*/  LDL.LU R4, [R1+0x7ac] ;  /* 0x0007ac0001047983 */ /* 0x001f220000300800 */
[----:B------:R-:W-:-:S02]  /*1afe0*/  @!P4 IMAD.MOV R28, RZ, RZ, -R28 ;  /* 0x000000ffff1cc224 */ /* 0x000fc400078e0a1c */
[----:B------:R-:W-:Y:S02]  /*1aff0*/  @!P1 IMAD.MOV R29, RZ, RZ, -R29 ;  /* 0x000000ffff1d9224 */ /* 0x000fe400078e0a1d */
[----:B------:R-:W-:Y:S01]  /*1b000*/  @!P0 IMAD.MOV R3, RZ, RZ, -R3 ;  /* 0x000000ffff038224 */ /* 0x000fe200078e0a03 */
[----:B------:R-:W-:Y:S04]  /*1b010*/  STL [R1+0x1888], R28 ;  /* 0x0018881c01007387 */ /* 0x000fe80000100800 */
[----:B------:R-:W-:Y:S04]  /*1b020*/  STL [R1+0x188c], R29 ;  /* 0x00188c1d01007387 */ /* 0x000fe80000100800 */
[----:B------:R0:W-:Y:S01]  /*1b030*/  STL [R1+0x1890], R3 ;  /* 0x0018900301007387 */ /* 0x0001e20000100800 */
[----:B--2---:R-:W-:-:S02]  /*1b040*/  ISETP.NE.AND P5, PT, R7, RZ, PT ;  /* 0x000000ff0700720c */ /* 0x004fc40003fa5270 */
[----:B------:R-:W-:-:S04]  /*1b050*/  LOP3.LUT R7, RZ, R7, RZ, 0x33, !PT ;  /* 0x00000007ff077212 */ /* 0x000fc800078e33ff */
[C---:B---3--:R-:W-:Y:S02]  /*1b060*/  SEL R27, R7.reuse, R27, !P5 ;  /* 0x0000001b071b7207 */ /* 0x048fe40006800000 */
[----:B----4-:R-:W-:-:S03]  /*1b070*/  SEL R26, R7, R26, !P5 ;  /* 0x0000001a071a7207 */ /* 0x010fc60006800000 */
[----:B------:R-:W-:Y:S04]  /*1b080*/  STL [R1+0x1894], R27 ;  /* 0x0018941b01007387 */ /* 0x000fe80000100800 */
[----:B------:R-:W-:Y:S01]  /*1b090*/  STL [R1+0x1898], R26 ;  /* 0x0018981a01007387 */ /* 0x000fe20000100800 */
[----:B------:R-:W-:-:S05]  /*1b0a0*/  SEL R17, R7, R17, !P5 ;  /* 0x0000001107117207 */ /* 0x000fca0006800000 */
[----:B------:R-:W-:Y:S01]  /*1b0b0*/  STL [R1+0x189c], R17 ;  /* 0x00189c1101007387 */ /* 0x000fe20000100800 */
[C---:B------:R-:W-:Y:S02]  /*1b0c0*/  SEL R10, R7.reuse, R10, !P5 ;  /* 0x0000000a070a7207 */ /* 0x040fe40006800000 */
[----:B------:R-:W-:-:S03]  /*1b0d0*/  SEL R0, R7, R0, !P5 ;  /* 0x0000000007007207 */ /* 0x000fc60006800000 */
[----:B------:R-:W-:Y:S01]  /*1b0e0*/  STL [R1+0x18a0], R10 ;  /* 0x0018a00a01007387 */ /* 0x000fe20000100800 */
[C---:B0-----:R-:W-:Y:S02]  /*1b0f0*/  SEL R3, R7.reuse, R4, !P5 ;  /* 0x0000000407037207 */ /* 0x041fe40006800000 */
[----:B------:R-:W-:-:S03]  /*1b100*/  SEL R4, R7, R18, !P5 ;  /* 0x0000001207047207 */ /* 0x000fc60006800000 */
[----:B------:R0:W-:Y:S04]  /*1b110*/  STL [R1+0xc], R3 ;  /* 0x00000c0301007387 */ /* 0x0001e80000100800 */
[----:B------:R-:W-:Y:S01]  /*1b120*/  STL [R1+0x30], R4 ;  /* 0x0000300401007387 */ /* 0x000fe20000100800 */
[----:B0-----:R-:W-:-:S03]  /*1b130*/  SEL R3, R7, R2, !P5 ;  /* 0x0000000207037207 */ /* 0x001fc60006800000 */
[----:B------:R0:W-:Y:S01]  /*1b140*/  STL [R1+0x38], R0 ;  /* 0x0000380001007387 */ /* 0x0001e20000100800 */
[----:B------:R-:W-:-:S03]  /*1b150*/  SEL R2, R7, R5, !P5 ;  /* 0x0000000507027207 */ /* 0x000fc60006800000 */
[----:B------:R1:W-:Y:S01]  /*1b160*/  STL [R1+0x40], R3 ;  /* 0x0000400301007387 */ /* 0x0003e20000100800 */
[----:B0-----:R-:W-:-:S03]  /*1b170*/  SEL R0, R7, R6, !P5 ;  /* 0x0000000607007207 */ /* 0x001fc60006800000 */
[----:B------:R0:W-:Y:S01]  /*1b180*/  STL [R1+0x50], R2 ;  /* 0x0000500201007387 */ /* 0x0001e20000100800 */
[----:B-1----:R-:W-:-:S03]  /*1b190*/  SEL R3, R7, R14, !P5 ;  /* 0x0000000e07037207 */ /* 0x002fc60006800000 */
[----:B------:R1:W-:Y:S04]  /*1b1a0*/  STL [R1+0x58], R0 ;  /* 0x0000580001007387 */ /* 0x0003e80000100800 */
[----:B------:R2:W-:Y:S01]  /*1b1b0*/  STL [R1+0x6c], R3 ;  /* 0x00006c0301007387 */ /* 0x0005e20000100800 */
[C---:B0-----:R-:W-:Y:S02]  /*1b1c0*/  SEL R2, R7.reuse, R16, !P5 ;  /* 0x0000001007027207 */ /* 0x041fe40006800000 */
[----:B-1----:R-:W-:-:S03]  /*1b1d0*/  SEL R0, R7, R15, !P5 ;  /* 0x0000000f07007207 */ /* 0x002fc60006800000 */
[----:B------:R0:W-:Y:S01]  /*1b1e0*/  STL [R1+0x74], R2 ;  /* 0x0000740201007387 */ /* 0x0001e20000100800 */
[----:B--2---:R-:W-:-:S03]  /*1b1f0*/  SEL R3, R7, R13, !P5 ;  /* 0x0000000d07037207 */ /* 0x004fc60006800000 */
        /* <DEDUP_REMOVED lines=19> */
[----:B------:R-:W-:Y:S04]  /*1b330*/  STL [R1+0x110], R3 ;  /* 0x0001100301007387 */ /* 0x000fe80000100800 */
[----:B------:R-:W2:Y:S01]  /*1b340*/  LDL.LU R10, [R1+0x12c] ;  /* 0x00012c00010a7983 */ /* 0x000ea20000300800 */
[C---:B0-----:R-:W-:Y:S02]  /*1b350*/  SEL R2, R7.reuse, R21, !P5 ;  /* 0x0000001507027207 */ /* 0x041fe40006800000 */
[----:B-1----:R-:W-:-:S03]  /*1b360*/  SEL R0, R7, R20, !P5 ;  /* 0x0000001407007207 */ /* 0x002fc60006800000 */
[----:B------:R-:W-:Y:S04]  /*1b370*/  STL [R1+0x114], R2 ;  /* 0x0001140201007387 */ /* 0x000fe80000100800 */
[----:B--2---:R0:W-:Y:S04]  /*1b380*/  STL [R1+0x194c], R10 ;  /* 0x00194c0a01007387 */ /* 0x0041e80000100800 */
[----:B------:R-:W-:Y:S04]  /*1b390*/  STL [R1+0x118], R0 ;  /* 0x0001180001007387 */ /* 0x000fe80000100800 */
[----:B0-----:R-:W2:Y:S04]  /*1b3a0*/  LDL.LU R10, [R1+0x128] ;  /* 0x00012800010a7983 */ /* 0x001ea80000300800 */
[----:B--2---:R0:W-:Y:S04]  /*1b3b0*/  STL [R1+0x1950], R10 ;  /* 0x0019500a01007387 */ /* 0x0041e80000100800 */
[----:B0-----:R-:W2:Y:S04]  /*1b3c0*/  LDL.LU R10, [R1+0x120] ;  /* 0x00012000010a7983 */ /* 0x001ea80000300800 */
[----:B--2---:R0:W-:Y:S04]  /*1b3d0*/  STL [R1+0x1954], R10 ;  /* 0x0019540a01007387 */ /* 0x0041e80000100800 */
[----:B0-----:R-:W2:Y:S04]  /*1b3e0*/  LDL.LU R10, [R1+0x11c] ;  /* 0x00011c00010a7983 */ /* 0x001ea80000300800 */
[----:B------:R-:W3:Y:S04]  /*1b3f0*/  LDL.LU R17, [R1+0x130] ;  /* 0x0001300001117983 */ /* 0x000ee80000300800 */
[----:B------:R-:W4:Y:S04]  /*1b400*/  LDL.LU R26, [R1+0x168] ;  /* 0x00016800011a7983 */ /* 0x000f280000300800 */
[----:B------:R-:W3:Y:S04]  /*1b410*/  LDL.LU R27, [R1+0x170] ;  /* 0x00017000011b7983 */ /* 0x000ee80000300800 */
        /* <DEDUP_REMOVED lines=23> */
[----:B------:R-:W3:Y:S01]  /*1b590*/  LDL.LU R20, [R1+0x2bc] ;  /* 0x0002bc0001147983 */ /* 0x000ee20000300800 */
[----:B--2---:R-:W-:-:S05]  /*1b5a0*/  SEL R10, R7, R10, !P5 ;  /* 0x0000000a070a7207 */ /* 0x004fca0006800000 */
[----:B------:R0:W-:Y:S04]  /*1b5b0*/  STL [R1+0x11c], R10 ;  /* 0x00011c0a01007387 */ /* 0x0001e80000100800 */
[----:B0-----:R-:W2:Y:S02]  /*1b5c0*/  LDL.LU R10, [R1+0x1954] ;  /* 0x00195400010a7983 */ /* 0x001ea40000300800 */
[----:B--2---:R-:W-:-:S05]  /*1b5d0*/  SEL R10, R7, R10, !P5 ;  /* 0x0000000a070a7207 */ /* 0x004fca0006800000 */
[----:B------:R0:W-:Y:S04]  /*1b5e0*/  STL [R1+0x120], R10 ;  /* 0x0001200a01007387 */ /* 0x0001e80000100800 */
[----:B0-----:R-:W2:Y:S02]  /*1b5f0*/  LDL.LU R10, [R1+0x1950] ;  /* 0x00195000010a7983 */ /* 0x001ea40000300800 */
[----:B--2---:R-:W-:-:S05]  /*1b600*/  SEL R10, R7, R10, !P5 ;  /* 0x0000000a070a7207 */ /* 0x004fca0006800000 */
[----:B------:R0:W-:Y:S04]  /*1b610*/  STL [R1+0x128], R10 ;  /* 0x0001280a01007387 */ /* 0x0001e80000100800 */
[----:B0-----:R-:W2:Y:S01]  /*1b620*/  LDL.LU R10, [R1+0x194c] ;  /* 0x00194c00010a7983 */ /* 0x001ea20000300800 */
[C---:B---3--:R-:W-:Y:S02]  /*1b630*/  SEL R3, R7.reuse, R3, !P5 ;  /* 0x0000000307037207 */ /* 0x048fe40006800000 */
[C---:B------:R-:W-:Y:S02]  /*1b640*/  SEL R0, R7.reuse, R0, !P5 ;  /* 0x0000000007007207 */ /* 0x040fe40006800000 */
[----:B--2---:R-:W-:-:S05]  /*1b650*/  SEL R10, R7, R10, !P5 ;  /* 0x0000000a070a7207 */ /* 0x004fca0006800000 */
[----:B------:R0:W-:Y:S02]  /*1b660*/  STL [R1+0x12c], R10 ;  /* 0x00012c0a01007387 */ /* 0x0001e40000100800 */
[C---:B0-----:R-:W-:Y:S02]  /*1b670*/  SEL R10, R7.reuse, R17, !P5 ;  /* 0x00000011070a7207 */ /* 0x041fe40006800000 */
[----:B----4-:R-:W-:-:S03]  /*1b680*/  SEL R17, R7, R26, !P5 ;  /* 0x0000001a07117207 */ /* 0x010fc60006800000 */
[----:B------:R0:W-:Y:S04]  /*1b690*/  STL [R1+0x130], R10 ;  /* 0x0001300a01007387 */ /* 0x0001e80000100800 */
[----:B------:R1:W-:Y:S01]  /*1b6a0*/  STL [R1+0x168], R17 ;  /* 0x0001681101007387 */ /* 0x0003e20000100800 */
[C---:B0-----:R-:W-:Y:S02]  /*1b6b0*/  SEL R10, R7.reuse, R27, !P5 ;  /* 0x0000001b070a7207 */ /* 0x041fe40006800000 */
[----:B-1----:R-:W-:-:S03]  /*1b6c0*/  SEL R17, R7, R29, !P5 ;  /* 0x0000001d07117207 */ /* 0x002fc60006800000 */
[----:B------:R0:W-:Y:S04]  /*1b6d0*/  STL [R1+0x170], R10 ;  /* 0x0001700a01007387 */ /* 0x0001e80000100800 */
[----:B------:R1:W-:Y:S01]  /*1b6e0*/  STL [R1+0x174], R3 ;  /* 0x0001740301007387 */ /* 0x0003e20000100800 */
[----:B0-----:R-:W-:-:S03]  /*1b6f0*/  SEL R10, R7, R28, !P5 ;  /* 0x0000001c070a7207 */ /* 0x001fc60006800000 */
[----:B------:R-:W-:Y:S01]  /*1b700*/  STL [R1+0x178], R17 ;  /* 0x0001781101007387 */ /* 0x000fe20000100800 */
[----:B-1----:R-:W-:-:S03]  /*1b710*/  SEL R3, R7, R4, !P5 ;  /* 0x0000000407037207 */ /* 0x002fc60006800000 */
[----:B------:R-:W-:Y:S01]  /*1b720*/  STL [R1+0x17c], R10 ;  /* 0x00017c0a01007387 */ /* 0x000fe20000100800 */
        /* <DEDUP_REMOVED lines=1371> */
[C---:B----4-:R-:W-:Y:S02]  /*20ce0*/  SEL R26, R7.reuse, R26, !P5 ;  /* 0x0000001a071a7207 */ /* 0x050fe40006800000 */
[C---:B------:R-:W-:Y:S02]  /*20cf0*/  SEL R27, R7.reuse, R27, !P5 ;  /* 0x0000001b071b7207 */ /* 0x040fe40006800000 */
[----:B------:R-:W-:-:S02]  /*20d00*/  SEL R3, R7, R3, !P5 ;  /* 0x0000000307037207 */ /* 0x000fc40006800000 */
[C---:B------:R-:W-:Y:S02]  /*20d10*/  SEL R29, R7.reuse, R29, !P5 ;  /* 0x0000001d071d7207 */ /* 0x040fe40006800000 */
[C---:B------:R-:W-:Y:S02]  /*20d20*/  SEL R28, R7.reuse, R28, !P5 ;  /* 0x0000001c071c7207 */ /* 0x040fe40006800000 */
[C---:B------:R-:W-:Y:S02]  /*20d30*/  SEL R4, R7.reuse, R4, !P5 ;  /* 0x0000000407047207 */ /* 0x040fe40006800000 */
[C---:B------:R-:W-:Y:S02]  /*20d40*/  SEL R18, R7.reuse, R18, !P5 ;  /* 0x0000001207127207 */ /* 0x040fe40006800000 */
        /* <DEDUP_REMOVED lines=18> */
[----:B--2---:R-:W-:-:S05]  /*20e70*/  SEL R10, R7, R10, !P5 ;  /* 0x0000000a070a7207 */ /* 0x004fca0006800000 */
[----:B------:R0:W-:Y:S04]  /*20e80*/  STL [R1+0x124], R10 ;  /* 0x0001240a01007387 */ /* 0x0001e80000100800 */
[----:B0-----:R-:W2:Y:S04]  /*20e90*/  LDL.LU R10, [R1+0x18a0] ;  /* 0x0018a000010a7983 */ /* 0x001ea80000300800 */
[----:B------:R0:W-:Y:S04]  /*20ea0*/  STL [R1+0x104], R17 ;  /* 0x0001041101007387 */ /* 0x0001e80000100800 */
[----:B0-----:R-:W3:Y:S04]  /*20eb0*/  LDL.LU R17, [R1+0x189c] ;  /* 0x00189c0001117983 */ /* 0x001ee80000300800 */
[----:B------:R0:W-:Y:S04]  /*20ec0*/  STL [R1+0xfc], R26 ;  /* 0x0000fc1a01007387 */ /* 0x0001e80000100800 */
[----:B0-----:R-:W4:Y:S04]  /*20ed0*/  LDL.LU R26, [R1+0x1898] ;  /* 0x00189800011a7983 */ /* 0x001f280000300800 */
[----:B------:R0:W-:Y:S04]  /*20ee0*/  STL [R1+0xf8], R27 ;  /* 0x0000f81b01007387 */ /* 0x0001e80000100800 */
[----:B0-----:R-:W2:Y:S04]  /*20ef0*/  LDL.LU R27, [R1+0x1894] ;  /* 0x00189400011b7983 */ /* 0x001ea80000300800 */
        /* <DEDUP_REMOVED lines=45> */
[----:B0-----:R-:W3:Y:S01]  /*211d0*/  LDL.LU R20, [R1+0x1838] ;  /* 0x0018380001147983 */ /* 0x001ee20000300800 */
[----:B------:R-:W-:-:S05]  /*211e0*/  SEL R2, R7, R2, !P5 ;  /* 0x0000000207027207 */ /* 0x000fca0006800000 */
[----:B------:R2:W-:Y:S02]  /*211f0*/  STL [R1+0x78], R2 ;  /* 0x0000780201007387 */ /* 0x0005e40000100800 */
[C---:B--2---:R-:W-:Y:S02]  /*21200*/  SEL R2, R7.reuse, R21, !P5 ;  /* 0x0000001507027207 */ /* 0x044fe40006800000 */
[C---:B------:R-:W-:Y:S02]  /*21210*/  SEL R21, R7.reuse, R22, !P5 ;  /* 0x0000001607157207 */ /* 0x040fe40006800000 */
[----:B---3--:R-:W-:-:S05]  /*21220*/  SEL R20, R7, R20, !P5 ;  /* 0x0000001407147207 */ /* 0x008fca0006800000 */
[----:B------:R0:W-:Y:S01]  /*21230*/  STL [R1+0x70], R20 ;  /* 0x0000701401007387 */ /* 0x0001e20000100800 */
[----:B------:R-:W-:-:S03]  /*21240*/  SEL R22, R7, R24, !P5 ;  /* 0x0000001807167207 */ /* 0x000fc60006800000 */
[----:B0-----:R-:W2:Y:S04]  /*21250*/  LDL R20, [R1+0x1760] ;  /* 0x0017600001147983 */ /* 0x001ea80000100800 */
[----:B------:R0:W-:Y:S04]  /*21260*/  STL [R1+0x68], R2 ;  /* 0x0000680201007387 */ /* 0x0001e80000100800 */
[----:B------:R1:W-:Y:S01]  /*21270*/  STL [R1+0x64], R21 ;  /* 0x0000641501007387 */ /* 0x0003e20000100800 */
[C---:B0-----:R-:W-:Y:S02]  /*21280*/  SEL R2, R7.reuse, R23, !P5 ;  /* 0x0000001707027207 */ /* 0x041fe40006800000 */
[----:B-1----:R-:W-:-:S03]  /*21290*/  SEL R21, R7, R25, !P5 ;  /* 0x0000001907157207 */ /* 0x002fc60006800000 */
[----:B------:R0:W-:Y:S04]  /*212a0*/  STL [R1+0x60], R2 ;  /* 0x0000600201007387 */ /* 0x0001e80000100800 */
[----:B------:R-:W-:Y:S01]  /*212b0*/  STL [R1+0x5c], R22 ;  /* 0x00005c1601007387 */ /* 0x000fe20000100800 */
[----:B0-----:R-:W-:-:S03]  /*212c0*/  SEL R2, R7, R19, !P5 ;  /* 0x0000001307027207 */ /* 0x001fc60006800000 */
[----:B------:R-:W-:Y:S01]  /*212d0*/  STL [R1+0x54], R21 ;  /* 0x0000541501007387 */ /* 0x000fe20000100800 */
[C---:B------:R-:W-:Y:S02]  /*212e0*/  SEL R19, R7.reuse, R8, !P5 ;  /* 0x0000000807137207 */ /* 0x040fe40006800000 */
[C---:B------:R-:W-:Y:S01]  /*212f0*/  SEL R8, R7.reuse, R9, !P5 ;  /* 0x0000000907087207 */ /* 0x040fe20006800000 */
[----:B------:R0:W-:Y:S01]  /*21300*/  STL [R1+0x4c], R2 ;  /* 0x00004c0201007387 */ /* 0x0001e20000100800 */
[----:B------:R-:W-:-:S03]  /*21310*/  SEL R9, R7, R12, !P5 ;  /* 0x0000000c07097207 */ /* 0x000fc60006800000 */
[----:B------:R-:W-:Y:S01]  /*21320*/  STL [R1+0x48], R19 ;  /* 0x0000481301007387 */ /* 0x000fe20000100800 */
[----:B0-----:R-:W-:-:S03]  /*21330*/  SEL R2, R7, R11, !P5 ;  /* 0x0000000b07027207 */ /* 0x001fc60006800000 */
[----:B------:R0:W-:Y:S04]  /*21340*/  STL [R1+0x44], R8 ;  /* 0x0000440801007387 */ /* 0x0001e80000100800 */
        /* <DEDUP_REMOVED lines=8> */
[----:B------:R-:W-:Y:S01]  /*213d0*/  STL [R1+0x24], R9 ;  /* 0x0000240901007387 */ /* 0x000fe20000100800 */
[C---:B---3--:R-:W-:Y:S02]  /*213e0*/  SEL R2, R7.reuse, R6, !P5 ;  /* 0x0000000607027207 */ /* 0x048fe40006800000 */
[C---:B------:R-:W-:Y:S02]  /*213f0*/  SEL R6, R7.reuse, R5, !P5 ;  /* 0x0000000507067207 */ /* 0x040fe40006800000 */
[C---:B------:R-:W-:Y:S01]  /*21400*/  SEL R5, R7.reuse, R18, !P5 ;  /* 0x0000001207057207 */ /* 0x040fe20006800000 */
[----:B------:R-:W-:Y:S04]  /*21410*/  STL [R1+0x20], R8 ;  /* 0x0000200801007387 */ /* 0x000fe80000100800 */
[----:B------:R0:W-:Y:S04]  /*21420*/  STL [R1+0x1c], R2 ;  /* 0x00001c0201007387 */ /* 0x0001e80000100800 */
[----:B------:R-:W-:Y:S04]  /*21430*/  STL [R1+0x18], R6 ;  /* 0x0000180601007387 */ /* 0x000fe80000100800 */
[----:B------:R-:W-:Y:S04]  /*21440*/  STL [R1+0x14], R5 ;  /* 0x0000140501007387 */ /* 0x000fe80000100800 */
[----:B------:R-:W3:Y:S04]  /*21450*/  LDL.LU R22, [R1+0xc] ;  /* 0x00000c0001167983 */ /* 0x000ee80000300800 */
[----:B------:R-:W3:Y:S01]  /*21460*/  LDL.LU R23, [R1+0x30] ;  /* 0x0000300001177983 */ /* 0x000ee20000300800 */
[----:B0-----:R-:W0:Y:S01]  /*21470*/  S2R R2, SR_TID.X ;  /* 0x0000000000027919 */ /* 0x001e220000002100 */
[----:B------:R-:W-:-:S02]  /*21480*/  SEL R4, R7, R4, !P5 ;  /* 0x0000000407047207 */ /* 0x000fc40006800000 */
[----:B------:R-:W-:-:S03]  /*21490*/  SEL R3, R7, R3, !P5 ;  /* 0x0000000307037207 */ /* 0x000fc60006800000 */
[----:B------:R1:W-:Y:S01]  /*214a0*/  STL [R1+0x10], R4 ;  /* 0x0000100401007387 */ /* 0x0003e20000100800 */
[----:B0-----:R-:W-:Y:S02]  /*214b0*/  LOP3.LUT R21, R2, 0x3f, RZ, 0xc0, !PT ;  /* 0x0000003f02157812 */ /* 0x001fe400078ec0ff */
[----:B------:R-:W-:-:S03]  /*214c0*/  SEL R2, R7, R28, !P5 ;  /* 0x0000001c07027207 */ /* 0x000fc60006800000 */
[----:B------:R-:W-:Y:S02]  /*214d0*/  IMAD R21, R21, UR7, RZ ;  /* 0x0000000715157c24 */ /* 0x000fe4000f8e02ff */
[----:B------:R0:W-:Y:S03]  /*214e0*/  STL [R1+0x17d0], R2 ;  /* 0x0017d00201007387 */ /* 0x0001e60000100800 */
[----:B-1----:R-:W-:Y:S01]  /*214f0*/  LEA.HI.X.SX32 R4, R21, UR9, 0x1, P6 ;  /* 0x0000000915047c11 */ /* 0x002fe2000b0f0eff */
[----:B------:R-:W3:Y:S01]  /*21500*/  LDL.LU R24, [R1+0x38] ;  /* 0x0000380001187983 */ /* 0x000ee20000300800 */
[----:B----4-:R-:W-:Y:S01]  /*21510*/  IMAD R5, R26, UR12, RZ ;  /* 0x0000000c1a057c24 */ /* 0x010fe2000f8e02ff */
[----:B------:R-:W1:Y:S01]  /*21520*/  LDCU.64 UR8, c[0x0][0x380] ;  /* 0x00007000ff0877ac */ /* 0x000e620008000a00 */
[----:B0-----:R-:W-:-:S05]  /*21530*/  SEL R2, R7, R29, !P5 ;  /* 0x0000001d07027207 */ /* 0x001fca0006800000 */
[----:B------:R-:W-:Y:S04]  /*21540*/  STL [R1+0x4], R2 ;  /* 0x0000040201007387 */ /* 0x000fe80000100800 */
[----:B------:R-:W-:Y:S04]  /*21550*/  STL [R1+0x17d4], R3 ;  /* 0x0017d40301007387 */ /* 0x000fe80000100800 */
[----:B------:R-:W4:Y:S04]  /*21560*/  LDL.LU R11, [R1+0x40] ;  /* 0x00004000010b7983 */ /* 0x000f280000300800 */
[----:B------:R-:W4:Y:S04]  /*21570*/  LDL.LU R12, [R1+0x50] ;  /* 0x00005000010c7983 */ /* 0x000f280000300800 */
[----:B------:R-:W4:Y:S04]  /*21580*/  LDL.LU R13, [R1+0x58] ;  /* 0x00005800010d7983 */ /* 0x000f280000300800 */
[----:B------:R-:W-:Y:S04]  /*21590*/  STL [R1+0x17c8], R4 ;  /* 0x0017c80401007387 */ /* 0x000fe80000100800 */
[----:B------:R-:W4:Y:S04]  /*215a0*/  LDL.LU R14, [R1+0x6c] ;  /* 0x00006c00010e7983 */ /* 0x000f280000300800 */
[----:B------:R-:W4:Y:S01]  /*215b0*/  LDL.LU R15, [R1+0x74] ;  /* 0x00007400010f7983 */ /* 0x000f220000300800 */
[----:B------:R-:W-:-:S02]  /*215c0*/  IMAD R6, R17, UR12, RZ ;  /* 0x0000000c11067c24 */ /* 0x000fc4000f8e02ff */
[----:B------:R-:W-:Y:S02]  /*215d0*/  IMAD R7, R10, UR12, RZ ;  /* 0x0000000c0a077c24 */ /* 0x000fe4000f8e02ff */
[----:B--2---:R-:W-:-:S05]  /*215e0*/  IMAD R0, R0, 0x4, R20 ;  /* 0x0000000400007824 */ /* 0x004fca00078e0214 */
[----:B------:R0:W-:Y:S04]  /*215f0*/  STL [R1+0x17c0], R0 ;  /* 0x0017c00001007387 */ /* 0x0001e80000100800 */
[----:B------:R-:W2:Y:S04]  /*21600*/  LDL.LU R16, [R1+0x7c] ;  /* 0x00007c0001107983 */ /* 0x000ea80000300800 */
[----:B------:R-:W2:Y:S01]  /*21610*/  LDL.LU R18, [R1+0x84] ;  /* 0x0000840001127983 */ /* 0x000ea20000300800 */
[----:B0-----:R-:W-:-:S05]  /*21620*/  IMAD R0, R27, UR12, RZ ;  /* 0x0000000c1b007c24 */ /* 0x001fca000f8e02ff */
[----:B------:R-:W-:Y:S04]  /*21630*/  STL [R1], R0 ;  /* 0x0000000001007387 */ /* 0x000fe80000100800 */
[----:B------:R-:W2:Y:S04]  /*21640*/  LDL.LU R19, [R1+0xa0] ;  /* 0x0000a00001137983 */ /* 0x000ea80000300800 */
[----:B------:R-:W2:Y:S04]  /*21650*/  LDL.LU R25, [R1+0xa8] ;  /* 0x0000a80001197983 */ /* 0x000ea80000300800 */
[----:B------:R-:W2:Y:S04]  /*21660*/  LDL.LU R20, [R1+0xb4] ;  /* 0x0000b40001147983 */ /* 0x000ea80000300800 */
[----:B------:R-:W2:Y:S04]  /*21670*/  LDL.LU R21, [R1+0xbc] ;  /* 0x0000bc0001157983 */ /* 0x000ea80000300800 */
[----:B------:R-:W-:Y:S04]  /*21680*/  STL [R1+0x17d8], R5 ;  /* 0x0017d80501007387 */ /* 0x000fe80000100800 */
[----:B------:R-:W-:Y:S04]  /*21690*/  STL [R1+0x17dc], R6 ;  /* 0x0017dc0601007387 */ /* 0x000fe80000100800 */
[----:B------:R-:W-:Y:S01]  /*216a0*/  STL [R1+0x17e0], R7 ;  /* 0x0017e00701007387 */ /* 0x000fe20000100800 */
[----:B---3--:R-:W-:-:S03]  /*216b0*/  IMAD R8, R22, UR12, RZ ;  /* 0x0000000c16087c24 */ /* 0x008fc6000f8e02ff */
[----:B------:R-:W3:Y:S01]  /*216c0*/  LDL.LU R22, [R1+0xf4] ;  /* 0x0000f40001167983 */ /* 0x000ee20000300800 */
[----:B------:R-:W-:-:S03]  /*216d0*/  IMAD R9, R23, UR12, RZ ;  /* 0x0000000c17097c24 */ /* 0x000fc6000f8e02ff */
[----:B------:R-:W-:Y:S04]  /*216e0*/  STL [R1+0x17e4], R8 ;  /* 0x0017e40801007387 */ /* 0x000fe80000100800 */
[----:B------:R-:W3:Y:S04]  /*216f0*/  LDL.LU R23, [R1+0x100] ;  /* 0x0001000001177983 */ /* 0x000ee80000300800 */
[----:B------:R-:W-:Y:S01]  /*21700*/  STL [R1+0x17e8], R9 ;  /* 0x0017e80901007387 */ /* 0x000fe20000100800 */
[----:B------:R-:W-:-:S03]  /*21710*/  IMAD R10, R24, UR12, RZ ;  /* 0x0000000c180a7c24 */ /* 0x000fc6000f8e02ff */
[----:B------:R-:W3:Y:S04]  /*21720*/  LDL.LU R24, [R1+0x108] ;  /* 0x0001080001187983 */ /* 0x000ee80000300800 */
[----:B------:R-:W-:Y:S01]  /*21730*/  STL [R1+0x17ec], R10 ;  /* 0x0017ec0a01007387 */ /* 0x000fe20000100800 */
[----:B----4-:R-:W-:Y:S02]  /*21740*/  IMAD R11, R11, UR12, RZ ;  /* 0x0000000c0b0b7c24 */ /* 0x010fe4000f8e02ff */
[----:B------:R-:W-:-:S03]  /*21750*/  IMAD R12, R12, UR12, RZ ;  /* 0x0000000c0c0c7c24 */ /* 0x000fc6000f8e02ff */
[----:B------:R-:W-:Y:S01]  /*21760*/  STL [R1+0x17f0], R11 ;  /* 0x0017f00b01007387 */ /* 0x000fe20000100800 */
[----:B------:R-:W-:-:S03]  /*21770*/  IMAD R13, R13, UR12, RZ ;  /* 0x0000000c0d0d7c24 */ /* 0x000fc6000f8e02ff */
[----:B------:R-:W-:Y:S01]  /*21780*/  STL [R1+0x17c4], R12 ;  /* 0x0017c40c01007387 */ /* 0x000fe20000100800 */
[----:B------:R-:W-:-:S03]  /*21790*/  IMAD R14, R14, UR12, RZ ;  /* 0x0000000c0e0e7c24 */ /* 0x000fc6000f8e02ff */
[----:B------:R-:W-:Y:S01]  /*217a0*/  STL [R1+0x17f4], R13 ;  /* 0x0017f40d01007387 */ /* 0x000fe20000100800 */
[----:B------:R-:W-:-:S03]  /*217b0*/  IMAD R15, R15, UR12, RZ ;  /* 0x0000000c0f0f7c24 */ /* 0x000fc6000f8e02ff */
[----:B------:R-:W-:Y:S04]  /*217c0*/  STL [R1+0x17f8], R14 ;  /* 0x0017f80e01007387 */ /* 0x000fe80000100800 */
[----:B------:R-:W-:Y:S01]  /*217d0*/  STL [R1+0x17fc], R15 ;  /* 0x0017fc0f01007387 */ /* 0x000fe20000100800 */
[----:B--2---:R-:W-:Y:S02]  /*217e0*/  IMAD R16, R16, UR12, RZ ;  /* 0x0000000c10107c24 */ /* 0x004fe4000f8e02ff */
[----:B------:R-:W-:-:S03]  /*217f0*/  IMAD R17, R18, UR12, RZ ;  /* 0x0000000c12117c24 */ /* 0x000fc6000f8e02ff */
[----:B------:R-:W-:Y:S04]  /*21800*/  STL [R1+0x1800], R16 ;  /* 0x0018001001007387 */ /* 0x000fe80000100800 */
[----:B------:R-:W-:Y:S01]  /*21810*/  STL [R1+0x1804], R17 ;  /* 0x0018041101007387 */ /* 0x000fe20000100800 */
[----:B------:R-:W-:Y:S02]  /*21820*/  IMAD R18, R19, UR12, RZ ;  /* 0x0000000c13127c24 */ /* 0x000fe4000f8e02ff */
[----:B------:R-:W-:-:S03]  /*21830*/  IMAD R19, R25, UR12, RZ ;  /* 0x0000000c19137c24 */ /* 0x000fc6000f8e02ff */
[----:B------:R-:W-:Y:S01]  /*21840*/  STL [R1+0x1808], R18 ;  /* 0x0018081201007387 */ /* 0x000fe20000100800 */
[----:B------:R-:W-:-:S03]  /*21850*/  IMAD R20, R20, UR12, RZ ;  /* 0x0000000c14147c24 */ /* 0x000fc6000f8e02ff */
[----:B------:R-:W-:Y:S01]  /*21860*/  STL [R1+0x180c], R19 ;  /* 0x00180c1301007387 */ /* 0x000fe20000100800 */
[----:B------:R-:W-:-:S03]  /*21870*/  IMAD R21, R21, UR12, RZ ;  /* 0x0000000c15157c24 */ /* 0x000fc6000f8e02ff */
[----:B------:R-:W-:Y:S04]  /*21880*/  STL [R1+0x1810], R20 ;  /* 0x0018101401007387 */ /* 0x000fe80000100800 */
[----:B------:R-:W2:Y:S04]  /*21890*/  LDL.LU R25, [R1+0x10c] ;  /* 0x00010c0001197983 */ /* 0x000ea80000300800 */
[----:B------:R0:W-:Y:S04]  /*218a0*/  STL [R1+0x1814], R21 ;  /* 0x0018141501007387 */ /* 0x0001e80000100800 */
[----:B------:R-:W4:Y:S01]  /*218b0*/  LDL.LU R26, [R1+0x110] ;  /* 0x00011000011a7983 */ /* 0x000f220000300800 */
[----:B---3--:R-:W-:-:S05]  /*218c0*/  IMAD R22, R22, UR12, RZ ;  /* 0x0000000c16167c24 */ /* 0x008fca000f8e02ff */
[----:B------:R3:W-:Y:S01]  /*218d0*/  STL [R1+0x1818], R22 ;  /* 0x0018181601007387 */ /* 0x0007e20000100800 */
[----:B------:R-:W-:-:S03]  /*218e0*/  IMAD R23, R23, UR12, RZ ;  /* 0x0000000c17177c24 */ /* 0x000fc6000f8e02ff */
[----:B------:R-:W3:Y:S04]  /*218f0*/  LDL.LU R27, [R1+0x114] ;  /* 0x00011400011b7983 */ /* 0x000ee80000300800 */
[----:B------:R-:W3:Y:S04]  /*21900*/  LDL.LU R28, [R1+0x118] ;  /* 0x00011800011c7983 */ /* 0x000ee80000300800 */
[----:B------:R-:W-:Y:S04]  /*21910*/  STL [R1+0x181c], R23 ;  /* 0x00181c1701007387 */ /* 0x000fe80000100800 */
[----:B------:R-:W3:Y:S04]  /*21920*/  LDL.LU R29, [R1+0x11c] ;  /* 0x00011c00011d7983 */ /* 0x000ee80000300800 */
[----:B0-----:R-:W3:Y:S04]  /*21930*/  LDL.LU R21, [R1+0x120] ;  /* 0x0001200001157983 */ /* 0x001ee80000300800 */
        /* <DEDUP_REMOVED lines=18> */
[----:B------:R-:W-:-:S05]  /*21a60*/  IMAD R24, R24, UR12, RZ ;  /* 0x0000000c18187c24 */ /* 0x000fca000f8e02ff */
[----:B------:R-:W-:Y:S04]  /*21a70*/  STL [R1+0x1820], R24 ;  /* 0x0018201801007387 */ /* 0x000fe80000100800 */
[----:B------:R-:W3:Y:S04]  /*21a80*/  LDL.LU R4, [R1+0x1ac] ;  /* 0x0001ac0001047983 */ /* 0x000ee80000300800 */
[----:B------:R-:W3:Y:S01]  /*21a90*/  LDL.LU R3, [R1+0x1b4] ;  /* 0x0001b40001037983 */ /* 0x000ee20000300800 */
[----:B--2---:R-:W-:Y:S02]  /*21aa0*/  IMAD R25, R25, UR12, RZ ;  /* 0x0000000c19197c24 */ /* 0x004fe4000f8e02ff */
[----:B----4-:R-:W-:-:S03]  /*21ab0*/  IMAD R26, R26, UR12, RZ ;  /* 0x0000000c1a1a7c24 */ /* 0x010fc6000f8e02ff */
[----:B------:R-:W-:Y:S04]  /*21ac0*/  STL [R1+0x1824], R25 ;  /* 0x0018241901007387 */ /* 0x000fe80000100800 */
[----:B------:R-:W-:Y:S01]  /*21ad0*/  STL [R1+0x1828], R26 ;  /* 0x0018281a01007387 */ /* 0x000fe20000100800 */
[----:B---3--:R-:W-:Y:S02]  /*21ae0*/  IMAD R27, R27, UR12, RZ ;  /* 0x0000000c1b1b7c24 */ /* 0x008fe4000f8e02ff */
[----:B------:R-:W-:-:S03]  /*21af0*/  IMAD R28, R28, UR12, RZ ;  /* 0x0000000c1c1c7c24 */ /* 0x000fc6000f8e02ff */
[----:B------:R-:W-:Y:S01]  /*21b00*/  STL [R1+0x182c], R27 ;  /* 0x00182c1b01007387 */ /* 0x000fe20000100800 */
        /* <DEDUP_REMOVED lines=39> */
[----:B------:R-:W2:Y:S04]  /*21d80*/  LDL.LU R2, [R1+0x298] ;  /* 0x0002980001027983 */ /* 0x000ea80000300800 */
[----:B------:R0:W-:Y:S04]  /*21d90*/  STL [R1+0x10c], R5 ;  /* 0x00010c0501007387 */ /* 0x0001e80000100800 */
[----:B------:R3:W-:Y:S01]  /*21da0*/  STL [R1+0x110], R0 ;  /* 0x0001100001007387 */ /* 0x0007e20000100800 */
[----:B0-----:R-:W-:-:S03]  /*21db0*/  IMAD R5, R4, UR12, RZ ;  /* 0x0000000c04057c24 */ /* 0x001fc6000f8e02ff */
[----:B------:R-:W4:Y:S01]  /*21dc0*/  LDL.LU R4, [R1+0x29c] ;  /* 0x00029c0001047983 */ /* 0x000f220000300800 */
[----:B---3--:R-:W-:-:S03]  /*21dd0*/  IMAD R0, R3, UR12, RZ ;  /* 0x0000000c03007c24 */ /* 0x008fc6000f8e02ff */
[----:B------:R0:W-:Y:S04]  /*21de0*/  STL [R1+0x114], R5 ;  /* 0x0001140501007387 */ /* 0x0001e80000100800 */
[----:B------:R-:W3:Y:S04]  /*21df0*/  LDL.LU R29, [R1+0x2a0] ;  /* 0x0002a000011d7983 */ /* 0x000ee80000300800 */
[----:B------:R-:W3:Y:S04]  /*21e00*/  LDL.LU R28, [R1+0x2a4] ;  /* 0x0002a400011c7983 */ /* 0x000ee80000300800 */
[----:B------:R0:W-:Y:S04]  /*21e10*/  STL [R1+0x118], R0 ;  /* 0x0001180001007387 */ /* 0x0001e80000100800 */
        /* <DEDUP_REMOVED lines=22> */
[----:B0-----:R-:W3:Y:S04]  /*21f80*/  LDL.LU R5, [R1+0x34c] ;  /* 0x00034c0001057983 */ /* 0x001ee80000300800 */
[----:B------:R-:W3:Y:S04]  /*21f90*/  LDL.LU R0, [R1+0x360] ;  /* 0x0003600001007983 */ /* 0x000ee80000300800 */
[----:B------:R-:W3:Y:S01]  /*21fa0*/  LDL.LU R3, [R1+0x364] ;  /* 0x0003640001037983 */ /* 0x000ee20000300800 */
[----:B--2---:R-:W-:-:S05]  /*21fb0*/  IMAD R2, R2, UR12, RZ ;  /* 0x0000000c02027c24 */ /* 0x004fca000f8e02ff */
[----:B------:R0:W-:Y:S04]  /*21fc0*/  STL [R1+0x11c], R2 ;  /* 0x00011c0201007387 */ /* 0x0001e80000100800 */
[----:B0-----:R-:W2:Y:S01]  /*21fd0*/  LDL.LU R2, [R1+0x368] ;  /* 0x0003680001027983 */ /* 0x001ea20000300800 */
[----:B----4-:R-:W-:-:S05]  /*21fe0*/  IMAD R4, R4, UR12, RZ ;  /* 0x0000000c04047c24 */ /* 0x010fca000f8e02ff */
[----:B------:R0:W-:Y:S01]  /*21ff0*/  STL [R1+0x120], R4 ;  /* 0x0001200401007387 */ /* 0x0001e20000100800 */
[----:B---3--:R-:W-:-:S03]  /*22000*/  IMAD R29, R29, UR12, RZ ;  /* 0x0000000c1d1d7c24 */ /* 0x008fc6000f8e02ff */
[----:B0-----:R-:W3:Y:S04]  /*22010*/  LDL.LU R4, [R1+0x36c] ;  /* 0x00036c0001047983 */ /* 0x001ee80000300800 */
[----:B------:R0:W-:Y:S02]  /*22020*/  STL [R1+0x128], R29 ;  /* 0x0001281d01007387 */ /* 0x0001e40000100800 */
[----:B0-----:R-:W-:Y:S02]  /*22030*/  IMAD R29, R28, UR12, RZ ;  /* 0x0000000c1c1d7c24 */ /* 0x001fe4000f8e02ff */
[----:B------:R-:W-:Y:S02]  /*22040*/  IMAD R28, R27, UR12, RZ ;  /* 0x0000000c1b1c7c24 */ /* 0x000fe4000f8e02ff */
[----:B------:R-:W-:-:S02]  /*22050*/  IMAD R27, R26, UR12, RZ ;  /* 0x0000000c1a1b7c24 */ /* 0x000fc4000f8e02ff */
[----:B------:R-:W-:Y:S01]  /*22060*/  IMAD R26, R25, UR12, RZ ;  /* 0x0000000c191a7c24 */ /* 0x000fe2000f8e02ff */
[----:B------:R-:W-:Y:S01]  /*22070*/  STL [R1+0x12c], R29 ;  /* 0x00012c1d01007387 */ /* 0x000fe20000100800 */
[----:B------:R-:W-:Y:S02]  /*22080*/  IMAD R25, R24, UR12, RZ ;  /* 0x0000000c18197c24 */ /* 0x000fe4000f8e02ff */
[----:B------:R-:W-:Y:S01]  /*22090*/  IMAD R24, R23, UR12, RZ ;  /* 0x0000000c17187c24 */ /* 0x000fe2000f8e02ff */
        /* <DEDUP_REMOVED lines=41> */
[----:B------:R-:W-:Y:S04]  /*22330*/  STL [R1+0x2a4], R7 ;  /* 0x0002a40701007387 */ /* 0x000fe80000100800 */
[----:B------:R-:W-:Y:S04]  /*22340*/  STL [R1+0x2a8], R6 ;  /* 0x0002a80601007387 */ /* 0x000fe80000100800 */
[----:B------:R-:W4:Y:S04]  /*22350*/  LDL.LU R3, [R1+0x374] ;  /* 0x0003740001037983 */ /* 0x000f280000300800 */
[----:B------:R2:W-:Y:S04]  /*22360*/  STL [R1+0x2ac], R5 ;  /* 0x0002ac0501007387 */ /* 0x0005e80000100800 */
[----:B------:R3:W-:Y:S01]  /*22370*/  STL [R1+0x2b4], R0 ;  /* 0x0002b40001007387 */ /* 0x0007e20000100800 */
[----:B--2---:R-:W-:-:S03]  /*22380*/  IMAD R5, R2, UR12, RZ ;  /* 0x0000000c02057c24 */ /* 0x004fc6000f8e02ff */
[----:B------:R-:W2:Y:S04]  /*22390*/  LDL.LU R2, [R1+0x378] ;  /* 0x0003780001027983 */ /* 0x000ea80000300800 */
[----:B------:R0:W-:Y:S04]  /*223a0*/  STL [R1+0x2b8], R5 ;  /* 0x0002b80501007387 */ /* 0x0001e80000100800 */
[----:B------:R-:W2:Y:S04]  /*223b0*/  LDL.LU R29, [R1+0x37c] ;  /* 0x00037c00011d7983 */ /* 0x000ea80000300800 */
[----:B------:R-:W2:Y:S01]  /*223c0*/  LDL.LU R28, [R1+0x380] ;  /* 0x00038000011c7983 */ /* 0x000ea20000300800 */
[----:B---3--:R-:W-:-:S05]  /*223d0*/  IMAD R0, R4, UR12, RZ ;  /* 0x0000000c04007c24 */ /* 0x008fca000f8e02ff */
[----:B------:R3:W-:Y:S04]  /*223e0*/  STL [R1+0x2bc], R0 ;  /* 0x0002bc0001007387 */ /* 0x0007e80000100800 */
[----:B------:R-:W2:Y:S04]  /*223f0*/  LDL.LU R27, [R1+0x384] ;  /* 0x00038400011b7983 */ /* 0x000ea80000300800 */
        /* <DEDUP_REMOVED lines=21> */
[----:B0-----:R-:W2:Y:S04]  /*22550*/  LDL.LU R5, [R1+0x3f4] ;  /* 0x0003f40001057983 */ /* 0x001ea80000300800 */
[----:B---3--:R-:W3:Y:S04]  /*22560*/  LDL.LU R0, [R1+0x3f8] ;  /* 0x0003f80001007983 */ /* 0x008ee80000300800 */
[----:B------:R-:W3:Y:S01]  /*22570*/  LDL.LU R4, [R1+0x3fc] ;  /* 0x0003fc0001047983 */ /* 0x000ee20000300800 */
[----:B----4-:R-:W-:-:S05]  /*22580*/  IMAD R3, R3, UR12, RZ ;  /* 0x0000000c03037c24 */ /* 0x010fca000f8e02ff */
[----:B------:R0:W-:Y:S04]  /*22590*/  STL [R1+0x2c0], R3 ;  /* 0x0002c00301007387 */ /* 0x0001e80000100800 */
[----:B0-----:R-:W4:Y:S01]  /*225a0*/  LDL.LU R3, [R1+0x400] ;  /* 0x0004000001037983 */ /* 0x001f220000300800 */
[----:B--2---:R-:W-:-:S05]  /*225b0*/  IMAD R2, R2, UR12, RZ ;  /* 0x0000000c02027c24 */ /* 0x004fca000f8e02ff */
[----:B------:R0:W-:Y:S04]  /*225c0*/  STL [R1+0x2c4], R2 ;  /* 0x0002c40201007387 */ /* 0x0001e80000100800 */
[----:B0-----:R-:W2:Y:S01]  /*225d0*/  LDL.LU R2, [R1+0x404] ;  /* 0x0004040001027983 */ /* 0x001ea20000300800 */
[----:B------:R-:W-:-:S05]  /*225e0*/  IMAD R29, R29, UR12, RZ ;  /* 0x0000000c1d1d7c24 */ /* 0x000fca000f8e02ff */
[----:B------:R0:W-:Y:S02]  /*225f0*/  STL [R1+0x2c8], R29 ;  /* 0x0002c81d01007387 */ /* 0x0001e40000100800 */
[----:B0-----:R-:W-:Y:S02]  /*22600*/  IMAD R29, R28, UR12, RZ ;  /* 0x0000000c1c1d7c24 */ /* 0x001fe4000f8e02ff */
[----:B------:R-:W-:Y:S02]  /*22610*/  IMAD R28, R27, UR12, RZ ;  /* 0x0000000c1b1c7c24 */ /* 0x000fe4000f8e02ff */
[----:B------:R-:W-:Y:S02]  /*22620*/  IMAD R27, R26, UR12, RZ ;  /* 0x0000000c1a1b7c24 */ /* 0x000fe4000f8e02ff */
[----:B------:R-:W-:Y:S01]  /*22630*/  IMAD R26, R25, UR12, RZ ;  /* 0x0000000c191a7c24 */ /* 0x000fe2000f8e02ff */
[----:B------:R-:W-:Y:S01]  /*22640*/  STL [R1+0x2cc], R29 ;  /* 0x0002cc1d01007387 */ /* 0x000fe20000100800 */
[----:B------:R-:W-:-:S02]  /*22650*/  IMAD R25, R24, UR12, RZ ;  /* 0x0000000c18197c24 */ /* 0x000fc4000f8e02ff */
        /* <DEDUP_REMOVED lines=38> */
[----:B---3--:R-:W-:-:S03]  /*228c0*/  IMAD R5, R0, UR12, RZ ;  /* 0x0000000c00057c24 */ /* 0x008fc6000f8e02ff */
[----:B------:R-:W-:Y:S01]  /*228d0*/  STL [R1+0x378], R9 ;  /* 0x0003780901007387 */ /* 0x000fe20000100800 */
[----:B------:R-:W-:-:S03]  /*228e0*/  IMAD R0, R4, UR12, RZ ;  /* 0x0000000c04007c24 */ /* 0x000fc6000f8e02ff */
[----:B------:R-:W-:Y:S04]  /*228f0*/  STL [R1+0x37c], R8 ;  /* 0x00037c0801007387 */ /* 0x000fe80000100800 */
[----:B------:R-:W-:Y:S04]  /*22900*/  STL [R1+0x380], R7 ;  /* 0x0003800701007387 */ /* 0x000fe80000100800 */
[----:B------:R-:W-:Y:S04]  /*22910*/  STL [R1+0x384], R6 ;  /* 0x0003840601007387 */ /* 0x000fe80000100800 */
[----:B------:R-:W3:Y:S04]  /*22920*/  LDL.LU R4, [R1+0x410] ;  /* 0x0004100001047983 */ /* 0x000ee80000300800 */
[----:B------:R4:W-:Y:S04]  /*22930*/  STL [R1+0x390], R5 ;  /* 0x0003900501007387 */ /* 0x0009e80000100800 */
[----:B------:R2:W-:Y:S01]  /*22940*/  STL [R1+0x394], R0 ;  /* 0x0003940001007387 */ /* 0x0005e20000100800 */
[----:B----4-:R-:W-:-:S03]  /*22950*/  IMAD R5, R3, UR12, RZ ;  /* 0x0000000c03057c24 */ /* 0x010fc6000f8e02ff */
[----:B------:R-:W4:Y:S04]  /*22960*/  LDL.LU R3, [R1+0x414] ;  /* 0x0004140001037983 */ /* 0x000f280000300800 */
[----:B------:R0:W-:Y:S04]  /*22970*/  STL [R1+0x398], R5 ;  /* 0x0003980501007387 */ /* 0x0001e80000100800 */
[----:B------:R-:W4:Y:S04]  /*22980*/  LDL.LU R29, [R1+0x418] ;  /* 0x00041800011d7983 */ /* 0x000f280000300800 */
[----:B------:R-:W4:Y:S01]  /*22990*/  LDL.LU R28, [R1+0x41c] ;  /* 0x00041c00011c7983 */ /* 0x000f220000300800 */
[----:B--2---:R-:W-:-:S05]  /*229a0*/  IMAD R0, R2, UR12, RZ ;  /* 0x0000000c02007c24 */ /* 0x004fca000f8e02ff */
[----:B------:R2:W-:Y:S04]  /*229b0*/  STL [R1+0x39c], R0 ;  /* 0x00039c0001007387 */ /* 0x0005e80000100800 */
        /* <DEDUP_REMOVED lines=22> */
[----:B0-----:R-:W4:Y:S04]  /*22b20*/  LDL.LU R5, [R1+0x534] ;  /* 0x0005340001057983 */ /* 0x001f280000300800 */
[----:B--2---:R-:W2:Y:S04]  /*22b30*/  LDL.LU R0, [R1+0x56c] ;  /* 0x00056c0001007983 */ /* 0x004ea80000300800 */
[----:B------:R-:W2:Y:S01]  /*22b40*/  LDL.LU R2, [R1+0x568] ;  /* 0x0005680001027983 */ /* 0x000ea20000300800 */
[----:B---3--:R-:W-:-:S05]  /*22b50*/  IMAD R4, R4, UR12, RZ ;  /* 0x0000000c04047c24 */ /* 0x008fca000f8e02ff */
[----:B------:R0:W-:Y:S04]  /*22b60*/  STL [R1+0x3a0], R4 ;  /* 0x0003a00401007387 */ /* 0x0001e80000100800 */
[----:B0-----:R-:W3:Y:S01]  /*22b70*/  LDL.LU R4, [R1+0x580] ;  /* 0x0005800001047983 */ /* 0x001ee20000300800 */
[----:B----4-:R-:W-:-:S05]  /*22b80*/  IMAD R3, R3, UR12, RZ ;  /* 0x0000000c03037c24 */ /* 0x010fca000f8e02ff */
[----:B------:R0:W-:Y:S01]  /*22b90*/  STL [R1+0x3a4], R3 ;  /* 0x0003a40301007387 */ /* 0x0001e20000100800 */
[----:B------:R-:W-:-:S03]  /*22ba0*/  IMAD R29, R29, UR12, RZ ;  /* 0x0000000c1d1d7c24 */ /* 0x000fc6000f8e02ff */
[----:B0-----:R-:W4:Y:S04]  /*22bb0*/  LDL.LU R3, [R1+0x57c] ;  /* 0x00057c0001037983 */ /* 0x001f280000300800 */
[----:B------:R0:W-:Y:S02]  /*22bc0*/  STL [R1+0x3a8], R29 ;  /* 0x0003a81d01007387 */ /* 0x0001e40000100800 */
[----:B0-----:R-:W-:-:S05]  /*22bd0*/  IMAD R29, R28, UR12, RZ ;  /* 0x0000000c1c1d7c24 */ /* 0x001fca000f8e02ff */
[----:B------:R-:W-:Y:S01]  /*22be0*/  STL [R1+0x3ac], R29 ;  /* 0x0003ac1d01007387 */ /* 0x000fe20000100800 */
[----:B------:R-:W-:Y:S02]  /*22bf0*/  IMAD R28, R27, UR12, RZ ;  /* 0x0000000c1b1c7c24 */ /* 0x000fe4000f8e02ff */
        /* <DEDUP_REMOVED lines=44> */
[----:B--2---:R-:W-:-:S03]  /*22ec0*/  IMAD R5, R0, UR12, RZ ;  /* 0x0000000c00057c24 */ /* 0x004fc6000f8e02ff */
[----:B------:R-:W-:Y:S01]  /*22ed0*/  STL [R1+0x420], R6 ;  /* 0x0004200601007387 */ /* 0x000fe20000100800 */
[----:B------:R-:W-:-:S03]  /*22ee0*/  IMAD R0, R2, UR12, RZ ;  /* 0x0000000c02007c24 */ /* 0x000fc6000f8e02ff */
[----:B------:R-:W2:Y:S04]  /*22ef0*/  LDL.LU R2, [R1+0x584] ;  /* 0x0005840001027983 */ /* 0x000ea80000300800 */
[----:B------:R3:W-:Y:S04]  /*22f00*/  STL [R1+0x424], R5 ;  /* 0x0004240501007387 */ /* 0x0007e80000100800 */
[----:B------:R4:W-:Y:S01]  /*22f10*/  STL [R1+0x428], R0 ;  /* 0x0004280001007387 */ /* 0x0009e20000100800 */
[----:B---3--:R-:W-:-:S03]  /*22f20*/  IMAD R5, R4, UR12, RZ ;  /* 0x0000000c04057c24 */ /* 0x008fc6000f8e02ff */
[----:B------:R-:W3:Y:S04]  /*22f30*/  LDL.LU R4, [R1+0x58c] ;  /* 0x00058c0001047983 */ /* 0x000ee80000300800 */
[----:B------:R0:W-:Y:S04]  /*22f40*/  STL [R1+0x430], R5 ;  /* 0x0004300501007387 */ /* 0x0001e80000100800 */
[----:B------:R-:W3:Y:S04]  /*22f50*/  LDL.LU R29, [R1+0x588] ;  /* 0x00058800011d7983 */ /* 0x000ee80000300800 */
[----:B------:R-:W3:Y:S01]  /*22f60*/  LDL.LU R28, [R1+0x578] ;  /* 0x00057800011c7983 */ /* 0x000ee20000300800 */
[----:B----4-:R-:W-:-:S05]  /*22f70*/  IMAD R0, R3, UR12, RZ ;  /* 0x0000000c03007c24 */ /* 0x010fca000f8e02ff */
        /* <DEDUP_REMOVED lines=24> */
[----:B----4-:R-:W4:Y:S04]  /*23100*/  LDL.LU R0, [R1+0x6e8] ;  /* 0x0006e80001007983 */ /* 0x010f280000300800 */
[----:B------:R-:W4:Y:S01]  /*23110*/  LDL.LU R3, [R1+0x6e4] ;  /* 0x0006e40001037983 */ /* 0x000f220000300800 */
[----:B--2---:R-:W-:-:S05]  /*23120*/  IMAD R2, R2, UR12, RZ ;  /* 0x0000000c02027c24 */ /* 0x004fca000f8e02ff */
[----:B------:R0:W-:Y:S04]  /*23130*/  STL [R1+0x438], R2 ;  /* 0x0004380201007387 */ /* 0x0001e80000100800 */
[----:B0-----:R-:W2:Y:S01]  /*23140*/  LDL.LU R2, [R1+0x708] ;  /* 0x0007080001027983 */ /* 0x001ea20000300800 */
[----:B---3--:R-:W-:-:S05]  /*23150*/  IMAD R4, R4, UR12, RZ ;  /* 0x0000000c04047c24 */ /* 0x008fca000f8e02ff */
[----:B------:R0:W-:Y:S01]  /*23160*/  STL [R1+0x43c], R4 ;  /* 0x00043c0401007387 */ /* 0x0001e20000100800 */
[----:B------:R-:W-:-:S03]  /*23170*/  IMAD R29, R29, UR12, RZ ;  /* 0x0000000c1d1d7c24 */ /* 0x000fc6000f8e02ff */
        /* <DEDUP_REMOVED lines=47> */
[----:B----4-:R-:W-:-:S03]  /*23470*/  IMAD R5, R0, UR12, RZ ;  /* 0x0000000c00057c24 */ /* 0x010fc6000f8e02ff */
[----:B------:R-:W-:Y:S01]  /*23480*/  STL [R1+0x588], R8 ;  /* 0x0005880801007387 */ /* 0x000fe20000100800 */
[----:B------:R-:W-:-:S03]  /*23490*/  IMAD R0, R3, UR12, RZ ;  /* 0x0000000c03007c24 */ /* 0x000fc6000f8e02ff */
        /* <DEDUP_REMOVED lines=278> */
[----:B----4-:R-:W-:-:S03]  /*24600*/  IMAD R5, R0, UR12, RZ ;  /* 0x0000000c00057c24 */ /* 0x010fc6000f8e02ff */
[----:B------:R-:W-:Y:S01]  /*24610*/  STL [R1+0x658], R6 ;  /* 0x0006580601007387 */ /* 0x000fe20000100800 */
[----:B------:R-:W-:-:S03]  /*24620*/  IMAD R0, R3, UR12, RZ ;  /* 0x0000000c03007c24 */ /* 0x000fc6000f8e02ff */
        /* <DEDUP_REMOVED lines=637> */
[----:B------:R0:W-:Y:S01]  /*26e00*/  STL [R1+0xe0], R12 ;  /* 0x0000e00c01007387 */ /* 0x0001e20000100800 */
        /* <DEDUP_REMOVED lines=14> */
[----:B------:R-:W-:Y:S04]  /*26ef0*/  STL [R1+0xc4], R5 ;  /* 0x0000c40501007387 */ /* 0x000fe80000100800 */
[----:B------:R2:W-:Y:S04]  /*26f00*/  STL [R1+0xc0], R0 ;  /* 0x0000c00001007387 */ /* 0x0005e80000100800 */
[----:B0-----:R-:W3:Y:S01]  /*26f10*/  LDL.LU R12, [R1+0xa4] ;  /* 0x0000a400010c7983 */ /* 0x001ee20000300800 */
[----:B----4-:R-:W-:-:S05]  /*26f20*/  IMAD R3, R3, UR12, RZ ;  /* 0x0000000c03037c24 */ /* 0x010fca000f8e02ff */
        /* <DEDUP_REMOVED lines=28> */
[----:B------:R-:W4:Y:S04]  /*270f0*/  LDL.LU R2, [R1+0x14] ;  /* 0x0000140001027983 */ /* 0x000f280000300800 */
[----:B--2---:R-:W2:Y:S01]  /*27100*/  LDL.LU R0, [R1+0x10] ;  /* 0x0000100001007983 */ /* 0x004ea20000300800 */
[----:B---3--:R-:W-:-:S05]  /*27110*/  IMAD R4, R4, UR13, RZ ;  /* 0x0000000d04047c24 */ /* 0x008fca000f8e02ff */
[----:B------:R0:W-:Y:S01]  /*27120*/  STL [R1+0xac], R4 ;  /* 0x0000ac0401007387 */ /* 0x0001e20000100800 */
[----:B------:R-:W-:-:S03]  /*27130*/  IMAD R12, R12, UR12, RZ ;  /* 0x0000000c0c0c7c24 */ /* 0x000fc6000f8e02ff */
[----:B0-----:R-:W3:Y:S04]  /*27140*/  LDL.LU R4, [R1+0x4] ;  /* 0x0000040001047983 */ /* 0x001ee80000300800 */
[----:B------:R0:W-:Y:S04]  /*27150*/  STL [R1+0xa4], R12 ;  /* 0x0000a40c01007387 */ /* 0x0001e80000100800 */
[----:B0-----:R-:W2:Y:S01]  /*27160*/  LDL.LU R12, [R1] ;  /* 0x00000000010c7983 */ /* 0x001ea20000300800 */
[----:B----4-:R-:W-:Y:S02]  /*27170*/  IMAD R29, R29, UR12, RZ ;  /* 0x0000000c1d1d7c24 */ /* 0x010fe4000f8e02ff */
[----:B------:R-:W-:-:S03]  /*27180*/  IMAD R28, R28, UR12, RZ ;  /* 0x0000000c1c1c7c24 */ /* 0x000fc6000f8e02ff */
[----:B------:R0:W-:Y:S04]  /*27190*/  STL [R1+0x9c], R29 ;  /* 0x00009c1d01007387 */ /* 0x0001e80000100800 */
[----:B0-----:R-:W4:Y:S04]  /*271a0*/  LDL.LU R29, [R1+0x1834] ;  /* 0x00183400011d7983 */ /* 0x001f280000300800 */
[----:B------:R0:W-:Y:S04]  /*271b0*/  STL [R1+0x98], R28 ;  /* 0x0000981c01007387 */ /* 0x0001e80000100800 */
[----:B0-----:R-:W2:Y:S01]  /*271c0*/  LDL.LU R28, [R1+0x1830] ;  /* 0x00183000011c7983 */ /* 0x001ea20000300800 */
[----:B------:R-:W-:-:S02]  /*271d0*/  IMAD R27, R27, UR12, RZ ;  /* 0x0000000c1b1b7c24 */ /* 0x000fc4000f8e02ff */
[----:B------:R-:W-:-:S03]  /*271e0*/  IMAD R26, R26, UR12, RZ ;  /* 0x0000000c1a1a7c24 */ /* 0x000fc6000f8e02ff */
[----:B------:R0:W-:Y:S01]  /*271f0*/  STL [R1+0x94], R27 ;  /* 0x0000941b01007387 */ /* 0x0001e20000100800 */
[----:B------:R-:W-:Y:S02]  /*27200*/  IMAD R25, R25, UR12, RZ ;  /* 0x0000000c19197c24 */ /* 0x000fe4000f8e02ff */
[----:B------:R-:W-:Y:S01]  /*27210*/  IMAD R24, R24, UR12, RZ ;  /* 0x0000000c18187c24 */ /* 0x000fe2000f8e02ff */
[----:B0-----:R-:W2:Y:S01]  /*27220*/  LDL.LU R27, [R1+0x182c] ;  /* 0x00182c00011b7983 */ /* 0x001ea20000300800 */
[----:B------:R-:W-:-:S03]  /*27230*/  IMAD R23, R23, UR12, RZ ;  /* 0x0000000c17177c24 */ /* 0x000fc6000f8e02ff */
[----:B------:R0:W-:Y:S01]  /*27240*/  STL [R1+0x90], R26 ;  /* 0x0000901a01007387 */ /* 0x0001e20000100800 */
[----:B------:R-:W-:Y:S02]  /*27250*/  IMAD R22, R22, UR12, RZ ;  /* 0x0000000c16167c24 */ /* 0x000fe4000f8e02ff */
[----:B------:R-:W-:Y:S01]  /*27260*/  IMAD R21, R21, UR12, RZ ;  /* 0x0000000c15157c24 */ /* 0x000fe2000f8e02ff */
[----:B0-----:R-:W2:Y:S04]  /*27270*/  LDL.LU R26, [R1+0x1828] ;  /* 0x00182800011a7983 */ /* 0x001ea80000300800 */
[----:B------:R0:W-:Y:S01]  /*27280*/  STL [R1+0x8c], R25 ;  /* 0x00008c1901007387 */ /* 0x0001e20000100800 */
[----:B------:R-:W-:Y:S02]  /*27290*/  IMAD R20, R20, UR12, RZ ;  /* 0x0000000c14147c24 */ /* 0x000fe4000f8e02ff */
[----:B------:R-:W-:Y:S01]  /*272a0*/  IMAD R19, R19, UR12, RZ ;  /* 0x0000000c13137c24 */ /* 0x000fe2000f8e02ff */
[----:B0-----:R-:W2:Y:S04]  /*272b0*/  LDL.LU R25, [R1+0x1824] ;  /* 0x0018240001197983 */ /* 0x001ea80000300800 */
[----:B------:R0:W-:Y:S01]  /*272c0*/  STL [R1+0x88], R24 ;  /* 0x0000881801007387 */ /* 0x0001e20000100800 */
[----:B------:R-:W-:-:S03]  /*272d0*/  IMAD R18, R18, UR12, RZ ;  /* 0x0000000c12127c24 */ /* 0x000fc6000f8e02ff */
        /* <DEDUP_REMOVED lines=54> */
[----:B0-----:R-:W2:Y:S02]  /*27640*/  LDL.LU R2, [R1+0x17d0] ;  /* 0x0017d00001027983 */ /* 0x001ea40000300800 */
[----:B--2---:R-:W-:-:S05]  /*27650*/  IMAD R2, R2, UR12, RZ ;  /* 0x0000000c02027c24 */ /* 0x004fca000f8e02ff */
[----:B------:R0:W-:Y:S04]  /*27660*/  STL [R1+0x8], R2 ;  /* 0x0000080201007387 */ /* 0x0001e80000100800 */
[----:B0-----:R-:W2:Y:S01]  /*27670*/  LDL.LU R2, [R1+0x17cc] ;  /* 0x0017cc0001027983 */ /* 0x001ea20000300800 */
[----:B---3--:R-:W-:-:S05]  /*27680*/  IMAD R4, R4, UR12, RZ ;  /* 0x0000000c04047c24 */ /* 0x008fca000f8e02ff */
[----:B------:R2:W-:Y:S02]  /*27690*/  STL [R1+0x4], R4 ;  /* 0x0000040401007387 */ /* 0x0005e40000100800 */
[----:B--2---:R-:W-:-:S05]  /*276a0*/  LEA R4, P6, R12, R2, 0x1 ;  /* 0x000000020c047211 */ /* 0x004fca00078c08ff */
[----:B------:R0:W-:Y:S02]  /*276b0*/  STL [R1+0x172c], R4 ;  /* 0x00172c0401007387 */ /* 0x0001e40000100800 */
[----:B0-----:R-:W-:-:S05]  /*276c0*/  LEA R4, P0, R5, R2, 0x1 ;  /* 0x0000000205047211 */ /* 0x001fca00078008ff */
        /* <DEDUP_REMOVED lines=10> */
[----:B------:R0:W-:Y:S04]  /*27770*/  STL [R1+0x1744], R4 ;  /* 0x0017440401007387 */ /* 0x0001e80000100800 */
[----:B0-----:R-:W2:Y:S02]  /*27780*/  LDL.LU R4, [R1+0x17c8] ;  /* 0x0017c80001047983 */ /* 0x001ea40000300800 */
[----:B--2---:R-:W-:-:S05]  /*27790*/  LEA.HI.X.SX32 R12, R12, R4, 0x1, P6 ;  /* 0x000000040c0c7211 */ /* 0x004fca00030f0eff */
[----:B------:R0:W-:Y:S02]  /*277a0*/  STL [R1+0x1724], R12 ;  /* 0x0017240c01007387 */ /* 0x0001e40000100800 */
[----:B0-----:R-:W-:-:S05]  /*277b0*/  LEA R12, P6, R11, R2, 0x1 ;  /* 0x000000020b0c7211 */ /* 0x001fca00078c08ff */
[----:B------:R0:W-:Y:S04]  /*277c0*/  STL [R1+0x1728], R12 ;  /* 0x0017280c01007387 */ /* 0x0001e80000100800 */
[----:B0-----:R-:W2:Y:S01]  /*277d0*/  LDL.LU R12, [R1+0x17c4] ;  /* 0x0017c400010c7983 */ /* 0x001ea20000300800 */
[----:B------:R-:W-:-:S05]  /*277e0*/  LEA.HI.X.SX32 R5, R5, R4, 0x1, P0 ;  /* 0x0000000405057211 */ /* 0x000fca00000f0eff */
[----:B------:R2:W-:Y:S02]  /*277f0*/  STL [R1+0x171c], R5 ;  /* 0x00171c0501007387 */ /* 0x0005e40000100800 */
[----:B--2---:R-:W-:-:S05]  /*27800*/  LEA R5, P0, R12, R2, 0x1 ;  /* 0x000000020c057211 */ /* 0x004fca00078008ff */
[----:B------:R0:W-:Y:S02]  /*27810*/  STL [R1+0x1720], R5 ;  /* 0x0017200501007387 */ /* 0x0001e40000100800 */
[----:B0-----:R-:W-:Y:S02]  /*27820*/  LEA.HI.X.SX32 R5, R6, R4, 0x1, P1 ;  /* 0x0000000406057211 */ /* 0x001fe400008f0eff */
[----:B------:R-:W-:-:S03]  /*27830*/  LEA R6, P1, R13, R2, 0x1 ;  /* 0x000000020d067211 */ /* 0x000fc600078208ff */
[----:B------:R0:W-:Y:S04]  /*27840*/  STL [R1+0x1714], R5 ;  /* 0x0017140501007387 */ /* 0x0001e80000100800 */
[----:B------:R2:W-:Y:S01]  /*27850*/  STL [R1+0x1718], R6 ;  /* 0x0017180601007387 */ /* 0x0005e20000100800 */
[-C--:B0-----:R-:W-:Y:S02]  /*27860*/  LEA.HI.X.SX32 R5, R7, R4.reuse, 0x1, P2 ;  /* 0x0000000407057211 */ /* 0x081fe400010f0eff */
[----:B------:R-:W-:Y:S02]  /*27870*/  LEA.HI.X.SX32 R7, R8, R4, 0x1, P3 ;  /* 0x0000000408077211 */ /* 0x000fe400018f0eff */
[-C--:B--2---:R-:W-:Y:S01]  /*27880*/  LEA R6, P2, R14, R2.reuse, 0x1 ;  /* 0x000000020e067211 */ /* 0x084fe200078408ff */
[----:B------:R0:W-:Y:S04]  /*27890*/  STL [R1+0x170c], R5 ;  /* 0x00170c0501007387 */ /* 0x0001e80000100800 */
[----:B------:R2:W-:Y:S01]  /*278a0*/  STL [R1+0x1710], R6 ;  /* 0x0017100601007387 */ /* 0x0005e20000100800 */
[----:B0-----:R-:W-:-:S03]  /*278b0*/  LEA R5, P3, R15, R2, 0x1 ;  /* 0x000000020f057211 */ /* 0x001fc600078608ff */
[----:B------:R0:W-:Y:S01]  /*278c0*/  STL [R1+0x1704], R7 ;  /* 0x0017040701007387 */ /* 0x0001e20000100800 */
[----:B--2---:R-:W-:-:S03]  /*278d0*/  LEA.HI.X.SX32 R6, R9, R4, 0x1, P4 ;  /* 0x0000000409067211 */ /* 0x004fc600020f0eff */
        /* <DEDUP_REMOVED lines=15> */
[----:B--2---:R-:W-:Y:S02]  /*279d0*/  LEA.HI.X.SX32 R5, R13, R4, 0x1, P1 ;  /* 0x000000040d057211 */ /* 0x004fe400008f0eff */
[----:B------:R-:W-:Y:S01]  /*279e0*/  LEA R8, P1, R20, R2, 0x1 ;  /* 0x0000000214087211 */ /* 0x000fe200078208ff */
[----:B0-----:R-:W2:Y:S04]  /*279f0*/  LDL.LU R6, [R1+0xc] ;  /* 0x00000c0001067983 */ /* 0x001ea80000300800 */
[----:B------:R0:W-:Y:S04]  /*27a00*/  STL [R1+0x16e8], R7 ;  /* 0x0016e80701007387 */ /* 0x0001e80000100800 */
[----:B------:R3:W-:Y:S01]  /*27a10*/  STL [R1+0x16dc], R5 ;  /* 0x0016dc0501007387 */ /* 0x0007e20000100800 */
[----:B0-----:R-:W-:-:S03]  /*27a20*/  LEA.HI.X.SX32 R7, R14, R4, 0x1, P2 ;  /* 0x000000040e077211 */ /* 0x001fc600010f0eff */
[----:B---3--:R-:W3:Y:S04]  /*27a30*/  LDL.LU R5, [R1+0x30] ;  /* 0x0000300001057983 */ /* 0x008ee80000300800 */
[----:B------:R0:W-:Y:S04]  /*27a40*/  STL [R1+0x16e0], R8 ;  /* 0x0016e00801007387 */ /* 0x0001e80000100800 */
[----:B------:R1:W-:Y:S01]  /*27a50*/  STL [R1+0x16d4], R7 ;  /* 0x0016d40701007387 */ /* 0x0003e20000100800 */
[----:B0-----:R-:W-:Y:S02]  /*27a60*/  LEA R8, P2, R21, R2, 0x1 ;  /* 0x0000000215087211 */ /* 0x001fe400078408ff */
[----:B-1----:R-:W-:-:S03]  /*27a70*/  LEA.HI.X.SX32 R7, R15, R4, 0x1, P3 ;  /* 0x000000040f077211 */ /* 0x002fc600018f0eff */
[----:B------:R0:W-:Y:S01]  /*27a80*/  STL [R1+0x16d8], R8 ;  /* 0x0016d80801007387 */ /* 0x0001e20000100800 */
[----:B------:R-:W-:-:S03]  /*27a90*/  LEA R9, P3, R22, R2, 0x1 ;  /* 0x0000000216097211 */ /* 0x000fc600078608ff */
[----:B------:R1:W-:Y:S01]  /*27aa0*/  STL [R1+0x16cc], R7 ;  /* 0x0016cc0701007387 */ /* 0x0003e20000100800 */
[----:B0-----:R-:W-:-:S03]  /*27ab0*/  LEA.HI.X.SX32 R8, R16, R4, 0x1, P4 ;  /* 0x0000000410087211 */ /* 0x001fc600020f0eff */
[----:B------:R0:W-:Y:S01]  /*27ac0*/  STL [R1+0x16d0], R9 ;  /* 0x0016d00901007387 */ /* 0x0001e20000100800 */
[----:B-1----:R-:W-:-:S03]  /*27ad0*/  LEA R7, P4, R23, R2, 0x1 ;  /* 0x0000000217077211 */ /* 0x002fc600078808ff */
[----:B------:R1:W-:Y:S01]  /*27ae0*/  STL [R1+0x16c4], R8 ;  /* 0x0016c40801007387 */ /* 0x0003e20000100800 */
[----:B0-----:R-:W-:-:S03]  /*27af0*/  LEA.HI.X.SX32 R9, R17, R4, 0x1, P5 ;  /* 0x0000000411097211 */ /* 0x001fc600028f0eff */
[----:B------:R0:W-:Y:S01]  /*27b00*/  STL [R1+0x16c8], R7 ;  /* 0x0016c80701007387 */ /* 0x0001e20000100800 */
[----:B-1----:R-:W-:-:S03]  /*27b10*/  LEA R8, P5, R24, R2, 0x1 ;  /* 0x0000000218087211 */ /* 0x002fc600078a08ff */
[----:B------:R-:W-:Y:S01]  /*27b20*/  STL [R1+0x16bc], R9 ;  /* 0x0016bc0901007387 */ /* 0x000fe20000100800 */
[----:B0-----:R-:W-:-:S03]  /*27b30*/  LEA.HI.X.SX32 R7, R18, R4, 0x1, P6 ;  /* 0x0000000412077211 */ /* 0x001fc600030f0eff */
[----:B------:R-:W3:Y:S04]  /*27b40*/  LDL.LU R18, [R1+0x50] ;  /* 0x0000500001127983 */ /* 0x000ee80000300800 */
[----:B------:R0:W-:Y:S04]  /*27b50*/  STL [R1+0x16c0], R8 ;  /* 0x0016c00801007387 */ /* 0x0001e80000100800 */
[----:B------:R-:W3:Y:S04]  /*27b60*/  LDL.LU R17, [R1+0x58] ;  /* 0x0000580001117983 */ /* 0x000ee80000300800 */
[----:B------:R1:W-:Y:S01]  /*27b70*/  STL [R1+0x16b4], R7 ;  /* 0x0016b40701007387 */ /* 0x0003e20000100800 */
[----:B0-----:R-:W-:-:S02]  /*27b80*/  LEA R8, P6, R25, R2, 0x1 ;  /* 0x0000000219087211 */ /* 0x001fc400078c08ff */
[-C--:B-1----:R-:W-:Y:S02]  /*27b90*/  LEA.HI.X.SX32 R7, R19, R4.reuse, 0x1, P0 ;  /* 0x0000000413077211 */ /* 0x082fe400000f0eff */
[----:B------:R-:W3:Y:S04]  /*27ba0*/  LDL.LU R19, [R1+0x40] ;  /* 0x0000400001137983 */ /* 0x000ee80000300800 */
[----:B------:R-:W-:Y:S04]  /*27bb0*/  STL [R1+0x16b8], R8 ;  /* 0x0016b80801007387 */ /* 0x000fe80000100800 */
[----:B------:R-:W3:Y:S04]  /*27bc0*/  LDL.LU R16, [R1+0x6c] ;  /* 0x00006c0001107983 */ /* 0x000ee80000300800 */
[----:B------:R0:W-:Y:S02]  /*27bd0*/  STL [R1+0x16ac], R7 ;  /* 0x0016ac0701007387 */ /* 0x0001e40000100800 */
[----:B0-----:R-:W-:-:S02]  /*27be0*/  LEA.HI.X.SX32 R7, R20, R4, 0x1, P1 ;  /* 0x0000000414077211 */ /* 0x001fc400008f0eff */
[----:B------:R-:W3:Y:S01]  /*27bf0*/  LDL.LU R20, [R1+0x38] ;  /* 0x0000380001147983 */ /* 0x000ee20000300800 */
[----:B------:R-:W-:-:S05]  /*27c00*/  LEA R8, P0, R26, R2, 0x1 ;  /* 0x000000021a087211 */ /* 0x000fca00078008ff */
[----:B------:R0:W-:Y:S04]  /*27c10*/  STL [R1+0x16b0], R8 ;  /* 0x0016b00801007387 */ /* 0x0001e80000100800 */
[----:B------:R-:W3:Y:S04]  /*27c20*/  LDL.LU R15, [R1+0x74] ;  /* 0x00007400010f7983 */ /* 0x000ee80000300800 */
[----:B------:R1:W-:Y:S01]  /*27c30*/  STL [R1+0x16a4], R7 ;  /* 0x0016a40701007387 */ /* 0x0003e20000100800 */
[----:B0-----:R-:W-:-:S03]  /*27c40*/  LEA R8, P1, R27, R2, 0x1 ;  /* 0x000000021b087211 */ /* 0x001fc600078208ff */
[----:B------:R-:W3:Y:S01]  /*27c50*/  LDL.LU R14, [R1+0x7c] ;  /* 0x00007c00010e7983 */ /* 0x000ee20000300800 */
[----:B-1----:R-:W-:-:S03]  /*27c60*/  LEA.HI.X.SX32 R7, R21, R4, 0x1, P2 ;  /* 0x0000000415077211 */ /* 0x002fc600010f0eff */
[----:B------:R0:W-:Y:S04]  /*27c70*/  STL [R1+0x16a8], R8 ;  /* 0x0016a80801007387 */ /* 0x0001e80000100800 */
[----:B------:R1:W-:Y:S04]  /*27c80*/  STL [R1+0x169c], R7 ;  /* 0x00169c0701007387 */ /* 0x0003e80000100800 */
[----:B------:R-:W3:Y:S01]  /*27c90*/  LDL.LU R13, [R1+0x84] ;  /* 0x00008400010d7983 */ /* 0x000ee20000300800 */
[----:B0-----:R-:W-:Y:S02]  /*27ca0*/  LEA R8, P2, R28, R2, 0x1 ;  /* 0x000000021c087211 */ /* 0x001fe400078408ff */
[----:B-1----:R-:W-:-:S03]  /*27cb0*/  LEA.HI.X.SX32 R7, R22, R4, 0x1, P3 ;  /* 0x0000000416077211 */ /* 0x002fc600018f0eff */
[----:B------:R4:W-:Y:S04]  /*27cc0*/  STL [R1+0x16a0], R8 ;  /* 0x0016a00801007387 */ /* 0x0009e80000100800 */
[----:B------:R0:W-:Y:S04]  /*27cd0*/  STL [R1+0x1694], R7 ;  /* 0x0016940701007387 */ /* 0x0001e80000100800 */
[----:B------:R-:W3:Y:S01]  /*27ce0*/  LDL.LU R12, [R1+0xa0] ;  /* 0x0000a000010c7983 */ /* 0x000ee20000300800 */
[----:B----4-:R-:W-:Y:S02]  /*27cf0*/  LEA R8, P3, R29, R2, 0x1 ;  /* 0x000000021d087211 */ /* 0x010fe400078608ff */
[----:B0-----:R-:W-:-:S03]  /*27d00*/  LEA.HI.X.SX32 R7, R23, R4, 0x1, P4 ;  /* 0x0000000417077211 */ /* 0x001fc600020f0eff */
[----:B------:R-:W-:Y:S04]  /*27d10*/  STL [R1+0x1698], R8 ;  /* 0x0016980801007387 */ /* 0x000fe80000100800 */
[----:B------:R0:W-:Y:S04]  /*27d20*/  STL [R1+0x168c], R7 ;  /* 0x00168c0701007387 */ /* 0x0001e80000100800 */
[----:B------:R-:W4:Y:S01]  /*27d30*/  LDL.LU R11, [R1+0xa8] ;  /* 0x0000a800010b7983 */ /* 0x000f220000300800 */
[----:B0-----:R-:W-:Y:S02]  /*27d40*/  LEA.HI.X.SX32 R7, R24, R4, 0x1, P5 ;  /* 0x0000000418077211 */ /* 0x001fe400028f0eff */
[----:B--2---:R-:W-:-:S05]  /*27d50*/  LEA R8, P4, R6, R2, 0x1 ;  /* 0x0000000206087211 */ /* 0x004fca00078808ff */
[----:B------:R3:W-:Y:S04]  /*27d60*/  STL [R1+0x1690], R8 ;  /* 0x0016900801007387 */ /* 0x0007e80000100800 */
[----:B------:R0:W-:Y:S04]  /*27d70*/  STL [R1+0x1684], R7 ;  /* 0x0016840701007387 */ /* 0x0001e80000100800 */
[----:B------:R-:W2:Y:S01]  /*27d80*/  LDL.LU R21, [R1+0xb4] ;  /* 0x0000b40001157983 */ /* 0x000ea20000300800 */
[----:B---3--:R-:W-:Y:S02]  /*27d90*/  LEA R8, P5, R5, R2, 0x1 ;  /* 0x0000000205087211 */ /* 0x008fe400078a08ff */
[----:B0-----:R-:W-:-:S03]  /*27da0*/  LEA.HI.X.SX32 R7, R25, R4, 0x1, P6 ;  /* 0x0000000419077211 */ /* 0x001fc600030f0eff */
[----:B------:R-:W-:Y:S04]  /*27db0*/  STL [R1+0x1688], R8 ;  /* 0x0016880801007387 */ /* 0x000fe80000100800 */
[----:B------:R0:W-:Y:S04]  /*27dc0*/  STL [R1+0x167c], R7 ;  /* 0x00167c0701007387 */ /* 0x0001e80000100800 */
[----:B------:R-:W3:Y:S01]  /*27dd0*/  LDL.LU R10, [R1+0xbc] ;  /* 0x0000bc00010a7983 */ /* 0x000ee20000300800 */
[----:B0-----:R-:W-:Y:S02]  /*27de0*/  LEA.HI.X.SX32 R7, R26, R4, 0x1, P0 ;  /* 0x000000041a077211 */ /* 0x001fe400000f0eff */
[----:B------:R-:W-:-:S05]  /*27df0*/  LEA R8, P6, R20, R2, 0x1 ;  /* 0x0000000214087211 */ /* 0x000fca00078c08ff */
[----:B------:R0:W-:Y:S04]  /*27e00*/  STL [R1+0x1680], R8 ;  /* 0x0016800801007387 */ /* 0x0001e80000100800 */
[----:B------:R1:W-:Y:S04]  /*27e10*/  STL [R1+0x1674], R7 ;  /* 0x0016740701007387 */ /* 0x0003e80000100800 */
[----:B------:R-:W3:Y:S01]  /*27e20*/  LDL.LU R9, [R1+0xf4] ;  /* 0x0000f40001097983 */ /* 0x000ee20000300800 */
[----:B0-----:R-:W-:Y:S02]  /*27e30*/  LEA R8, P0, R19, R2, 0x1 ;  /* 0x0000000213087211 */ /* 0x001fe400078008ff */
[----:B-1----:R-:W-:-:S03]  /*27e40*/  LEA.HI.X.SX32 R7, R27, R4, 0x1, P1 ;  /* 0x000000041b077211 */ /* 0x002fc600008f0eff */
[----:B------:R0:W-:Y:S01]  /*27e50*/  STL [R1+0x1678], R8 ;  /* 0x0016780801007387 */ /* 0x0001e20000100800 */
[----:B------:R-:W-:-:S03]  /*27e60*/  LEA R22, P1, R18, R2, 0x1 ;  /* 0x0000000212167211 */ /* 0x000fc600078208ff */
[----:B------:R1:W-:Y:S04]  /*27e70*/  STL [R1+0x166c], R7 ;  /* 0x00166c0701007387 */ /* 0x0003e80000100800 */
[----:B0-----:R-:W3:Y:S01]  /*27e80*/  LDL.LU R8, [R1+0x100] ;  /* 0x0001000001087983 */ /* 0x001ee20000300800 */
[----:B-1----:R-:W-:-:S03]  /*27e90*/  LEA.HI.X.SX32 R7, R28, R4, 0x1, P2 ;  /* 0x000000041c077211 */ /* 0x002fc600010f0eff */
[----:B------:R0:W-:Y:S01]  /*27ea0*/  STL [R1+0x1670], R22 ;  /* 0x0016701601007387 */ /* 0x0001e20000100800 */
[----:B------:R-:W-:-:S03]  /*27eb0*/  LEA R23, P2, R17, R2, 0x1 ;  /* 0x0000000211177211 */ /* 0x000fc600078408ff */
[----:B------:R1:W-:Y:S01]  /*27ec0*/  STL [R1+0x1664], R7 ;  /* 0x0016640701007387 */ /* 0x0003e20000100800 */
[----:B0-----:R-:W-:-:S03]  /*27ed0*/  LEA.HI.X.SX32 R22, R29, R4, 0x1, P3 ;  /* 0x000000041d167211 */ /* 0x001fc600018f0eff */
[----:B-1----:R-:W3:Y:S04]  /*27ee0*/  LDL.LU R7, [R1+0x108] ;  /* 0x0001080001077983 */ /* 0x002ee80000300800 */
[----:B------:R-:W-:Y:S04]  /*27ef0*/  STL [R1+0x1668], R23 ;  /* 0x0016681701007387 */ /* 0x000fe80000100800 */
[----:B------:R0:W-:Y:S02]  /*27f00*/  STL [R1+0x768], R22 ;  /* 0x0007681601007387 */ /* 0x0001e40000100800 */
[----:B0-----:R-:W-:-:S02]  /*27f10*/  LEA.HI.X.SX32 R22, R6, R4, 0x1, P4 ;  /* 0x0000000406167211 */ /* 0x001fc400020f0eff */
[----:B------:R-:W3:Y:S01]  /*27f20*/  LDL.LU R6, [R1+0x10c] ;  /* 0x00010c0001067983 */ /* 0x000ee20000300800 */
[----:B------:R-:W-:-:S05]  /*27f30*/  LEA R23, P3, R16, R2, 0x1 ;  /* 0x0000000210177211 */ /* 0x000fca00078608ff */
[----:B------:R0:W-:Y:S04]  /*27f40*/  STL [R1+0x788], R23 ;  /* 0x0007881701007387 */ /* 0x0001e80000100800 */
[----:B------:R1:W-:Y:S01]  /*27f50*/  STL [R1+0x76c], R22 ;  /* 0x00076c1601007387 */ /* 0x0003e20000100800 */
[----:B0-----:R-:W-:Y:S02]  /*27f60*/  LEA R23, P4, R15, R2, 0x1 ;  /* 0x000000020f177211 */ /* 0x001fe400078808ff */
[----:B-1----:R-:W-:Y:S02]  /*27f70*/  LEA.HI.X.SX32 R22, R5, R4, 0x1, P5 ;  /* 0x0000000405167211 */ /* 0x002fe400028f0eff */
[----:B------:R-:W3:Y:S04]  /*27f80*/  LDL.LU R5, [R1+0x110] ;  /* 0x0001100001057983 */ /* 0x000ee80000300800 */
[----:B------:R0:W-:Y:S04]  /*27f90*/  STL [R1+0x790], R23 ;  /* 0x0007901701007387 */ /* 0x0001e80000100800 */
[----:B------:R1:W-:Y:S01]  /*27fa0*/  STL [R1+0x770], R22 ;  /* 0x0007701601007387 */ /* 0x0003e20000100800 */
[----:B0-----:R-:W-:-:S02]  /*27fb0*/  LEA R23, P5, R14, R2, 0x1 ;  /* 0x000000020e177211 */ /* 0x001fc400078a08ff */
        /* <DEDUP_REMOVED lines=14> */
[----:B----4-:R-:W-:-:S02]  /*280a0*/  LEA R23, P1, R11, R2, 0x1 ;  /* 0x000000020b177211 */ /* 0x010fc400078208ff */
[-C--:B0-----:R-:W-:Y:S02]  /*280b0*/  LEA.HI.X.SX32 R22, R17, R4.reuse, 0x1, P2 ;  /* 0x0000000411167211 */ /* 0x081fe400010f0eff */
[----:B------:R-:W4:Y:S04]  /*280c0*/  LDL.LU R17, [R1+0x120] ;  /* 0x0001200001117983 */ /* 0x000f280000300800 */
[----:B------:R-:W-:Y:S04]  /*280d0*/  STL [R1+0x7b0], R23 ;  /* 0x0007b01701007387 */ /* 0x000fe80000100800 */
[----:B------:R0:W-:Y:S02]  /*280e0*/  STL [R1+0x780], R22 ;  /* 0x0007801601007387 */ /* 0x0001e40000100800 */
[----:B0-----:R-:W-:-:S02]  /*280f0*/  LEA.HI.X.SX32 R22, R16, R4, 0x1, P3 ;  /* 0x0000000410167211 */ /* 0x001fc400018f0eff */
[----:B------:R-:W4:Y:S01]  /*28100*/  LDL.LU R16, [R1+0x128] ;  /* 0x0001280001107983 */ /* 0x000f220000300800 */
[----:B--2---:R-:W-:-:S05]  /*28110*/  LEA R23, P2, R21, R2, 0x1 ;  /* 0x0000000215177211 */ /* 0x004fca00078408ff */
[----:B------:R3:W-:Y:S04]  /*28120*/  STL [R1+0x7b8], R23 ;  /* 0x0007b81701007387 */ /* 0x0007e80000100800 */
[----:B------:R0:W-:Y:S01]  /*28130*/  STL [R1+0x784], R22 ;  /* 0x0007841601007387 */ /* 0x0001e20000100800 */
[----:B---3--:R-:W-:Y:S02]  /*28140*/  LEA R23, P3, R10, R2, 0x1 ;  /* 0x000000020a177211 */ /* 0x008fe400078608ff */
[-C--:B0-----:R-:W-:Y:S02]  /*28150*/  LEA.HI.X.SX32 R22, R15, R4.reuse, 0x1, P4 ;  /* 0x000000040f167211 */ /* 0x081fe400020f0eff */
[----:B------:R-:W2:Y:S04]  /*28160*/  LDL.LU R15, [R1+0x12c] ;  /* 0x00012c00010f7983 */ /* 0x000ea80000300800 */
        /* <DEDUP_REMOVED lines=18> */
[-C--:B-1----:R-:W-:Y:S02]  /*28290*/  LEA.HI.X.SX32 R22, R11, R4.reuse, 0x1, P1 ;  /* 0x000000040b167211 */ /* 0x082fe400008f0eff */
[----:B------:R-:W3:Y:S04]  /*282a0*/  LDL.LU R11, [R1+0x174] ;  /* 0x00017400010b7983 */ /* 0x000ee80000300800 */
        /* <DEDUP_REMOVED lines=23> */
[----:B0-----:R-:W-:Y:S02]  /*28420*/  LEA.HI.X.SX32 R22, R7, R4, 0x1, P6 ;  /* 0x0000000407167211 */ /* 0x001fe400030f0eff */
[----:B------:R-:W4:Y:S04]  /*28430*/  LDL.LU R7, [R1+0x188] ;  /* 0x0001880001077983 */ /* 0x000f280000300800 */
[----:B------:R0:W-:Y:S04]  /*28440*/  STL [R1+0x808], R23 ;  /* 0x0008081701007387 */ /* 0x0001e80000100800 */
[----:B------:R1:W-:Y:S01]  /*28450*/  STL [R1+0x7d4], R22 ;  /* 0x0007d41601007387 */ /* 0x0003e20000100800 */
[----:B0-----:R-:W-:-:S02]  /*28460*/  LEA R23, P6, R16, R2, 0x1 ;  /* 0x0000000210177211 */ /* 0x001fc400078c08ff */
[-C--:B-1----:R-:W-:Y:S02]  /*28470*/  LEA.HI.X.SX32 R22, R6, R4.reuse, 0x1, P0 ;  /* 0x0000000406167211 */ /* 0x082fe400000f0eff */
[----:B------:R-:W4:Y:S04]  /*28480*/  LDL.LU R6, [R1+0x18c] ;  /* 0x00018c0001067983 */ /* 0x000f280000300800 */
[----:B------:R-:W-:Y:S04]  /*28490*/  STL [R1+0x810], R23 ;  /* 0x0008101701007387 */ /* 0x000fe80000100800 */
[----:B------:R0:W-:Y:S02]  /*284a0*/  STL [R1+0x7dc], R22 ;  /* 0x0007dc1601007387 */ /* 0x0001e40000100800 */
[----:B0-----:R-:W-:-:S02]  /*284b0*/  LEA.HI.X.SX32 R22, R5, R4, 0x1, P1 ;  /* 0x0000000405167211 */ /* 0x001fc400008f0eff */
[----:B--2---:R-:W-:Y:S01]  /*284c0*/  LEA R23, P0, R15, R2, 0x1 ;  /* 0x000000020f177211 */ /* 0x004fe200078008ff */
[----:B------:R-:W2:Y:S04]  /*284d0*/  LDL.LU R5, [R1+0x190] ;  /* 0x0001900001057983 */ /* 0x000ea80000300800 */
[----:B------:R-:W-:Y:S04]  /*284e0*/  STL [R1+0x818], R23 ;  /* 0x0008181701007387 */ /* 0x000fe80000100800 */
[----:B------:R0:W-:Y:S02]  /*284f0*/  STL [R1+0x7e4], R22 ;  /* 0x0007e41601007387 */ /* 0x0001e40000100800 */
[----:B0-----:R-:W-:-:S02]  /*28500*/  LEA.HI.X.SX32 R22, R20, R4, 0x1, P2 ;  /* 0x0000000414167211 */ /* 0x001fc400010f0eff */
[----:B---3--:R-:W-:Y:S01]  /*28510*/  LEA R23, P1, R14, R2, 0x1 ;  /* 0x000000020e177211 */ /* 0x008fe200078208ff */
[----:B------:R-:W3:Y:S04]  /*28520*/  LDL.LU R20, [R1+0x194] ;  /* 0x0001940001147983 */ /* 0x000ee80000300800 */
[----:B------:R-:W-:Y:S04]  /*28530*/  STL [R1+0x820], R23 ;  /* 0x0008201701007387 */ /* 0x000fe80000100800 */
[----:B------:R0:W-:Y:S02]  /*28540*/  STL [R1+0x7ec], R22 ;  /* 0x0007ec1601007387 */ /* 0x0001e40000100800 */
[----:B0-----:R-:W-:-:S02]  /*28550*/  LEA.HI.X.SX32 R22, R19, R4, 0x1, P3 ;  /* 0x0000000413167211 */ /* 0x001fc400018f0eff */
[----:B------:R-:W3:Y:S01]  /*28560*/  LDL.LU R19, [R1+0x198] ;  /* 0x0001980001137983 */ /* 0x000ee20000300800 */
[----:B------:R-:W-:-:S05]  /*28570*/  LEA R23, P2, R13, R2, 0x1 ;  /* 0x000000020d177211 */ /* 0x000fca00078408ff */
[----:B------:R-:W-:Y:S04]  /*28580*/  STL [R1+0x828], R23 ;  /* 0x0008281701007387 */ /* 0x000fe80000100800 */
[----:B------:R0:W-:Y:S02]  /*28590*/  STL [R1+0x7f4], R22 ;  /* 0x0007f41601007387 */ /* 0x0001e40000100800 */
[----:B0-----:R-:W-:Y:S02]  /*285a0*/  LEA.HI.X.SX32 R22, R18, R4, 0x1, P4 ;  /* 0x0000000412167211 */ /* 0x001fe400020f0eff */
[-C--:B------:R-:W-:Y:S01]  /*285b0*/  LEA R23, P3, R12, R2.reuse, 0x1 ;  /* 0x000000020c177211 */ /* 0x080fe200078608ff */
        /* <DEDUP_REMOVED lines=34> */
[----:B-1----:R-:W-:Y:S02]  /*287e0*/  LEA.HI.X.SX32 R22, R11, R4, 0x1, P4 ;  /* 0x000000040b167211 */ /* 0x002fe400020f0eff */
[----:B------:R-:W4:Y:S04]  /*287f0*/  LDL.LU R11, [R1+0x2a0] ;  /* 0x0002a000010b7983 */ /* 0x000f280000300800 */
[----:B------:R2:W-:Y:S04]  /*28800*/  STL [R1+0x868], R23 ;  /* 0x0008681701007387 */ /* 0x0005e80000100800 */
[----:B------:R0:W-:Y:S01]  /*28810*/  STL [R1+0x834], R22 ;  /* 0x0008341601007387 */ /* 0x0001e20000100800 */
[----:B--2---:R-:W-:-:S02]  /*28820*/  LEA R23, P4, R5, R2, 0x1 ;  /* 0x0000000205177211 */ /* 0x004fc400078808ff */
[----:B0-----:R-:W-:Y:S02]  /*28830*/  LEA.HI.X.SX32 R22, R21, R4, 0x1, P5 ;  /* 0x0000000415167211 */ /* 0x001fe400028f0eff */
[----:B------:R-:W2:Y:S04]  /*28840*/  LDL.LU R21, [R1+0x2a4] ;  /* 0x0002a40001157983 */ /* 0x000ea80000300800 */
[----:B------:R3:W-:Y:S04]  /*28850*/  STL [R1+0x870], R23 ;  /* 0x0008701701007387 */ /* 0x0007e80000100800 */
[----:B------:R0:W-:Y:S01]  /*28860*/  STL [R1+0x83c], R22 ;  /* 0x00083c1601007387 */ /* 0x0001e20000100800 */
[----:B---3--:R-:W-:-:S02]  /*28870*/  LEA R23, P5, R20, R2, 0x1 ;  /* 0x0000000214177211 */ /* 0x008fc400078a08ff */
[----:B0-----:R-:W-:Y:S02]  /*28880*/  LEA.HI.X.SX32 R22, R10, R4, 0x1, P6 ;  /* 0x000000040a167211 */ /* 0x001fe400030f0eff */
        /* <DEDUP_REMOVED lines=84> */
[----:B------:R-:W-:Y:S01]  /*28dd0*/  LEA R23, P1, R20, R2, 0x1 ;  /* 0x0000000214177211 */ /* 0x000fe200078208ff */
        /* <DEDUP_REMOVED lines=8> */
[----:B----4-:R-:W-:Y:S02]  /*28e60*/  LEA R23, P3, R18, R2, 0x1 ;  /* 0x0000000212177211 */ /* 0x010fe400078608ff */
        /* <DEDUP_REMOVED lines=56> */
[----:B----4-:R-:W-:-:S05]  /*291f0*/  LEA R23, P0, R8, R2, 0x1 ;  /* 0x0000000208177211 */ /* 0x010fca00078008ff */
[----:B------:R-:W-:Y:S04]  /*29200*/  STL [R1+0x968], R23 ;  /* 0x0009681701007387 */ /* 0x000fe80000100800 */
[----:B------:R0:W-:Y:S02]  /*29210*/  STL [R1+0x934], R22 ;  /* 0x0009341601007387 */ /* 0x0001e40000100800 */
[----:B0-----:R-:W-:Y:S02]  /*29220*/  LEA.HI.X.SX32 R22, R12, R4, 0x1, P2 ;  /* 0x000000040c167211 */ /* 0x001fe400010f0eff */
[----:B------:R-:W-:Y:S01]  /*29230*/  LEA R23, P1, R7, R2, 0x1 ;  /* 0x0000000207177211 */ /* 0x000fe200078208ff */
        /* <DEDUP_REMOVED lines=9> */
[-C--:B---3--:R-:W-:Y:S01]  /*292d0*/  LEA R23, P3, R5, R2.reuse, 0x1 ;  /* 0x0000000205177211 */ /* 0x088fe200078608ff */
        /* <DEDUP_REMOVED lines=59> */
[----:B------:R-:W4:Y:S01]  /*29690*/  LDL.LU R15, [R1+0x3c8] ;  /* 0x0003c800010f7983 */ /* 0x000f220000300800 */
[----:B------:R-:W-:-:S05]  /*296a0*/  LEA R23, P1, R10, R2, 0x1 ;  /* 0x000000020a177211 */ /* 0x000fca00078208ff */
[----:B------:R-:W-:Y:S04]  /*296b0*/  STL [R1+0x9e0], R23 ;  /* 0x0009e01701007387 */ /* 0x000fe80000100800 */
[----:B------:R0:W-:Y:S02]  /*296c0*/  STL [R1+0x9ac], R22 ;  /* 0x0009ac1601007387 */ /* 0x0001e40000100800 */
[----:B0-----:R-:W-:Y:S02]  /*296d0*/  LEA.HI.X.SX32 R22, R14, R4, 0x1, P3 ;  /* 0x000000040e167211 */ /* 0x001fe400018f0eff */
[-C--:B------:R-:W-:Y:S01]  /*296e0*/  LEA R23, P2, R9, R2.reuse, 0x1 ;  /* 0x0000000209177211 */ /* 0x080fe200078408ff */
        /* <DEDUP_REMOVED lines=39> */
[----:B------:R-:W4:Y:S01]  /*29960*/  LDL.LU R7, [R1+0x3f8] ;  /* 0x0003f80001077983 */ /* 0x000f220000300800 */
[----:B--2---:R-:W-:-:S05]  /*29970*/  LEA R23, P3, R17, R2, 0x1 ;  /* 0x0000000211177211 */ /* 0x004fca00078608ff */
[----:B------:R-:W-:Y:S04]  /*29980*/  STL [R1+0xa28], R23 ;  /* 0x000a281701007387 */ /* 0x000fe80000100800 */
[----:B------:R0:W-:Y:S02]  /*29990*/  STL [R1+0x9f4], R22 ;  /* 0x0009f41601007387 */ /* 0x0001e40000100800 */
[----:B0-----:R-:W-:Y:S02]  /*299a0*/  LEA.HI.X.SX32 R22, R6, R4, 0x1, P5 ;  /* 0x0000000406167211 */ /* 0x001fe400028f0eff */
[----:B---3--:R-:W-:Y:S01]  /*299b0*/  LEA R23, P4, R16, R2, 0x1 ;  /* 0x0000000210177211 */ /* 0x008fe200078808ff */
[----:B------:R-:W2:Y:S04]  /*299c0*/  LDL.LU R6, [R1+0x3fc] ;  /* 0x0003fc0001067983 */ /* 0x000ea80000300800 */
[----:B------:R-:W-:Y:S04]  /*299d0*/  STL [R1+0xa30], R23 ;  /* 0x000a301701007387 */ /* 0x000fe80000100800 */
[----:B------:R0:W-:Y:S02]  /*299e0*/  STL [R1+0x9fc], R22 ;  /* 0x0009fc1601007387 */ /* 0x0001e40000100800 */
[----:B0-----:R-:W-:-:S02]  /*299f0*/  LEA.HI.X.SX32 R22, R5, R4, 0x1, P6 ;  /* 0x0000000405167211 */ /* 0x001fc400030f0eff */
[----:B----4-:R-:W-:Y:S01]  /*29a00*/  LEA R23, P5, R15, R2, 0x1 ;  /* 0x000000020f177211 */ /* 0x010fe200078a08ff */
        /* <DEDUP_REMOVED lines=64> */
[----:B------:R-:W-:Y:S01]  /*29e10*/  LEA R23, P4, R19, R2, 0x1 ;  /* 0x0000000213177211 */ /* 0x000fe200078808ff */
        /* <DEDUP_REMOVED lines=1602> */
[----:B------:R0:W-:Y:S04]  /*30240*/  STL [R1+0x146c], R22 ;  /* 0x00146c1601007387 */ /* 0x0001e80000100800 */
[----:B0-----:R-:W4:Y:S01]  /*30250*/  LDL.LU R22, [R1+0x124] ;  /* 0x0001240001167983 */ /* 0x001f220000300800 */
[----:B------:R-:W-:-:S02]  /*30260*/  LEA.HI.X.SX32 R21, R21, R4, 0x1, P4 ;  /* 0x0000000415157211 */ /* 0x000fc400020f0eff */
        /* <DEDUP_REMOVED lines=27> */
[----:B------:R0:W-:Y:S01]  /*30420*/  STL [R1+0x149c], R21 ;  /* 0x00149c1501007387 */ /* 0x0001e20000100800 */
[----:B------:R-:W-:-:S02]  /*30430*/  LEA.HI.X.SX32 R20, R20, R4, 0x1, P4 ;  /* 0x0000000414147211 */ /* 0x000fc400020f0eff */
[----:B0-----:R-:W-:Y:S02]  /*30440*/  LEA.HI.X.SX32 R21, R5, R4, 0x1, P3 ;  /* 0x0000000405157211 */ /* 0x001fe400018f0eff */
[----:B------:R-:W4:Y:S01]  /*30450*/  LDL.LU R5, [R1+0xe8] ;  /* 0x0000e80001057983 */ /* 0x000f220000300800 */
[----:B------:R-:W-:-:S05]  /*30460*/  LEA R23, P2, R15, R2, 0x1 ;  /* 0x000000020f177211 */ /* 0x000fca00078408ff */
[----:B------:R-:W-:Y:S04]  /*30470*/  STL [R1+0x14d8], R23 ;  /* 0x0014d81701007387 */ /* 0x000fe80000100800 */
[----:B------:R0:W-:Y:S01]  /*30480*/  STL [R1+0x14a4], R21 ;  /* 0x0014a41501007387 */ /* 0x0001e20000100800 */
[----:B------:R-:W-:-:S03]  /*30490*/  LEA.HI.X.SX32 R24, R19, R4, 0x1, P5 ;  /* 0x0000000413187211 */ /* 0x000fc600028f0eff */
[----:B0-----:R-:W4:Y:S01]  /*304a0*/  LDL.LU R21, [R1+0xe4] ;  /* 0x0000e40001157983 */ /* 0x001f220000300800 */
[----:B------:R-:W-:-:S05]  /*304b0*/  LEA R23, P3, R14, R2, 0x1 ;  /* 0x000000020e177211 */ /* 0x000fca00078608ff */
[----:B------:R-:W-:Y:S04]  /*304c0*/  STL [R1+0x14e0], R23 ;  /* 0x0014e01701007387 */ /* 0x000fe80000100800 */
[----:B------:R0:W-:Y:S04]  /*304d0*/  STL [R1+0x14ac], R20 ;  /* 0x0014ac1401007387 */ /* 0x0001e80000100800 */
[----:B0-----:R-:W4:Y:S01]  /*304e0*/  LDL.LU R20, [R1+0xe0] ;  /* 0x0000e00001147983 */ /* 0x001f220000300800 */
[-C--:B------:R-:W-:Y:S02]  /*304f0*/  LEA.HI.X.SX32 R17, R17, R4.reuse, 0x1, P0 ;  /* 0x0000000411117211 */ /* 0x080fe400000f0eff */
[----:B------:R-:W-:-:S02]  /*30500*/  LEA.HI.X.SX32 R16, R16, R4, 0x1, P1 ;  /* 0x0000000410107211 */ /* 0x000fc400008f0eff */
[----:B------:R-:W-:-:S05]  /*30510*/  LEA R23, P4, R13, R2, 0x1 ;  /* 0x000000020d177211 */ /* 0x000fca00078808ff */
[----:B------:R0:W-:Y:S04]  /*30520*/  STL [R1+0x14e8], R23 ;  /* 0x0014e81701007387 */ /* 0x0001e80000100800 */
[----:B------:R-:W4:Y:S04]  /*30530*/  LDL.LU R19, [R1+0xdc] ;  /* 0x0000dc0001137983 */ /* 0x000f280000300800 */
[----:B------:R1:W-:Y:S01]  /*30540*/  STL [R1+0x14b4], R24 ;  /* 0x0014b41801007387 */ /* 0x0003e20000100800 */
[----:B0-----:R-:W-:Y:S02]  /*30550*/  LEA R23, P5, R12, R2, 0x1 ;  /* 0x000000020c177211 */ /* 0x001fe400078a08ff */
[----:B-1----:R-:W-:-:S03]  /*30560*/  LEA.HI.X.SX32 R24, R18, R4, 0x1, P6 ;  /* 0x0000000412187211 */ /* 0x002fc600030f0eff */
[----:B------:R0:W-:Y:S04]  /*30570*/  STL [R1+0x14f0], R23 ;  /* 0x0014f01701007387 */ /* 0x0001e80000100800 */
[----:B------:R-:W4:Y:S04]  /*30580*/  LDL.LU R18, [R1+0xd8] ;  /* 0x0000d80001127983 */ /* 0x000f280000300800 */
[----:B------:R-:W-:Y:S01]  /*30590*/  STL [R1+0x14bc], R24 ;  /* 0x0014bc1801007387 */ /* 0x000fe20000100800 */
[----:B0-----:R-:W-:-:S05]  /*305a0*/  LEA R23, P6, R11, R2, 0x1 ;  /* 0x000000020b177211 */ /* 0x001fca00078c08ff */
[----:B------:R0:W-:Y:S04]  /*305b0*/  STL [R1+0x14f8], R23 ;  /* 0x0014f81701007387 */ /* 0x0001e80000100800 */
[----:B------:R1:W-:Y:S01]  /*305c0*/  STL [R1+0x14c4], R17 ;  /* 0x0014c41101007387 */ /* 0x0003e20000100800 */
[----:B0-----:R-:W-:-:S03]  /*305d0*/  LEA R23, P0, R22, R2, 0x1 ;  /* 0x0000000216177211 */ /* 0x001fc600078008ff */
[----:B-1----:R-:W4:Y:S04]  /*305e0*/  LDL.LU R17, [R1+0xd4] ;  /* 0x0000d40001117983 */ /* 0x002f280000300800 */
[----:B------:R-:W-:Y:S04]  /*305f0*/  STL [R1+0x1500], R23 ;  /* 0x0015001701007387 */ /* 0x000fe80000100800 */
[----:B------:R0:W-:Y:S04]  /*30600*/  STL [R1+0x14cc], R16 ;  /* 0x0014cc1001007387 */ /* 0x0001e80000100800 */
[----:B0-----:R-:W4:Y:S01]  /*30610*/  LDL.LU R16, [R1+0xd0] ;  /* 0x0000d00001107983 */ /* 0x001f220000300800 */
[----:B------:R-:W-:-:S02]  /*30620*/  LEA.HI.X.SX32 R15, R15, R4, 0x1, P2 ;  /* 0x000000040f0f7211 */ /* 0x000fc400010f0eff */
[----:B--2---:R-:W-:-:S05]  /*30630*/  LEA R23, P1, R10, R2, 0x1 ;  /* 0x000000020a177211 */ /* 0x004fca00078208ff */
[----:B------:R0:W-:Y:S04]  /*30640*/  STL [R1+0x1508], R23 ;  /* 0x0015081701007387 */ /* 0x0001e80000100800 */
[----:B------:R1:W-:Y:S01]  /*30650*/  STL [R1+0x14d4], R15 ;  /* 0x0014d40f01007387 */ /* 0x0003e20000100800 */
[----:B0-----:R-:W-:-:S03]  /*30660*/  LEA.HI.X.SX32 R23, R14, R4, 0x1, P3 ;  /* 0x000000040e177211 */ /* 0x001fc600018f0eff */
[----:B-1----:R-:W2:Y:S01]  /*30670*/  LDL.LU R15, [R1+0xcc] ;  /* 0x0000cc00010f7983 */ /* 0x002ea20000300800 */
[----:B---3--:R-:W-:-:S05]  /*30680*/  LEA R24, P2, R9, R2, 0x1 ;  /* 0x0000000209187211 */ /* 0x008fca00078408ff */
[----:B------:R4:W-:Y:S04]  /*30690*/  STL [R1+0x1510], R24 ;  /* 0x0015101801007387 */ /* 0x0009e80000100800 */
[----:B------:R-:W3:Y:S04]  /*306a0*/  LDL.LU R14, [R1+0xc8] ;  /* 0x0000c800010e7983 */ /* 0x000ee80000300800 */
[----:B------:R0:W-:Y:S01]  /*306b0*/  STL [R1+0x14dc], R23 ;  /* 0x0014dc1701007387 */ /* 0x0001e20000100800 */
[----:B----4-:R-:W-:Y:S02]  /*306c0*/  LEA R24, P3, R8, R2, 0x1 ;  /* 0x0000000208187211 */ /* 0x010fe400078608ff */
[----:B0-----:R-:W-:-:S03]  /*306d0*/  LEA.HI.X.SX32 R23, R13, R4, 0x1, P4 ;  /* 0x000000040d177211 */ /* 0x001fc600020f0eff */
[----:B------:R0:W-:Y:S04]  /*306e0*/  STL [R1+0x1518], R24 ;  /* 0x0015181801007387 */ /* 0x0001e80000100800 */
[----:B------:R-:W4:Y:S04]  /*306f0*/  LDL.LU R13, [R1+0xc4] ;  /* 0x0000c400010d7983 */ /* 0x000f280000300800 */
[----:B------:R1:W-:Y:S01]  /*30700*/  STL [R1+0x14e4], R23 ;  /* 0x0014e41701007387 */ /* 0x0003e20000100800 */
[----:B0-----:R-:W-:Y:S02]  /*30710*/  LEA R24, P4, R7, R2, 0x1 ;  /* 0x0000000207187211 */ /* 0x001fe400078808ff */
[----:B-1----:R-:W-:-:S03]  /*30720*/  LEA.HI.X.SX32 R23, R12, R4, 0x1, P5 ;  /* 0x000000040c177211 */ /* 0x002fc600028f0eff */
        /* <DEDUP_REMOVED lines=10> */
[----:B------:R0:W-:Y:S01]  /*307d0*/  STL [R1+0x1530], R24 ;  /* 0x0015301801007387 */ /* 0x0001e20000100800 */
[----:B------:R-:W-:-:S03]  /*307e0*/  LEA.HI.X.SX32 R22, R10, R4, 0x1, P1 ;  /* 0x000000040a167211 */ /* 0x000fc600008f0eff */
[----:B------:R1:W-:Y:S01]  /*307f0*/  STL [R1+0x14fc], R23 ;  /* 0x0014fc1701007387 */ /* 0x0003e20000100800 */
[----:B0-----:R-:W-:-:S05]  /*30800*/  LEA R24, P0, R21, R2, 0x1 ;  /* 0x0000000215187211 */ /* 0x001fca00078008ff */
[----:B------:R-:W-:Y:S04]  /*30810*/  STL [R1+0x1538], R24 ;  /* 0x0015381801007387 */ /* 0x000fe80000100800 */
[----:B------:R-:W4:Y:S04]  /*30820*/  LDL.LU R10, [R1+0xa4] ;  /* 0x0000a400010a7983 */ /* 0x000f280000300800 */
[----:B------:R0:W-:Y:S01]  /*30830*/  STL [R1+0x1504], R22 ;  /* 0x0015041601007387 */ /* 0x0001e20000100800 */
[----:B-1----:R-:W-:Y:S02]  /*30840*/  LEA R23, P1, R20, R2, 0x1 ;  /* 0x0000000214177211 */ /* 0x002fe400078208ff */
[----:B0-----:R-:W-:-:S03]  /*30850*/  LEA.HI.X.SX32 R22, R9, R4, 0x1, P2 ;  /* 0x0000000409167211 */ /* 0x001fc600010f0eff */
[----:B------:R-:W-:Y:S04]  /*30860*/  STL [R1+0x1540], R23 ;  /* 0x0015401701007387 */ /* 0x000fe80000100800 */
[----:B------:R-:W4:Y:S04]  /*30870*/  LDL.LU R9, [R1+0x9c] ;  /* 0x00009c0001097983 */ /* 0x000f280000300800 */
[----:B------:R0:W-:Y:S02]  /*30880*/  STL [R1+0x150c], R22 ;  /* 0x00150c1601007387 */ /* 0x0001e40000100800 */
[----:B0-----:R-:W-:-:S02]  /*30890*/  LEA.HI.X.SX32 R22, R8, R4, 0x1, P3 ;  /* 0x0000000408167211 */ /* 0x001fc400018f0eff */
[----:B------:R-:W-:-:S05]  /*308a0*/  LEA R23, P2, R19, R2, 0x1 ;  /* 0x0000000213177211 */ /* 0x000fca00078408ff */
[----:B------:R0:W-:Y:S04]  /*308b0*/  STL [R1+0x1548], R23 ;  /* 0x0015481701007387 */ /* 0x0001e80000100800 */
[----:B------:R-:W4:Y:S04]  /*308c0*/  LDL.LU R8, [R1+0x98] ;  /* 0x0000980001087983 */ /* 0x000f280000300800 */
[----:B------:R1:W-:Y:S01]  /*308d0*/  STL [R1+0x1514], R22 ;  /* 0x0015141601007387 */ /* 0x0003e20000100800 */
[----:B0-----:R-:W-:Y:S02]  /*308e0*/  LEA R23, P3, R18, R2, 0x1 ;  /* 0x0000000212177211 */ /* 0x001fe400078608ff */
[----:B-1----:R-:W-:-:S03]  /*308f0*/  LEA.HI.X.SX32 R22, R7, R4, 0x1, P4 ;  /* 0x0000000407167211 */ /* 0x002fc600020f0eff */
[----:B------:R-:W-:Y:S04]  /*30900*/  STL [R1+0x1550], R23 ;  /* 0x0015501701007387 */ /* 0x000fe80000100800 */
[----:B------:R-:W4:Y:S04]  /*30910*/  LDL.LU R7, [R1+0x94] ;  /* 0x0000940001077983 */ /* 0x000f280000300800 */
[----:B------:R0:W-:Y:S02]  /*30920*/  STL [R1+0x151c], R22 ;  /* 0x00151c1601007387 */ /* 0x0001e40000100800 */
[----:B0-----:R-:W-:-:S02]  /*30930*/  LEA.HI.X.SX32 R22, R6, R4, 0x1, P5 ;  /* 0x0000000406167211 */ /* 0x001fc400028f0eff */
[----:B------:R-:W4:Y:S01]  /*30940*/  LDL.LU R6, [R1+0x90] ;  /* 0x0000900001067983 */ /* 0x000f220000300800 */
[----:B------:R-:W-:-:S05]  /*30950*/  LEA R23, P4, R17, R2, 0x1 ;  /* 0x0000000211177211 */ /* 0x000fca00078808ff */
[----:B------:R0:W-:Y:S04]  /*30960*/  STL [R1+0x1558], R23 ;  /* 0x0015581701007387 */ /* 0x0001e80000100800 */
[----:B------:R-:W-:Y:S01]  /*30970*/  STL [R1+0x1524], R22 ;  /* 0x0015241601007387 */ /* 0x000fe20000100800 */
[----:B------:R-:W-:Y:S02]  /*30980*/  LEA R24, P5, R16, R2, 0x1 ;  /* 0x0000000210187211 */ /* 0x000fe400078a08ff */
[----:B0-----:R-:W-:-:S03]  /*30990*/  LEA.HI.X.SX32 R23, R5, R4, 0x1, P6 ;  /* 0x0000000405177211 */ /* 0x001fc600030f0eff */
[----:B------:R-:W-:Y:S04]  /*309a0*/  STL [R1+0x1560], R24 ;  /* 0x0015601801007387 */ /* 0x000fe80000100800 */
[----:B------:R-:W4:Y:S04]  /*309b0*/  LDL.LU R5, [R1+0x8c] ;  /* 0x00008c0001057983 */ /* 0x000f280000300800 */
[----:B------:R0:W-:Y:S01]  /*309c0*/  STL [R1+0x152c], R23 ;  /* 0x00152c1701007387 */ /* 0x0001e20000100800 */
[-C--:B------:R-:W-:Y:S02]  /*309d0*/  LEA.HI.X.SX32 R19, R19, R4.reuse, 0x1, P2 ;  /* 0x0000000413137211 */ /* 0x080fe400010f0eff */
[----:B0-----:R-:W-:-:S02]  /*309e0*/  LEA.HI.X.SX32 R23, R21, R4, 0x1, P0 ;  /* 0x0000000415177211 */ /* 0x001fc400000f0eff */
[----:B--2---:R-:W-:Y:S02]  /*309f0*/  LEA R22, P6, R15, R2, 0x1 ;  /* 0x000000020f167211 */ /* 0x004fe400078c08ff */
[----:B------:R-:W-:-:S03]  /*30a00*/  LEA.HI.X.SX32 R21, R20, R4, 0x1, P1 ;  /* 0x0000000414157211 */ /* 0x000fc600008f0eff */
[----:B------:R3:W-:Y:S04]  /*30a10*/  STL [R1+0x1568], R22 ;  /* 0x0015681601007387 */ /* 0x0007e80000100800 */
[----:B------:R0:W-:Y:S04]  /*30a20*/  STL [R1+0x1534], R23 ;  /* 0x0015341701007387 */ /* 0x0001e80000100800 */
[----:B------:R-:W2:Y:S01]  /*30a30*/  LDL.LU R25, [R1+0x88] ;  /* 0x0000880001197983 */ /* 0x000ea20000300800 */
[----:B---3--:R-:W-:-:S05]  /*30a40*/  LEA R22, P0, R14, R2, 0x1 ;  /* 0x000000020e167211 */ /* 0x008fca00078008ff */
[----:B------:R-:W-:Y:S04]  /*30a50*/  STL [R1+0x1570], R22 ;  /* 0x0015701601007387 */ /* 0x000fe80000100800 */
[----:B------:R-:W-:Y:S04]  /*30a60*/  STL [R1+0x153c], R21 ;  /* 0x00153c1501007387 */ /* 0x000fe80000100800 */
[----:B------:R-:W3:Y:S01]  /*30a70*/  LDL.LU R24, [R1+0x80] ;  /* 0x0000800001187983 */ /* 0x000ee20000300800 */
[----:B----4-:R-:W-:-:S05]  /*30a80*/  LEA R20, P1, R13, R2, 0x1 ;  /* 0x000000020d147211 */ /* 0x010fca00078208ff */
[----:B------:R-:W-:Y:S04]  /*30a90*/  STL [R1+0x1578], R20 ;  /* 0x0015781401007387 */ /* 0x000fe80000100800 */
[----:B------:R1:W-:Y:S01]  /*30aa0*/  STL [R1+0x1544], R19 ;  /* 0x0015441301007387 */ /* 0x0003e20000100800 */
[----:B------:R-:W-:-:S03]  /*30ab0*/  IMAD R3, R3, UR12, RZ ;  /* 0x0000000c03037c24 */ /* 0x000fc6000f8e02ff */
[----:B0-----:R-:W4:Y:S01]  /*30ac0*/  LDL.LU R23, [R1+0x78] ;  /* 0x0000780001177983 */ /* 0x001f220000300800 */
[----:B-1----:R-:W-:Y:S02]  /*30ad0*/  LEA.HI.X.SX32 R19, R18, R4, 0x1, P3 ;  /* 0x0000000412137211 */ /* 0x002fe400018f0eff */
[----:B------:R-:W-:Y:S02]  /*30ae0*/  LEA R20, P2, R12, R2, 0x1 ;  /* 0x000000020c147211 */ /* 0x000fe400078408ff */
[----:B------:R-:W-:-:S03]  /*30af0*/  LEA.HI.X.SX32 R17, R17, R4, 0x1, P4 ;  /* 0x0000000411117211 */ /* 0x000fc600020f0eff */
[----:B------:R-:W-:Y:S04]  /*30b00*/  STL [R1+0x1580], R20 ;  /* 0x0015801401007387 */ /* 0x000fe80000100800 */
[----:B------:R-:W-:Y:S04]  /*30b10*/  STL [R1+0x154c], R19 ;  /* 0x00154c1301007387 */ /* 0x000fe80000100800 */
[----:B------:R-:W4:Y:S01]  /*30b20*/  LDL.LU R22, [R1+0x70] ;  /* 0x0000700001167983 */ /* 0x000f220000300800 */
[----:B------:R-:W-:Y:S02]  /*30b30*/  LEA.HI.X.SX32 R16, R16, R4, 0x1, P5 ;  /* 0x0000000410107211 */ /* 0x000fe400028f0eff */
[----:B------:R-:W-:-:S05]  /*30b40*/  LEA R18, P3, R11, R2, 0x1 ;  /* 0x000000020b127211 */ /* 0x000fca00078608ff */
[----:B------:R0:W-:Y:S04]  /*30b50*/  STL [R1+0x1660], R18 ;  /* 0x0016601201007387 */ /* 0x0001e80000100800 */
[----:B------:R-:W-:Y:S01]  /*30b60*/  STL [R1+0x1554], R17 ;  /* 0x0015541101007387 */ /* 0x000fe20000100800 */
[----:B0-----:R-:W-:-:S05]  /*30b70*/  LEA R18, P4, R3, R2, 0x1 ;  /* 0x0000000203127211 */ /* 0x001fca00078808ff */
[----:B------:R-:W-:Y:S04]  /*30b80*/  STL [R1+0x1588], R18 ;  /* 0x0015881201007387 */ /* 0x000fe80000100800 */
[----:B------:R-:W4:Y:S04]  /*30b90*/  LDL.LU R20, [R1+0x68] ;  /* 0x0000680001147983 */ /* 0x000f280000300800 */
[----:B------:R0:W-:Y:S01]  /*30ba0*/  STL [R1+0x155c], R16 ;  /* 0x00155c1001007387 */ /* 0x0001e20000100800 */
[-C--:B------:R-:W-:Y:S02]  /*30bb0*/  LEA.HI.X.SX32 R14, R14, R4.reuse, 0x1, P0 ;  /* 0x000000040e0e7211 */ /* 0x080fe400000f0eff */
[----:B0-----:R-:W-:-:S02]  /*30bc0*/  LEA.HI.X.SX32 R16, R15, R4, 0x1, P6 ;  /* 0x000000040f107211 */ /* 0x001fc400030f0eff */
[----:B------:R-:W-:-:S05]  /*30bd0*/  LEA R17, P5, R10, R2, 0x1 ;  /* 0x000000020a117211 */ /* 0x000fca00078a08ff */
[----:B------:R-:W-:Y:S04]  /*30be0*/  STL [R1+0x1590], R17 ;  /* 0x0015901101007387 */ /* 0x000fe80000100800 */
[----:B------:R-:W-:Y:S04]  /*30bf0*/  STL [R1+0x1564], R16 ;  /* 0x0015641001007387 */ /* 0x000fe80000100800 */
[----:B------:R-:W4:Y:S01]  /*30c00*/  LDL.LU R19, [R1+0x64] ;  /* 0x0000640001137983 */ /* 0x000f220000300800 */
[----:B------:R-:W-:-:S05]  /*30c10*/  LEA R15, P6, R9, R2, 0x1 ;  /* 0x00000002090f7211 */ /* 0x000fca00078c08ff */
[----:B------:R0:W-:Y:S01]  /*30c20*/  STL [R1+0x1598], R15 ;  /* 0x0015980f01007387 */ /* 0x0001e20000100800 */
[----:B------:R-:W-:-:S03]  /*30c30*/  LEA.HI.X.SX32 R13, R13, R4, 0x1, P1 ;  /* 0x000000040d0d7211 */ /* 0x000fc600008f0eff */
[----:B------:R1:W-:Y:S01]  /*30c40*/  STL [R1+0x156c], R14 ;  /* 0x00156c0e01007387 */ /* 0x0003e20000100800 */
[----:B------:R-:W-:Y:S02]  /*30c50*/  LEA.HI.X.SX32 R11, R11, R4, 0x1, P3 ;  /* 0x000000040b0b7211 */ /* 0x000fe400018f0eff */
[----:B0-----:R-:W-:-:S05]  /*30c60*/  LEA R15, P0, R8, R2, 0x1 ;  /* 0x00000002080f7211 */ /* 0x001fca00078008ff */
[----:B------:R-:W-:Y:S04]  /*30c70*/  STL [R1+0x15a0], R15 ;  /* 0x0015a00f01007387 */ /* 0x000fe80000100800 */
[----:B------:R-:W4:Y:S04]  /*30c80*/  LDL.LU R21, [R1+0x60] ;  /* 0x0000600001157983 */ /* 0x000f280000300800 */
[----:B------:R0:W-:Y:S01]  /*30c90*/  STL [R1+0x1574], R13 ;  /* 0x0015740d01007387 */ /* 0x0001e20000100800 */
[----:B-1----:R-:W-:Y:S02]  /*30ca0*/  LEA R14, P1, R7, R2, 0x1 ;  /* 0x00000002070e7211 */ /* 0x002fe400078208ff */
[----:B0-----:R-:W-:-:S03]  /*30cb0*/  LEA.HI.X.SX32 R13, R12, R4, 0x1, P2 ;  /* 0x000000040c0d7211 */ /* 0x001fc600010f0eff */
[----:B------:R-:W-:Y:S04]  /*30cc0*/  STL [R1+0x15a8], R14 ;  /* 0x0015a80e01007387 */ /* 0x000fe80000100800 */
[----:B------:R-:W4:Y:S01]  /*30cd0*/  LDL.LU R18, [R1+0x5c] ;  /* 0x00005c0001127983 */ /* 0x000f220000300800 */
[----:B------:R-:W-:-:S03]  /*30ce0*/  LEA R12, P2, R6, R2, 0x1 ;  /* 0x00000002060c7211 */ /* 0x000fc600078408ff */
[----:B------:R-:W-:Y:S04]  /*30cf0*/  STL [R1+0x157c], R13 ;  /* 0x00157c0d01007387 */ /* 0x000fe80000100800 */
[----:B------:R-:W-:Y:S04]  /*30d00*/  STL [R1+0x15b0], R12 ;  /* 0x0015b00c01007387 */ /* 0x000fe80000100800 */
[----:B------:R-:W4:Y:S04]  /*30d10*/  LDL.LU R17, [R1+0x54] ;  /* 0x0000540001117983 */ /* 0x000f280000300800 */
[----:B------:R0:W-:Y:S04]  /*30d20*/  STL [R1+0x165c], R11 ;  /* 0x00165c0b01007387 */ /* 0x0001e80000100800 */
[----:B------:R-:W4:Y:S01]  /*30d30*/  LDL.LU R16, [R1+0x4c] ;  /* 0x00004c0001107983 */ /* 0x000f220000300800 */
[----:B0-----:R-:W-:-:S02]  /*30d40*/  LEA.HI.X.SX32 R11, R3, R4, 0x1, P4 ;  /* 0x00000004030b7211 */ /* 0x001fc400020f0eff */
[----:B------:R-:W-:-:S05]  /*30d50*/  LEA R12, P3, R5, R2, 0x1 ;  /* 0x00000002050c7211 */ /* 0x000fca00078608ff */
[----:B------:R-:W-:Y:S04]  /*30d60*/  STL [R1+0x15b8], R12 ;  /* 0x0015b80c01007387 */ /* 0x000fe80000100800 */
[----:B------:R-:W4:Y:S04]  /*30d70*/  LDL.LU R15, [R1+0x48] ;  /* 0x00004800010f7983 */ /* 0x000f280000300800 */
[----:B------:R-:W-:Y:S04]  /*30d80*/  STL [R1+0x1584], R11 ;  /* 0x0015840b01007387 */ /* 0x000fe80000100800 */
[----:B------:R-:W4:Y:S01]  /*30d90*/  LDL.LU R14, [R1+0x44] ;  /* 0x00004400010e7983 */ /* 0x000f220000300800 */
[----:B------:R-:W-:-:S02]  /*30da0*/  LEA.HI.X.SX32 R10, R10, R4, 0x1, P5 ;  /* 0x000000040a0a7211 */ /* 0x000fc400028f0eff */
[----:B--2---:R-:W-:-:S05]  /*30db0*/  LEA R3, P4, R25, R2, 0x1 ;  /* 0x0000000219037211 */ /* 0x004fca00078808ff */
[----:B------:R3:W-:Y:S04]  /*30dc0*/  STL [R1+0x15c0], R3 ;  /* 0x0015c00301007387 */ /* 0x0007e80000100800 */
[----:B------:R-:W-:Y:S01]  /*30dd0*/  STL [R1+0x158c], R10 ;  /* 0x00158c0a01007387 */ /* 0x000fe20000100800 */
[----:B------:R-:W-:-:S03]  /*30de0*/  LEA.HI.X.SX32 R9, R9, R4, 0x1, P6 ;  /* 0x0000000409097211 */ /* 0x000fc600030f0eff */
[----:B------:R-:W2:Y:S01]  /*30df0*/  LDL.LU R13, [R1+0x3c] ;  /* 0x00003c00010d7983 */ /* 0x000ea20000300800 */
[----:B---3--:R-:W-:-:S05]  /*30e00*/  LEA R3, P5, R24, R2, 0x1 ;  /* 0x0000000218037211 */ /* 0x008fca00078a08ff */
[----:B------:R4:W-:Y:S04]  /*30e10*/  STL [R1+0x15c8], R3 ;  /* 0x0015c80301007387 */ /* 0x0009e80000100800 */
[----:B------:R-:W3:Y:S01]  /*30e20*/  LDL.LU R12, [R1+0x34] ;  /* 0x00003400010c7983 */ /* 0x000ee20000300800 */
[----:B------:R-:W-:-:S03]  /*30e30*/  LEA.HI.X.SX32 R8, R8, R4, 0x1, P0 ;  /* 0x0000000408087211 */ /* 0x000fc600000f0eff */
[----:B------:R-:W-:Y:S01]  /*30e40*/  STL [R1+0x1594], R9 ;  /* 0x0015940901007387 */ /* 0x000fe20000100800 */
[----:B----4-:R-:W-:Y:S02]  /*30e50*/  LEA R3, P6, R23, R2, 0x1 ;  /* 0x0000000217037211 */ /* 0x010fe400078c08ff */
[----:B------:R-:W-:-:S03]  /*30e60*/  LEA.HI.X.SX32 R7, R7, R4, 0x1, P1 ;  /* 0x0000000407077211 */ /* 0x000fc600008f0eff */
[----:B------:R0:W-:Y:S04]  /*30e70*/  STL [R1+0x15d0], R3 ;  /* 0x0015d00301007387 */ /* 0x0001e80000100800 */
[----:B------:R-:W4:Y:S04]  /*30e80*/  LDL.LU R11, [R1+0x2c] ;  /* 0x00002c00010b7983 */ /* 0x000f280000300800 */
[----:B------:R-:W-:Y:S01]  /*30e90*/  STL [R1+0x159c], R8 ;  /* 0x00159c0801007387 */ /* 0x000fe20000100800 */
[----:B0-----:R-:W-:-:S05]  /*30ea0*/  LEA R3, P0, R22, R2, 0x1 ;  /* 0x0000000216037211 */ /* 0x001fca00078008ff */
[----:B------:R0:W-:Y:S04]  /*30eb0*/  STL [R1+0x15d8], R3 ;  /* 0x0015d80301007387 */ /* 0x0001e80000100800 */
[----:B------:R-:W4:Y:S04]  /*30ec0*/  LDL.LU R10, [R1+0x28] ;  /* 0x00002800010a7983 */ /* 0x000f280000300800 */
[----:B------:R1:W-:Y:S04]  /*30ed0*/  STL [R1+0x15a4], R7 ;  /* 0x0015a40701007387 */ /* 0x0003e80000100800 */
[----:B------:R-:W4:Y:S01]  /*30ee0*/  LDL.LU R9, [R1+0x24] ;  /* 0x0000240001097983 */ /* 0x000f220000300800 */
[----:B------:R-:W-:-:S02]  /*30ef0*/  LEA.HI.X.SX32 R6, R6, R4, 0x1, P2 ;  /* 0x0000000406067211 */ /* 0x000fc400010f0eff */
[----:B------:R-:W-:Y:S02]  /*30f00*/  LEA.HI.X.SX32 R5, R5, R4, 0x1, P3 ;  /* 0x0000000405057211 */ /* 0x000fe400018f0eff */
[----:B0-----:R-:W-:-:S05]  /*30f10*/  LEA R3, P1, R20, R2, 0x1 ;  /* 0x0000000214037211 */ /* 0x001fca00078208ff */
[----:B------:R0:W-:Y:S04]  /*30f20*/  STL [R1+0x15e0], R3 ;  /* 0x0015e00301007387 */ /* 0x0001e80000100800 */
[----:B------:R-:W4:Y:S04]  /*30f30*/  LDL.LU R8, [R1+0x20] ;  /* 0x0000200001087983 */ /* 0x000f280000300800 */
[----:B------:R0:W-:Y:S04]  /*30f40*/  STL [R1+0x15ac], R6 ;  /* 0x0015ac0601007387 */ /* 0x0001e80000100800 */
[----:B-1----:R-:W4:Y:S01]  /*30f50*/  LDL.LU R7, [R1+0x1c] ;  /* 0x00001c0001077983 */ /* 0x002f220000300800 */
[----:B------:R-:W-:-:S02]  /*30f60*/  LEA.HI.X.SX32 R25, R25, R4, 0x1, P4 ;  /* 0x0000000419197211 */ /* 0x000fc400020f0eff */
[----:B0-----:R-:W-:-:S05]  /*30f70*/  LEA R3, P2, R19, R2, 0x1 ;  /* 0x0000000213037211 */ /* 0x001fca00078408ff */
[----:B------:R-:W-:Y:S04]  /*30f80*/  STL [R1+0x15e8], R3 ;  /* 0x0015e80301007387 */ /* 0x000fe80000100800 */
[----:B------:R-:W4:Y:S04]  /*30f90*/  LDL.LU R6, [R1+0x18] ;  /* 0x0000180001067983 */ /* 0x000f280000300800 */
[----:B------:R0:W-:Y:S04]  /*30fa0*/  STL [R1+0x15b4], R5 ;  /* 0x0015b40501007387 */ /* 0x0001e80000100800 */
[----:B0-----:R-:W4:Y:S01]  /*30fb0*/  LDL.LU R5, [R1+0x14] ;  /* 0x0000140001057983 */ /* 0x001f220000300800 */
[----:B------:R-:W-:-:S05]  /*30fc0*/  LEA R3, P3, R21, R2, 0x1 ;  /* 0x0000000215037211 */ /* 0x000fca00078608ff */
[----:B------:R0:W-:Y:S04]  /*30fd0*/  STL [R1+0x15f0], R3 ;  /* 0x0015f00301007387 */ /* 0x0001e80000100800 */
[----:B------:R1:W-:Y:S01]  /*30fe0*/  STL [R1+0x15bc], R25 ;  /* 0x0015bc1901007387 */ /* 0x0003e20000100800 */
[-C--:B0-----:R-:W-:Y:S02]  /*30ff0*/  LEA.HI.X.SX32 R3, R24, R4.reuse, 0x1, P5 ;  /* 0x0000000418037211 */ /* 0x081fe400028f0eff */
[----:B------:R-:W-:Y:S02]  /*31000*/  LEA.HI.X.SX32 R24, R23, R4, 0x1, P6 ;  /* 0x0000000417187211 */ /* 0x000fe400030f0eff */
[----:B------:R-:W-:Y:S02]  /*31010*/  LEA R26, P4, R18, R2, 0x1 ;  /* 0x00000002121a7211 */ /* 0x000fe400078808ff */
[----:B------:R-:W-:-:S03]  /*31020*/  LEA.HI.X.SX32 R23, R22, R4, 0x1, P0 ;  /* 0x0000000416177211 */ /* 0x000fc600000f0eff */
[----:B------:R-:W-:Y:S04]  /*31030*/  STL [R1+0x15f8], R26 ;  /* 0x0015f81a01007387 */ /* 0x000fe80000100800 */
[----:B------:R0:W-:Y:S01]  /*31040*/  STL [R1+0x15c4], R3 ;  /* 0x0015c40301007387 */ /* 0x0001e20000100800 */
[----:B-1----:R-:W-:-:S05]  /*31050*/  LEA R25, P5, R17, R2, 0x1 ;  /* 0x0000000211197211 */ /* 0x002fca00078a08ff */
[----:B------:R-:W-:Y:S01]  /*31060*/  STL [R1+0x1600], R25 ;  /* 0x0016001901007387 */ /* 0x000fe20000100800 */
[----:B0-----:R-:W-:-:S03]  /*31070*/  LEA R3, P6, R16, R2, 0x1 ;  /* 0x0000000210037211 */ /* 0x001fc600078c08ff */
[----:B------:R-:W-:Y:S04]  /*31080*/  STL [R1+0x15cc], R24 ;  /* 0x0015cc1801007387 */ /* 0x000fe80000100800 */
[----:B------:R0:W-:Y:S04]  /*31090*/  STL [R1+0x1608], R3 ;  /* 0x0016080301007387 */ /* 0x0001e80000100800 */
[----:B------:R1:W-:Y:S01]  /*310a0*/  STL [R1+0x15d4], R23 ;  /* 0x0015d41701007387 */ /* 0x0003e20000100800 */
[----:B0-----:R-:W-:-:S03]  /*310b0*/  LEA.HI.X.SX32 R3, R20, R4, 0x1, P1 ;  /* 0x0000000414037211 */ /* 0x001fc600008f0eff */
[----:B------:R-:W4:Y:S01]  /*310c0*/  LDL.LU R20, [R1+0x8] ;  /* 0x0000080001147983 */ /* 0x000f220000300800 */
[----:B------:R-:W-:-:S05]  /*310d0*/  LEA R22, P0, R15, R2, 0x1 ;  /* 0x000000020f167211 */ /* 0x000fca00078008ff */
[----:B------:R0:W-:Y:S01]  /*310e0*/  STL [R1+0x1610], R22 ;  /* 0x0016101601007387 */ /* 0x0001e20000100800 */
[----:B-1----:R-:W-:-:S03]  /*310f0*/  LEA R23, P1, R14, R2, 0x1 ;  /* 0x000000020e177211 */ /* 0x002fc600078208ff */
[----:B------:R-:W-:Y:S04]  /*31100*/  STL [R1+0x15dc], R3 ;  /* 0x0015dc0301007387 */ /* 0x000fe80000100800 */
[----:B------:R-:W-:Y:S01]  /*31110*/  STL [R1+0x1618], R23 ;  /* 0x0016181701007387 */ /* 0x000fe20000100800 */
[----:B0-----:R-:W-:-:S03]  /*31120*/  LEA.HI.X.SX32 R22, R19, R4, 0x1, P2 ;  /* 0x0000000413167211 */ /* 0x001fc600010f0eff */
[----:B------:R-:W4:Y:S04]  /*31130*/  LDL.LU R19, [R1+0x4] ;  /* 0x0000040001137983 */ /* 0x000f280000300800 */
[----:B------:R0:W-:Y:S02]  /*31140*/  STL [R1+0x15e4], R22 ;  /* 0x0015e41601007387 */ /* 0x0001e40000100800 */
[----:B0-----:R-:W-:Y:S02]  /*31150*/  LEA.HI.X.SX32 R22, R21, R4, 0x1, P3 ;  /* 0x0000000415167211 */ /* 0x001fe400018f0eff */
[----:B--2---:R-:W-:-:S05]  /*31160*/  LEA R3, P2, R13, R2, 0x1 ;  /* 0x000000020d037211 */ /* 0x004fca00078408ff */
[----:B------:R0:W-:Y:S01]  /*31170*/  STL [R1+0x1620], R3 ;  /* 0x0016200301007387 */ /* 0x0001e20000100800 */
[----:B---3--:R-:W-:-:S03]  /*31180*/  LEA R21, P3, R12, R2, 0x1 ;  /* 0x000000020c157211 */ /* 0x008fc600078608ff */
[----:B------:R-:W-:Y:S01]  /*31190*/  STL [R1+0x15ec], R22 ;  /* 0x0015ec1601007387 */ /* 0x000fe20000100800 */
[----:B0-----:R-:W-:-:S03]  /*311a0*/  LEA.HI.X.SX32 R3, R18, R4, 0x1, P4 ;  /* 0x0000000412037211 */ /* 0x001fc600020f0eff */
[----:B------:R-:W2:Y:S04]  /*311b0*/  LDL.LU R18, [R1+0xac] ;  /* 0x0000ac0001127983 */ /* 0x000ea80000300800 */
[----:B------:R4:W-:Y:S04]  /*311c0*/  STL [R1+0x1628], R21 ;  /* 0x0016281501007387 */ /* 0x0009e80000100800 */
[----:B------:R0:W-:Y:S01]  /*311d0*/  STL [R1+0x15f4], R3 ;  /* 0x0015f40301007387 */ /* 0x0001e20000100800 */
[----:B----4-:R-:W-:Y:S02]  /*311e0*/  LEA R21, P4, R11, R2, 0x1 ;  /* 0x000000020b157211 */ /* 0x010fe400078808ff */
[----:B0-----:R-:W-:-:S03]  /*311f0*/  LEA.HI.X.SX32 R3, R17, R4, 0x1, P5 ;  /* 0x0000000411037211 */ /* 0x001fc600028f0eff */
[----:B------:R-:W-:Y:S01]  /*31200*/  STL [R1+0x1630], R21 ;  /* 0x0016301501007387 */ /* 0x000fe20000100800 */
[----:B------:R-:W-:-:S03]  /*31210*/  LEA.HI.X.SX32 R16, R16, R4, 0x1, P6 ;  /* 0x0000000410107211 */ /* 0x000fc600030f0eff */
[----:B------:R0:W-:Y:S01]  /*31220*/  STL [R1+0x15fc], R3 ;  /* 0x0015fc0301007387 */ /* 0x0001e20000100800 */
[----:B------:R-:W-:Y:S02]  /*31230*/  LEA.HI.X.SX32 R15, R15, R4, 0x1, P0 ;  /* 0x000000040f0f7211 */ /* 0x000fe400000f0eff */
[----:B------:R-:W-:-:S05]  /*31240*/  LEA R17, P5, R10, R2, 0x1 ;  /* 0x000000020a117211 */ /* 0x000fca00078a08ff */
[----:B------:R-:W-:Y:S01]  /*31250*/  STL [R1+0x1638], R17 ;  /* 0x0016381101007387 */ /* 0x000fe20000100800 */
[----:B0-----:R-:W-:-:S03]  /*31260*/  LEA R3, P6, R9, R2, 0x1 ;  /* 0x0000000209037211 */ /* 0x001fc600078c08ff */
[----:B------:R-:W-:Y:S04]  /*31270*/  STL [R1+0x1604], R16 ;  /* 0x0016041001007387 */ /* 0x000fe80000100800 */
[----:B------:R0:W-:Y:S04]  /*31280*/  STL [R1+0x1640], R3 ;  /* 0x0016400301007387 */ /* 0x0001e80000100800 */
[----:B------:R1:W-:Y:S01]  /*31290*/  STL [R1+0x160c], R15 ;  /* 0x00160c0f01007387 */ /* 0x0003e20000100800 */
[-C--:B0-----:R-:W-:Y:S02]  /*312a0*/  LEA.HI.X.SX32 R3, R14, R4.reuse, 0x1, P1 ;  /* 0x000000040e037211 */ /* 0x081fe400008f0eff */
[----:B------:R-:W-:-:S02]  /*312b0*/  LEA.HI.X.SX32 R14, R13, R4, 0x1, P2 ;  /* 0x000000040d0e7211 */ /* 0x000fc400010f0eff */
[----:B------:R-:W-:Y:S02]  /*312c0*/  LEA R16, P0, R8, R2, 0x1 ;  /* 0x0000000208107211 */ /* 0x000fe400078008ff */
[----:B------:R-:W-:-:S03]  /*312d0*/  LEA.HI.X.SX32 R13, R12, R4, 0x1, P3 ;  /* 0x000000040c0d7211 */ /* 0x000fc600018f0eff */
[----:B------:R-:W-:Y:S01]  /*312e0*/  STL [R1+0x1644], R16 ;  /* 0x0016441001007387 */ /* 0x000fe20000100800 */
[----:B-1----:R-:W-:-:S03]  /*312f0*/  LEA R15, P1, R7, R2, 0x1 ;  /* 0x00000002070f7211 */ /* 0x002fc600078208ff */
[----:B------:R0:W-:Y:S04]  /*31300*/  STL [R1+0x1614], R3 ;  /* 0x0016140301007387 */ /* 0x0001e80000100800 */
[----:B------:R-:W-:Y:S04]  /*31310*/  STL [R1+0x1648], R15 ;  /* 0x0016480f01007387 */ /* 0x000fe80000100800 */
[----:B------:R-:W-:Y:S01]  /*31320*/  STL [R1+0x161c], R14 ;  /* 0x00161c0e01007387 */ /* 0x000fe20000100800 */
[----:B------:R-:W-:Y:S01]  /*31330*/  IMAD R0, R0, UR12, RZ ;  /* 0x0000000c00007c24 */ /* 0x000fe2000f8e02ff */
[----:B0-----:R-:W-:-:S05]  /*31340*/  LEA R3, P2, R6, R2, 0x1 ;  /* 0x0000000206037211 */ /* 0x001fca00078408ff */
[----:B------:R0:W-:Y:S04]  /*31350*/  STL [R1+0x164c], R3 ;  /* 0x00164c0301007387 */ /* 0x0001e80000100800 */
[----:B------:R-:W-:Y:S04]  /*31360*/  STL [R1+0x1624], R13 ;  /* 0x0016240d01007387 */ /* 0x000fe80000100800 */
[----:B------:R-:W3:Y:S01]  /*31370*/  LDL.LU R17, [R1+0x17a0] ;  /* 0x0017a00001117983 */ /* 0x000ee20000300800 */
[----:B------:R-:W-:Y:S02]  /*31380*/  LEA R12, P3, R5, R2, 0x1 ;  /* 0x00000002050c7211 */ /* 0x000fe400078608ff */
[----:B0-----:R-:W-:-:S03]  /*31390*/  LEA.HI.X.SX32 R3, R11, R4, 0x1, P4 ;  /* 0x000000040b037211 */ /* 0x001fc600020f0eff */
[----:B------:R-:W-:Y:S04]  /*313a0*/  STL [R1+0x1650], R12 ;  /* 0x0016500c01007387 */ /* 0x000fe80000100800 */
[----:B------:R-:W4:Y:S04]  /*313b0*/  LDL.LU R16, [R1+0x17a4] ;  /* 0x0017a40001107983 */ /* 0x000f280000300800 */
[----:B------:R0:W-:Y:S04]  /*313c0*/  STL [R1+0x162c], R3 ;  /* 0x00162c0301007387 */ /* 0x0001e80000100800 */
[----:B------:R-:W4:Y:S01]  /*313d0*/  LDL.LU R15, [R1+0x1748] ;  /* 0x00174800010f7983 */ /* 0x000f220000300800 */
[----:B------:R-:W-:-:S03]  /*313e0*/  LEA.HI.X.SX32 R10, R10, R4, 0x1, P5 ;  /* 0x000000040a0a7211 */ /* 0x000fc600028f0eff */
[----:B------:R-:W4:Y:S01]  /*313f0*/  LDL.LU R14, [R1+0x174c] ;  /* 0x00174c00010e7983 */ /* 0x000f220000300800 */
[----:B0-----:R-:W-:-:S03]  /*31400*/  LEA R3, P4, R0, R2, 0x1 ;  /* 0x0000000200037211 */ /* 0x001fc600078808ff */
[----:B------:R-:W4:Y:S04]  /*31410*/  LDL.LU R13, [R1+0x175c] ;  /* 0x00175c00010d7983 */ /* 0x000f280000300800 */
[----:B------:R0:W-:Y:S01]  /*31420*/  STL [R1+0x1654], R3 ;  /* 0x0016540301007387 */ /* 0x0001e20000100800 */
[----:B------:R-:W-:-:S03]  /*31430*/  LEA.HI.X.SX32 R9, R9, R4, 0x1, P6 ;  /* 0x0000000409097211 */ /* 0x000fc600030f0eff */
[----:B------:R-:W4:Y:S04]  /*31440*/  LDL.LU R12, [R1+0x1758] ;  /* 0x00175800010c7983 */ /* 0x000f280000300800 */
[----:B------:R1:W-:Y:S04]  /*31450*/  STL [R1+0x1634], R10 ;  /* 0x0016340a01007387 */ /* 0x0003e80000100800 */
[----:B------:R-:W4:Y:S01]  /*31460*/  LDL.LU R11, [R1+0x1754] ;  /* 0x00175400010b7983 */ /* 0x000f220000300800 */
[----:B------:R-:W-:Y:S02]  /*31470*/  LEA.HI.X.SX32 R7, R7, R4, 0x1, P1 ;  /* 0x0000000407077211 */ /* 0x000fe400008f0eff */
[----:B0-----:R-:W-:-:S05]  /*31480*/  LEA R3, P5, R20, R2, 0x1 ;  /* 0x0000000214037211 */ /* 0x001fca00078a08ff */
[----:B------:R-:W-:Y:S04]  /*31490*/  STL [R1+0x1658], R3 ;  /* 0x0016580301007387 */ /* 0x000fe80000100800 */
[----:B-1----:R-:W4:Y:S04]  /*314a0*/  LDL.LU R10, [R1+0x1750] ;  /* 0x00175000010a7983 */ /* 0x002f280000300800 */
[----:B------:R0:W-:Y:S04]  /*314b0*/  STL [R1+0x163c], R9 ;  /* 0x00163c0901007387 */ /* 0x0001e80000100800 */
[----:B0-----:R-:W4:Y:S01]  /*314c0*/  LDL.LU R9, [R1+0x1764] ;  /* 0x0017640001097983 */ /* 0x001f220000300800 */
[----:B------:R-:W-:-:S02]  /*314d0*/  LEA R3, P6, R19, R2, 0x1 ;  /* 0x0000000213037211 */ /* 0x000fc400078c08ff */
[----:B------:R-:W-:-:S03]  /*314e0*/  LEA.HI.X.SX32 R2, R8, R4, 0x1, P0 ;  /* 0x0000000408027211 */ /* 0x000fc600000f0eff */
[----:B------:R-:W-:Y:S04]  /*314f0*/  STL [R1+0x764], R3 ;  /* 0x0007640301007387 */ /* 0x000fe80000100800 */
[----:B------:R-:W4:Y:S04]  /*31500*/  LDL.LU R8, [R1+0x1760] ;  /* 0x0017600001087983 */ /* 0x000f280000300800 */
[----:B------:R0:W-:Y:S04]  /*31510*/  STL [R1+0x74c], R2 ;  /* 0x00074c0201007387 */ /* 0x0001e80000100800 */
[----:B------:R-:W-:Y:S01]  /*31520*/  STL [R1+0x750], R7 ;  /* 0x0007500701007387 */ /* 0x000fe20000100800 */
[----:B0-----:R-:W-:-:S05]  /*31530*/  LEA.HI.X.SX32 R2, R6, R4, 0x1, P2 ;  /* 0x0000000406027211 */ /* 0x001fca00010f0eff */
[----:B------:R0:W-:Y:S02]  /*31540*/  STL [R1+0x754], R2 ;  /* 0x0007540201007387 */ /* 0x0001e40000100800 */
[-C--:B0-----:R-:W-:Y:S02]  /*31550*/  LEA.HI.X.SX32 R2, R0, R4.reuse, 0x1, P4 ;  /* 0x0000000400027211 */ /* 0x081fe400020f0eff */
[----:B------:R-:W4:Y:S01]  /*31560*/  LDL.LU R0, [R1+0x17c0] ;  /* 0x0017c00001007983 */ /* 0x000f220000300800 */
[----:B------:R-:W0:Y:S01]  /*31570*/  S2R R6, SR_TID.X ;  /* 0x0000000000067919 */ /* 0x000e220000002100 */
[----:B------:R-:W1:Y:S01]  /*31580*/  S2R R7, SR_TID.X ;  /* 0x0000000000077919 */ /* 0x000e620000002100 */
[-C--:B------:R-:W-:Y:S02]  /*31590*/  LEA.HI.X.SX32 R5, R5, R4.reuse, 0x1, P3 ;  /* 0x0000000405057211 */ /* 0x080fe400018f0eff */
[----:B------:R-:W-:-:S03]  /*315a0*/  LEA.HI.X.SX32 R20, R20, R4, 0x1, P5 ;  /* 0x0000000414147211 */ /* 0x000fc600028f0eff */
[----:B------:R-:W-:Y:S01]  /*315b0*/  STL [R1+0x758], R5 ;  /* 0x0007580501007387 */ /* 0x000fe20000100800 */
[----:B--2---:R-:W-:-:S03]  /*315c0*/  LEA R3, P0, R18, UR8, 0x1 ;  /* 0x0000000812037c11 */ /* 0x004fc6000f8008ff */
[----:B------:R2:W-:Y:S04]  /*315d0*/  STL [R1+0x75c], R2 ;  /* 0x00075c0201007387 */ /* 0x0005e80000100800 */
[----:B------:R-:W-:Y:S01]  /*315e0*/  STL [R1+0x760], R20 ;  /* 0x0007601401007387 */ /* 0x000fe20000100800 */
[----:B--2---:R-:W-:Y:S02]  /*315f0*/  LEA.HI.X.SX32 R2, R19, R4, 0x1, P6 ;  /* 0x0000000413027211 */ /* 0x004fe400030f0eff */
[----:B0-----:R-:W-:Y:S02]  /*31600*/  SHF.R.U32.HI R6, RZ, 0x4, R6 ;  /* 0x00000004ff067819 */ /* 0x001fe40000011606 */
[----:B-1----:R-:W-:-:S03]  /*31610*/  SHF.R.U32.HI R7, RZ, 0x4, R7 ;  /* 0x00000004ff077819 */ /* 0x002fc60000011607 */
[----:B------:R-:W-:Y:S01]  /*31620*/  VIADD R6, R6, 0x3c ;  /* 0x0000003c06067836 */ /* 0x000fe20000000000 */
[----:B------:R0:W-:Y:S01]  /*31630*/  STL [R1+0x6c8], R2 ;  /* 0x0006c80201007387 */ /* 0x0001e20000100800 */
[----:B------:R-:W-:Y:S02]  /*31640*/  SGXT.U32 R7, R7, 0x2 ;  /* 0x000000020707781a */ /* 0x000fe40000000000 */
[----:B------:R-:W-:Y:S01]  /*31650*/  IMAD R6, R6, UR6, RZ ;  /* 0x0000000606067c24 */ /* 0x000fe2000f8e02ff */
[----:B0-----:R-:W-:Y:S02]  /*31660*/  LEA.HI.X.SX32 R2, R18, UR9, 0x1, P0 ;  /* 0x0000000912027c11 */ /* 0x001fe400080f0eff */
[----:B------:R-:W-:Y:S02]  /*31670*/  LOP3.LUT R18, R7, 0x38, RZ, 0xfc, !PT ;  /* 0x0000003807127812 */ /* 0x000fe400078efcff */
[----:B------:R-:W-:-:S03]  /*31680*/  LEA R20, P2, R6, R3, 0x1 ;  /* 0x0000000306147211 */ /* 0x000fc600078408ff */
[----:B------:R-:W-:Y:S02]  /*31690*/  IMAD R18, R18, UR6, RZ ;  /* 0x0000000612127c24 */ /* 0x000fe4000f8e02ff */
[----:B------:R4:W-:Y:S03]  /*316a0*/  STL [R1+0x6d0], R20 ;  /* 0x0006d01401007387 */ /* 0x0009e60000100800 */
[----:B------:R-:W-:-:S05]  /*316b0*/  LEA R21, P6, R18, R3, 0x1 ;  /* 0x0000000312157211 */ /* 0x000fca00078c08ff */
[----:B------:R0:W-:Y:S01]  /*316c0*/  STL [R1+0x6d8], R21 ;  /* 0x0006d81501007387 */ /* 0x0001e20000100800 */
[----:B------:R-:W-:Y:S01]  /*316d0*/  IMAD R5, RZ, RZ, -UR6 ;  /* 0x80000006ff057e24 */ /* 0x000fe2000f8e02ff */
[----:B---3--:R-:W-:-:S05]  /*316e0*/  LEA R19, P1, R17, R3, 0x1 ;  /* 0x0000000311137211 */ /* 0x008fca00078208ff */
[----:B------:R1:W-:Y:S01]  /*316f0*/  STL [R1+0x6e0], R19 ;  /* 0x0006e01301007387 */ /* 0x0003e20000100800 */
[----:B----4-:R-:W-:-:S05]  /*31700*/  LEA R20, P0, R16, R3, 0x1 ;  /* 0x0000000310147211 */ /* 0x010fca00078008ff */
[----:B------:R2:W-:Y:S01]  /*31710*/  STL [R1+0x6e8], R20 ;  /* 0x0006e81401007387 */ /* 0x0005e20000100800 */
[-C--:B0-----:R-:W-:Y:S02]  /*31720*/  LEA R21, P5, R15, R3.reuse, 0x1 ;  /* 0x000000030f157211 */ /* 0x081fe400078a08ff */
[-C--:B-1----:R-:W-:Y:S02]  /*31730*/  LEA R19, P4, R14, R3.reuse, 0x1 ;  /* 0x000000030e137211 */ /* 0x082fe400078808ff */
[-C--:B--2---:R-:W-:Y:S02]  /*31740*/  LEA.HI.X.SX32 R20, R6, R2.reuse, 0x1, P2 ;  /* 0x0000000206147211 */ /* 0x084fe400010f0eff */
[----:B------:R-:W-:Y:S01]  /*31750*/  LEA R6, P3, R13, R3, 0x1 ;  /* 0x000000030d067211 */ /* 0x000fe200078608ff */
[----:B------:R-:W-:Y:S04]  /*31760*/  STL [R1+0x6f0], R21 ;  /* 0x0006f01501007387 */ /* 0x000fe80000100800 */
[----:B------:R0:W-:Y:S04]  /*31770*/  STL [R1+0x6f8], R19 ;  /* 0x0006f81301007387 */ /* 0x0001e80000100800 */
[----:B------:R-:W-:Y:S04]  /*31780*/  STL [R1+0x6cc], R20 ;  /* 0x0006cc1401007387 */ /* 0x000fe80000100800 */
[----:B------:R1:W-:Y:S01]  /*31790*/  STL [R1+0x700], R6 ;  /* 0x0007000601007387 */ /* 0x0003e20000100800 */
[----:B0-----:R-:W-:-:S02]  /*317a0*/  LEA.HI.X.SX32 R19, R18, R2, 0x1, P6 ;  /* 0x0000000212137211 */ /* 0x001fc400030f0eff */
[----:B------:R-:W-:-:S03]  /*317b0*/  LEA R18, P2, R12, R3, 0x1 ;  /* 0x000000030c127211 */ /* 0x000fc600078408ff */
[----:B------:R-:W-:Y:S01]  /*317c0*/  STL [R1+0x6d4], R19 ;  /* 0x0006d41301007387 */ /* 0x000fe20000100800 */
[----:B-1----:R-:W-:-:S03]  /*317d0*/  LEA.HI.X.SX32 R6, R17, R2, 0x1, P1 ;  /* 0x0000000211067211 */ /* 0x002fc600008f0eff */
[----:B------:R-:W-:Y:S01]  /*317e0*/  STL [R1+0x708], R18 ;  /* 0x0007081201007387 */ /* 0x000fe20000100800 */
[----:B------:R-:W-:Y:S02]  /*317f0*/  LEA R17, P1, R11, R3, 0x1 ;  /* 0x000000030b117211 */ /* 0x000fe400078208ff */
[-C--:B------:R-:W-:Y:S01]  /*31800*/  LEA.HI.X.SX32 R16, R16, R2.reuse, 0x1, P0 ;  /* 0x0000000210107211 */ /* 0x080fe200000f0eff */
[----:B------:R0:W-:Y:S01]  /*31810*/  STL [R1+0x6dc], R6 ;  /* 0x0006dc0601007387 */ /* 0x0001e20000100800 */
[----:B------:R-:W-:-:S03]  /*31820*/  LEA.HI.X.SX32 R15, R15, R2, 0x1, P5 ;  /* 0x000000020f0f7211 */ /* 0x000fc600028f0eff */
[----:B------:R-:W-:Y:S04]  /*31830*/  STL [R1+0x710], R17 ;  /* 0x0007101101007387 */ /* 0x000fe80000100800 */
[----:B------:R1:W-:Y:S01]  /*31840*/  STL [R1+0x6e4], R16 ;  /* 0x0006e41001007387 */ /* 0x0003e20000100800 */
[----:B------:R-:W-:Y:S01]  /*31850*/  IMAD R7, R7, UR6, RZ ;  /* 0x0000000607077c24 */ /* 0x000fe2000f8e02ff */
[----:B0-----:R-:W-:-:S05]  /*31860*/  LEA R6, P0, R10, R3, 0x1 ;  /* 0x000000030a067211 */ /* 0x001fca00078008ff */
[----:B------:R0:W-:Y:S04]  /*31870*/  STL [R1+0x718], R6 ;  /* 0x0007180601007387 */ /* 0x0001e80000100800 */
[----:B------:R2:W-:Y:S01]  /*31880*/  STL [R1+0x6ec], R15 ;  /* 0x0006ec0f01007387 */ /* 0x0005e20000100800 */
[----:B-1----:R-:W-:Y:S02]  /*31890*/  LEA R16, P5, R9, R3, 0x1 ;  /* 0x0000000309107211 */ /* 0x002fe400078a08ff */
[-C--:B0-----:R-:W-:Y:S02]  /*318a0*/  LEA.HI.X.SX32 R6, R14, R2.reuse, 0x1, P4 ;  /* 0x000000020e067211 */ /* 0x081fe400020f0eff */
[-C--:B------:R-:W-:Y:S01]  /*318b0*/  LEA.HI.X.SX32 R14, R13, R2.reuse, 0x1, P3 ;  /* 0x000000020d0e7211 */ /* 0x080fe200018f0eff */
[----:B------:R-:W-:Y:S04]  /*318c0*/  STL [R1+0x720], R16 ;  /* 0x0007201001007387 */ /* 0x000fe80000100800 */
[----:B------:R0:W-:Y:S01]  /*318d0*/  STL [R1+0x6f4], R6 ;  /* 0x0006f40601007387 */ /* 0x0001e20000100800 */
[----:B------:R-:W-:-:S02]  /*318e0*/  LEA.HI.X.SX32 R13, R12, R2, 0x1, P2 ;  /* 0x000000020c0d7211 */ /* 0x000fc400010f0eff */
[-C--:B------:R-:W-:Y:S02]  /*318f0*/  LEA.HI.X.SX32 R10, R10, R2.reuse, 0x1, P0 ;  /* 0x000000020a0a7211 */ /* 0x080fe400000f0eff */
[----:B------:R-:W-:Y:S02]  /*31900*/  LEA.HI.X.SX32 R9, R9, R2, 0x1, P5 ;  /* 0x0000000209097211 */ /* 0x000fe400028f0eff */
[----:B--2---:R-:W-:-:S05]  /*31910*/  LEA R15, P4, R8, R3, 0x1 ;  /* 0x00000003080f7211 */ /* 0x004fca00078808ff */
[----:B------:R-:W-:Y:S04]  /*31920*/  STL [R1+0x728], R15 ;  /* 0x0007280f01007387 */ /* 0x000fe80000100800 */
[----:B------:R-:W-:Y:S01]  /*31930*/  STL [R1+0x6fc], R14 ;  /* 0x0006fc0e01007387 */ /* 0x000fe20000100800 */
[----:B------:R-:W-:Y:S01]  /*31940*/  IMAD R4, R5, 0x4, R0 ;  /* 0x0000000405047824 */ /* 0x000fe200078e0200 */
[----:B0-----:R-:W-:-:S03]  /*31950*/  LEA R6, P3, R0, R3, 0x1 ;  /* 0x0000000300067211 */ /* 0x001fc600078608ff */
[----:B------:R-:W-:Y:S01]  /*31960*/  IMAD R5, R5, 0x4, R4 ;  /* 0x0000000405057824 */ /* 0x000fe200078e0204 */
[----:B------:R-:W-:Y:S01]  /*31970*/  LEA R12, P2, R4, R3, 0x1 ;  /* 0x00000003040c7211 */ /* 0x000fe200078408ff */
[----:B------:R0:W-:Y:S04]  /*31980*/  STL [R1+0x734], R6 ;  /* 0x0007340601007387 */ /* 0x0001e80000100800 */
[----:B------:R-:W-:Y:S01]  /*31990*/  STL [R1+0x704], R13 ;  /* 0x0007040d01007387 */ /* 0x000fe20000100800 */
[----:B0-----:R-:W-:-:S03]  /*319a0*/  LEA.HI.X.SX32 R6, R11, R2, 0x1, P1 ;  /* 0x000000020b067211 */ /* 0x001fc600008f0eff */
[----:B------:R-:W-:Y:S01]  /*319b0*/  STL [R1+0x744], R12 ;  /* 0x0007440c01007387 */ /* 0x000fe20000100800 */
[----:B------:R-:W-:-:S03]  /*319c0*/  LEA R11, P1, R5, R3, 0x1 ;  /* 0x00000003050b7211 */ /* 0x000fc600078208ff */
[----:B------:R0:W-:Y:S04]  /*319d0*/  STL [R1+0x70c], R6 ;  /* 0x00070c0601007387 */ /* 0x0001e80000100800 */
[----:B------:R-:W-:Y:S01]  /*319e0*/  STL [R1+0x748], R11 ;  /* 0x0007480b01007387 */ /* 0x000fe20000100800 */
[----:B0-----:R-:W-:-:S03]  /*319f0*/  LEA R6, P0, R7, R3, 0x1 ;  /* 0x0000000307067211 */ /* 0x001fc600078008ff */
[----:B------:R-:W-:Y:S01]  /*31a00*/  STL [R1+0x714], R10 ;  /* 0x0007140a01007387 */ /* 0x000fe20000100800 */
[----:B------:R-:W-:-:S03]  /*31a10*/  LEA.HI.X.SX32 R3, R8, R2, 0x1, P4 ;  /* 0x0000000208037211 */ /* 0x000fc600020f0eff */
[----:B------:R0:W-:Y:S01]  /*31a20*/  STL [R1+0x740], R6 ;  /* 0x0007400601007387 */ /* 0x0001e20000100800 */
[----:B------:R-:W-:-:S03]  /*31a30*/  LEA.HI.X.SX32 R4, R4, R2, 0x1, P2 ;  /* 0x0000000204047211 */ /* 0x000fc600010f0eff */
[----:B------:R-:W-:Y:S01]  /*31a40*/  STL [R1+0x71c], R9 ;  /* 0x00071c0901007387 */ /* 0x000fe20000100800 */
[----:B0-----:R-:W-:-:S03]  /*31a50*/  LEA.HI.X.SX32 R6, R0, R2, 0x1, P3 ;  /* 0x0000000200067211 */ /* 0x001fc600018f0eff */
[----:B------:R0:W5:Y:S04]  /*31a60*/  LDL.LU R0, [R1+0x17bc] ;  /* 0x0017bc0001007983 */ /* 0x0001680000300800 */
[----:B------:R1:W-:Y:S04]  /*31a70*/  STL [R1+0x724], R3 ;  /* 0x0007240301007387 */ /* 0x0003e80000100800 */
[----:B------:R-:W-:Y:S01]  /*31a80*/  STL [R1+0x72c], R6 ;  /* 0x00072c0601007387 */ /* 0x000fe20000100800 */
[-C--:B-1----:R-:W-:Y:S02]  /*31a90*/  LEA.HI.X.SX32 R3, R5, R2.reuse, 0x1, P1 ;  /* 0x0000000205037211 */ /* 0x082fe400008f0eff */
[----:B------:R-:W-:Y:S01]  /*31aa0*/  LEA.HI.X.SX32 R2, R7, R2, 0x1, P0 ;  /* 0x0000000207027211 */ /* 0x000fe200000f0eff */
[----:B------:R-:W-:Y:S04]  /*31ab0*/  STL [R1+0x738], R4 ;  /* 0x0007380401007387 */ /* 0x000fe80000100800 */
[----:B------:R1:W-:Y:S04]  /*31ac0*/  STL [R1+0x73c], R3 ;  /* 0x00073c0301007387 */ /* 0x0003e80000100800 */
[----:B------:R2:W-:Y:S04]  /*31ad0*/  STL [R1+0x730], R2 ;  /* 0x0007300201007387 */ /* 0x0005e80000100800 */
[----:B------:R-:W-:Y:S04]  /*31ae0*/  STL [R1+0x5a0], RZ ;  /* 0x0005a0ff01007387 */ /* 0x000fe80000100800 */
        /* <DEDUP_REMOVED lines=65> */
[----:B------:R-:W-:Y:S01]  /*31f00*/  STL [R1+0x4a8], RZ ;  /* 0x0004a8ff01007387 */ /* 0x000fe20000100800 */
[----:B------:R-:W-:-:S02]  /*31f10*/  USHF.R.S32.HI UR8, URZ, 0x1f, UR4 ;  /* 0x0000001fff087899 */ /* 0x000fc40008011404 */
[----:B------:R-:W-:Y:S02]  /*31f20*/  USHF.L.U32 UR6, UR6, 0x6, URZ ;  /* 0x0000000606067899 */ /* 0x000fe400080006ff */
[----:B------:R-:W-:Y:S02]  /*31f30*/  USHF.L.U32 UR7, UR7, 0x6, URZ ;  /* 0x0000000607077899 */ /* 0x000fe400080006ff */
[----:B------:R-:W-:Y:S02]  /*31f40*/  ULEA.HI UR8, UR8, UR4, URZ, 0x6 ;  /* 0x0000000408087291 */ /* 0x000fe4000f8f30ff */
[----:B------:R-:W-:Y:S02]  /*31f50*/  USHF.R.S32.HI UR4, URZ, 0x1f, UR6 ;  /* 0x0000001fff047899 */ /* 0x000fe40008011406 */
[----:B------:R-:W-:Y:S02]  /*31f60*/  USHF.R.S32.HI UR9, URZ, 0x1f, UR7 ;  /* 0x0000001fff097899 */ /* 0x000fe40008011407 */
[----:B------:R-:W-:-:S02]  /*31f70*/  USHF.L.U32 UR13, UR6, 0x1, URZ ;  /* 0x00000001060d7899 */ /* 0x000fc400080006ff */
[----:B------:R-:W-:Y:S01]  /*31f80*/  USHF.L.U32 UR12, UR7, 0x1, URZ ;  /* 0x00000001070c7899 */ /* 0x000fe200080006ff */
[----:B------:R-:W2:Y:S01]  /*31f90*/  LDL.LU R9, [R1+0x17b0] ;  /* 0x0017b00001097983 */ /* 0x000ea20000300800 */
[----:B------:R-:W3:Y:S02]  /*31fa0*/  S2R R8, SR_TID.X ;  /* 0x0000000000087919 */ /* 0x000ee40000002100 */
[----:B---3--:R-:W-:-:S05]  /*31fb0*/  IMAD.SHL.U32 R8, R8, 0x20, RZ ;  /* 0x0000002008087824 */ /* 0x008fca00078e00ff */
[----:B-1----:R-:W-:-:S05]  /*31fc0*/  LOP3.LUT R3, R8, 0x60, RZ, 0xc0, !PT ;  /* 0x0000006008037812 */ /* 0x002fca00078ec0ff */
[----:B------:R1:W-:Y:S01]  /*31fd0*/  STL [R1+0x17a0], R3 ;  /* 0x0017a00301007387 */ /* 0x0003e20000100800 */
[----:B------:R-:W-:Y:S02]  /*31fe0*/  USHF.R.S32.HI UR8, URZ, 0x6, UR8 ;  /* 0x00000006ff087899 */ /* 0x000fe40008011408 */
[----:B------:R-:W-:Y:S01]  /*31ff0*/  USHF.L.U64.HI UR6, UR6, 0x1, UR4 ;  /* 0x0000000106067899 */ /* 0x000fe20008010204 */
[----:B--2---:R-:W-:Y:S01]  /*32000*/  LOP3.LUT R2, R9, 0x400, R8, 0xf8, !PT ;  /* 0x0000040009027812 */ /* 0x004fe200078ef808 */
[----:B------:R0:W-:Y:S01]  /*32010*/  STL [R1+0x4ac], RZ ;  /* 0x0004acff01007387 */ /* 0x0001e20000100800 */
[----:B------:R-:W-:Y:S01]  /*32020*/  USHF.L.U64.HI UR9, UR7, 0x1, UR9 ;  /* 0x0000000107097899 */ /* 0x000fe20008010209 */
[----:B------:R-:W-:Y:S02]  /*32030*/  UMOV UR4, URZ ;  /* 0x000000ff00047c82 */ /* 0x000fe40008000000 */
        /* <DEDUP_REMOVED lines=11> */
[----:B------:R0:W-:Y:S01]  /*320f0*/  STL [R1+0x47c], RZ ;  /* 0x00047cff01007387 */ /* 0x0001e20000100800 */
[----:B------:R-:W2:Y:S03]  /*32100*/  S2R R8, SR_TID.X ;  /* 0x0000000000087919 */ /* 0x000ea60000002100 */
        /* <DEDUP_REMOVED lines=8> */
[----:B--2---:R-:W-:-:S03]  /*32190*/  LOP3.LUT R8, R8, 0x3f, RZ, 0xc0, !PT ;  /* 0x0000003f08087812 */ /* 0x004fc600078ec0ff */
[----:B------:R0:W-:Y:S02]  /*321a0*/  STL [R1+0x440], RZ ;  /* 0x000440ff01007387 */ /* 0x0001e40000100800 */
[----:B-1----:R-:W-:Y:S02]  /*321b0*/  IMAD.SHL.U32 R3, R8, 0x2, RZ ;  /* 0x0000000208037824 */ /* 0x002fe400078e00ff */
[----:B------:R0:W-:Y:S03]  /*321c0*/  STL [R1+0x444], RZ ;  /* 0x000444ff01007387 */ /* 0x0001e60000100800 */
[C---:B------:R-:W-:Y:S01]  /*321d0*/  LOP3.LUT R4, R3.reuse, 0x20, RZ, 0x3c, !PT ;  /* 0x0000002003047812 */ /* 0x040fe200078e3cff */
[----:B------:R0:W-:Y:S01]  /*321e0*/  STL [R1+0x448], RZ ;  /* 0x000448ff01007387 */ /* 0x0001e20000100800 */
[C---:B------:R-:W-:Y:S02]  /*321f0*/  LOP3.LUT R4, R3.reuse, 0x50, RZ, 0x3c, !PT ;  /* 0x0000005003047812 */ /* 0x040fe400078e3cff */
[----:B------:R-:W-:Y:S01]  /*32200*/  LOP3.LUT R4, R2, 0x40, RZ, 0x3c, !PT ;  /* 0x0000004002047812 */ /* 0x000fe200078e3cff */
[----:B------:R0:W-:Y:S01]  /*32210*/  STL [R1+0x44c], RZ ;  /* 0x00044cff01007387 */ /* 0x0001e20000100800 */
[----:B------:R-:W-:-:S02]  /*32220*/  LOP3.LUT R5, R3, 0x10, RZ, 0x3c, !PT ;  /* 0x0000001003057812 */ /* 0x000fc400078e3cff */
[C---:B------:R-:W-:Y:S01]  /*32230*/  LOP3.LUT R6, R3.reuse, 0x30, RZ, 0x3c, !PT ;  /* 0x0000003003067812 */ /* 0x040fe200078e3cff */
[----:B------:R0:W-:Y:S01]  /*32240*/  STL [R1+0x430], RZ ;  /* 0x000430ff01007387 */ /* 0x0001e20000100800 */
[C---:B------:R-:W-:Y:S02]  /*32250*/  LOP3.LUT R5, R3.reuse, 0x40, RZ, 0x3c, !PT ;  /* 0x0000004003057812 */ /* 0x040fe400078e3cff */
[C---:B------:R-:W-:Y:S01]  /*32260*/  LOP3.LUT R6, R3.reuse, 0x60, RZ, 0x3c, !PT ;  /* 0x0000006003067812 */ /* 0x040fe200078e3cff */
[----:B------:R0:W-:Y:S01]  /*32270*/  STL [R1+0x434], RZ ;  /* 0x000434ff01007387 */ /* 0x0001e20000100800 */
[----:B------:R-:W-:-:S03]  /*32280*/  LOP3.LUT R5, R3, 0x70, RZ, 0x3c, !PT ;  /* 0x0000007003057812 */ /* 0x000fc600078e3cff */
        /* <DEDUP_REMOVED lines=34> */
[----:B------:R0:W-:Y:S02]  /*324b0*/  STL [R1+0x1764], R4 ;  /* 0x0017640401007387 */ /* 0x0001e40000100800 */
.L_x_2:
[----:B------:R-:W2:Y:S04]  /*324c0*/  LDL R5, [R1+0x73c] ;  /* 0x00073c0001057983 */ /* 0x000ea80000100800 */
[----:B-12---:R1:W-:Y:S04]  /*324d0*/  STL [R1+0x2a10], R5 ;  /* 0x002a100501007387 */ /* 0x0063e80000100800 */
[----:B0-----:R-:W2:Y:S01]  /*324e0*/  LDL R4, [R1+0x748] ;  /* 0x0007480001047983 */ /* 0x001ea20000100800 */
[----:B-1----:R-:W0:Y:S03]  /*324f0*/  S2R R5, SR_TID.X ;  /* 0x0000000000057919 */ /* 0x002e260000002100 */
[----:B--2---:R-:W-:Y:S04]  /*32500*/  STL [R1+0x2a14], R4 ;  /* 0x002a140401007387 */ /* 0x004fe80000100800 */
[----:B------:R-:W-:Y:S04]  /*32510*/  STL [R1+0x2a08], R6 ;  /* 0x002a080601007387 */ /* 0x000fe80000100800 */
        /* <DEDUP_REMOVED lines=64> */
[----:B-----5:R-:W-:Y:S04]  /*32920*/  STL [R1+0x28ec], R11 ;  /* 0x0028ec0b01007387 */ /* 0x020fe80000100800 */
[----:B------:R-:W-:Y:S04]  /*32930*/  STL [R1+0x29cc], R11 ;  /* 0x0029cc0b01007387 */ /* 0x000fe80000100800 */
[----:B------:R-:W-:Y:S04]  /*32940*/  STL [R1+0x29d8], R11 ;  /* 0x0029d80b01007387 */ /* 0x000fe80000100800 */
[----:B------:R-:W-:Y:S04]  /*32950*/  STL [R1+0x29e4], R11 ;  /* 0x0029e40b01007387 */ /* 0x000fe80000100800 */
[----:B------:R-:W-:Y:S04]  /*32960*/  STL [R1+0x29f0], R11 ;  /* 0x0029f00b01007387 */ /* 0x000fe80000100800 */
[----:B------:R-:W-:Y:S04]  /*32970*/  STL [R1+0x29f8], R11 ;  /* 0x0029f80b01007387 */ /* 0x000fe80000100800 */
[----:B------:R1:W-:Y:S04]  /*32980*/  STL [R1+0x2a04], R11 ;  /* 0x002a040b01007387 */ /* 0x0003e80000100800 */
[----:B-1----:R-:W2:Y:S01]  /*32990*/  LDL R11, [R1+0x744] ;  /* 0x00074400010b7983 */ /* 0x002ea20000100800 */
[--C-:B0-----:R-:W-:Y:S01]  /*329a0*/  SHF.R.U32.HI R4, RZ, 0x4, R5.reuse ;  /* 0x00000004ff047819 */ /* 0x101fe20000011605 */
[----:B------:R-:W-:Y:S01]  /*329b0*/  UIMAD UR7, UR4, -0x40, UR14 ;  /* 0xffffffc0040778a4 */ /* 0x000fe2000f8e020e */
[----:B------:R-:W-:Y:S01]  /*329c0*/  SHF.R.U32.HI R13, RZ, 0x4, R5 ;  /* 0x00000004ff0d7819 */ /* 0x000fe20000011605 */
[----:B------:R-:W-:Y:S01]  /*329d0*/  STL [R1+0x28e8], R10 ;  /* 0x0028e80a01007387 */ /* 0x000fe20000100800 */
[----:B------:R-:W-:-:S02]  /*329e0*/  SGXT.U32 R4, R4, 0x2 ;  /* 0x000000020404781a */ /* 0x000fc40000000000 */
[----:B------:R-:W-:Y:S01]  /*329f0*/  SGXT.U32 R13, R13, 0x2 ;  /* 0x000000020d0d781a */ /* 0x000fe20000000000 */
[----:B------:R-:W-:Y:S01]  /*32a00*/  STL [R1+0x29fc], R10 ;  /* 0x0029fc0a01007387 */ /* 0x000fe20000100800 */
[C---:B------:R-:W-:Y:S02]  /*32a10*/  LOP3.LUT R5, R4.reuse, 0x4, RZ, 0xfc, !PT ;  /* 0x0000000404057812 */ /* 0x040fe400078efcff */
[----:B------:R-:W-:Y:S01]  /*32a20*/  LOP3.LUT R4, R4, 0x8, RZ, 0xfc, !PT ;  /* 0x0000000804047812 */ /* 0x000fe200078efcff */
[----:B------:R-:W-:Y:S01]  /*32a30*/  STL [R1+0x28e4], R9 ;  /* 0x0028e40901007387 */ /* 0x000fe20000100800 */
[----:B------:R-:W-:Y:S02]  /*32a40*/  ISETP.GE.AND P0, PT, R5, UR7, PT ;  /* 0x0000000705007c0c */ /* 0x000fe4000bf06270 */
[----:B------:R-:W-:Y:S01]  /*32a50*/  LOP3.LUT R5, R13, 0xc, RZ, 0xfc, !PT ;  /* 0x0000000c0d057812 */ /* 0x000fe200078efcff */
[----:B------:R-:W-:Y:S01]  /*32a60*/  STL [R1+0x2838], R15 ;  /* 0x0028380f01007387 */ /* 0x000fe20000100800 */
[----:B------:R-:W-:-:S03]  /*32a70*/  ISETP.GE.AND P1, PT, R4, UR7, PT ;  /* 0x0000000704007c0c */ /* 0x000fc6000bf26270 */
        /* <DEDUP_REMOVED lines=254> */
[----:B------:R-:W-:Y:S01]  /*33a60*/  STL [R1+0x26e4], R2 ;  /* 0x0026e40201007387 */ /* 0x000fe20000100800 */
[----:B------:R-:W-:-:S03]  /*33a70*/  ISETP.GE.AND P2, PT, R5, UR7, PT ;  /* 0x0000000705007c0c */ /* 0x000fc6000bf46270 */
[----:B------:R-:W-:Y:S04]  /*33a80*/  STL [R1+0x26ec], R2 ;  /* 0x0026ec0201007387 */ /* 0x000fe80000100800 */
[----:B------:R-:W-:Y:S04]  /*33a90*/  STL [R1+0x26f4], R2 ;  /* 0x0026f40201007387 */ /* 0x000fe80000100800 */
[----:B-----5:R-:W-:Y:S04]  /*33aa0*/  STL [R1+0x17bc], R0 ;  /* 0x0017bc0001007387 */ /* 0x020fe80000100800 */
[----:B------:R-:W3:Y:S01]  /*33ab0*/  LDL.LU R4, [R1+0x2a14] ;  /* 0x002a140001047983 */ /* 0x000ee20000300800 */
[----:B------:R-:W-:-:S02]  /*33ac0*/  PRMT R12, RZ, 0x7610, R12 ;  /* 0x00007610ff0c7816 */ /* 0x000fc4000000000c */
[----:B------:R-:W-:Y:S01]  /*33ad0*/  PRMT R6, RZ, 0x7610, R6 ;  /* 0x00007610ff067816 */ /* 0x000fe20000000006 */
[----:B------:R-:W3:Y:S01]  /*33ae0*/  LDL.LU R5, [R1+0x2a10] ;  /* 0x002a100001057983 */ /* 0x000ee20000300800 */
[----:B------:R-:W-:-:S03]  /*33af0*/  LOP3.LUT R13, R13, 0x10, RZ, 0xfc, !PT ;  /* 0x000000100d0d7812 */ /* 0x000fc600078efcff */
[----:B---3--:R-:W3:Y:S04]  /*33b00*/  @!P0 LDG.E.U16 R12, desc[UR10][R4.64] ;  /* 0x0000000a040c8981 */ /* 0x008ee8000c1e1500 */
[----:B---3--:R0:W-:Y:S04]  /*33b10*/  STL [R1+0x2b8], R12 ;  /* 0x0002b80c01007387 */ /* 0x0081e80000100800 */
[----:B0-----:R-:W3:Y:S04]  /*33b20*/  LDL.LU R12, [R1+0x2a0c] ;  /* 0x002a0c00010c7983 */ /* 0x001ee80000300800 */
[----:B------:R-:W4:Y:S01]  /*33b30*/  LDL R5, [R1+0x738] ;  /* 0x0007380001057983 */ /* 0x000f220000100800 */
[----:B--2---:R-:W-:-:S05]  /*33b40*/  @!P1 IMAD.MOV.U32 R4, RZ, RZ, R11 ;  /* 0x000000ffff049224 */ /* 0x004fca00078e000b */
[----:B----4-:R-:W2:Y:S04]  /*33b50*/  @!P1 LDG.E.U16 R6, desc[UR10][R4.64] ;  /* 0x0000000a04069981 */ /* 0x010ea8000c1e1500 */
[----:B--2---:R0:W-:Y:S04]  /*33b60*/  STL [R1+0x2b4], R6 ;  /* 0x0002b40601007387 */ /* 0x0041e80000100800 */
[----:B0-----:R-:W2:Y:S04]  /*33b70*/  LDL.LU R6, [R1+0x2a08] ;  /* 0x002a080001067983 */ /* 0x001ea80000300800 */
[----:B------:R-:W4:Y:S04]  /*33b80*/  LDL R4, [R1+0x72c] ;  /* 0x00072c0001047983 */ /* 0x000f280000100800 */
[----:B------:R-:W4:Y:S01]  /*33b90*/  LDL R5, [R1+0x734] ;  /* 0x0007340001057983 */ /* 0x000f220000100800 */
[----:B---3--:R-:W-:-:S02]  /*33ba0*/  PRMT R12, RZ, 0x7610, R12 ;  /* 0x00007610ff0c7816 */ /* 0x008fc4000000000c */
[----:B------:R-:W-:Y:S02]  /*33bb0*/  ISETP.GE.AND P3, PT, R13, UR7, PT ;  /* 0x000000070d007c0c */ /* 0x000fe4000bf66270 */
[----:B------:R-:W0:Y:S01]  /*33bc0*/  S2R R13, SR_TID.X ;  /* 0x00000000000d7919 */ /* 0x000e220000002100 */
[----:B----4-:R-:W-:-:S04]  /*33bd0*/  @!P2 LOP3.LUT R5, R5, R4, RZ, 0x3c, !PT ;  /* 0x000000040505a212 */ /* 0x010fc800078e3cff */
[----:B------:R-:W-:-:S04]  /*33be0*/  @!P2 LOP3.LUT R4, R5, R4, RZ, 0x3c, !PT ;  /* 0x000000040504a212 */ /* 0x000fc800078e3cff */
[----:B------:R-:W-:-:S05]  /*33bf0*/  @!P2 LOP3.LUT R5, R5, R4, RZ, 0x3c, !PT ;  /* 0x000000040505a212 */ /* 0x000fca00078e3cff */
[----:B------:R-:W3:Y:S01]  /*33c00*/  @!P2 LDG.E.U16 R12, desc[UR10][R4.64] ;  /* 0x0000000a040ca981 */ /* 0x000ee2000c1e1500 */
[--C-:B0-----:R-:W-:Y:S02]  /*33c10*/  SHF.R.U32.HI R11, RZ, 0x4, R13.reuse ;  /* 0x00000004ff0b7819 */ /* 0x101fe4000001160d */
[----:B------:R-:W-:Y:S02]  /*33c20*/  SHF.R.U32.HI R13, RZ, 0x4, R13 ;  /* 0x00000004ff0d7819 */ /* 0x000fe4000001160d */
[----:B------:R-:W-:Y:S02]  /*33c30*/  SGXT.U32 R11, R11, 0x2 ;  /* 0x000000020b0b781a */ /* 0x000fe40000000000 */
[----:B------:R-:W-:Y:S02]  /*33c40*/  SGXT.U32 R13, R13, 0x2 ;  /* 0x000000020d0d781a */ /* 0x000fe40000000000 */
[----:B------:R-:W-:-:S04]  /*33c50*/  LOP3.LUT R11, R11, 0x14, RZ, 0xfc, !PT ;  /* 0x000000140b0b7812 */ /* 0x000fc800078efcff */
[----:B------:R-:W-:Y:S02]  /*33c60*/  ISETP.GE.AND P0, PT, R11, UR7, PT ;  /* 0x000000070b007c0c */ /* 0x000fe4000bf06270 */
[----:B------:R-:W-:-:S04]  /*33c70*/  LOP3.LUT R11, R13, 0x18, RZ, 0xfc, !PT ;  /* 0x000000180d0b7812 */ /* 0x000fc800078efcff */
[----:B------:R-:W-:Y:S02]  /*33c80*/  ISETP.GE.AND P1, PT, R11, UR7, PT ;  /* 0x000000070b007c0c */ /* 0x000fe4000bf26270 */
[----:B------:R-:W4:Y:S04]  /*33c90*/  LDL.LU R11, [R1+0x2a04] ;  /* 0x002a0400010b7983 */ /* 0x000f280000300800 */
[----:B------:R-:W2:Y:S04]  /*33ca0*/  LDL R4, [R1+0x724] ;  /* 0x0007240001047983 */ /* 0x000ea80000100800 */
[----:B---3--:R0:W-:Y:S04]  /*33cb0*/  STL [R1+0x2b0], R12 ;  /* 0x0002b00c01007387 */ /* 0x0081e80000100800 */
[----:B------:R-:W2:Y:S01]  /*33cc0*/  LDL R5, [R1+0x728] ;  /* 0x0007280001057983 */ /* 0x000ea20000100800 */
[----:B------:R-:W-:Y:S01]  /*33cd0*/  PRMT R10, RZ, 0x7610, R10 ;  /* 0x00007610ff0a7816 */ /* 0x000fe2000000000a */
[----:B------:R-:W1:Y:S01]  /*33ce0*/  S2R R13, SR_TID.X ;  /* 0x00000000000d7919 */ /* 0x000e620000002100 */
[----:B--2---:R-:W-:-:S04]  /*33cf0*/  @!P3 LOP3.LUT R5, R5, R4, RZ, 0x3c, !PT ;  /* 0x000000040505b212 */ /* 0x004fc800078e3cff */
[----:B------:R-:W-:-:S04]  /*33d00*/  @!P3 LOP3.LUT R4, R5, R4, RZ, 0x3c, !PT ;  /* 0x000000040504b212 */ /* 0x000fc800078e3cff */
[----:B------:R-:W-:-:S05]  /*33d10*/  @!P3 LOP3.LUT R5, R5, R4, RZ, 0x3c, !PT ;  /* 0x000000040505b212 */ /* 0x000fca00078e3cff */
[----:B------:R-:W2:Y:S01]  /*33d20*/  @!P3 LDG.E.U16 R10, desc[UR10][R4.64] ;  /* 0x0000000a040ab981 */ /* 0x000ea2000c1e1500 */
[----:B-1----:R-:W-:-:S04]  /*33d30*/  SHF.R.U32.HI R13, RZ, 0x4, R13 ;  /* 0x00000004ff0d7819 */ /* 0x002fc8000001160d */
[----:B------:R-:W-:-:S04]  /*33d40*/  SGXT.U32 R13, R13, 0x2 ;  /* 0x000000020d0d781a */ /* 0x000fc80000000000 */
[----:B0-----:R-:W-:-:S04]  /*33d50*/  LOP3.LUT R12, R13, 0x1c, RZ, 0xfc, !PT ;  /* 0x0000001c0d0c7812 */ /* 0x001fc800078efcff */
[----:B------:R-:W-:Y:S02]  /*33d60*/  ISETP.GE.AND P2, PT, R12, UR7, PT ;  /* 0x000000070c007c0c */ /* 0x000fe4000bf46270 */
[----:B------:R-:W3:Y:S04]  /*33d70*/  LDL.LU R12, [R1+0x2a00] ;  /* 0x002a0000010c7983 */ /* 0x000ee80000300800 */
[----:B--2---:R0:W-:Y:S04]  /*33d80*/  STL [R1+0x2ac], R10 ;  /* 0x0002ac0a01007387 */ /* 0x0041e80000100800 */
[----:B------:R-:W2:Y:S04]  /*33d90*/  LDL R4, [R1+0x71c] ;  /* 0x00071c0001047983 */ /* 0x000ea80000100800 */
[----:B------:R-:W2:Y:S01]  /*33da0*/  LDL R5, [R1+0x720] ;  /* 0x0007200001057983 */ /* 0x000ea20000100800 */
[----:B----4-:R-:W-:Y:S01]  /*33db0*/  PRMT R11, RZ, 0x7610, R11 ;  /* 0x00007610ff0b7816 */ /* 0x010fe2000000000b */
[----:B------:R-:W0:Y:S01]  /*33dc0*/  S2R R13, SR_TID.X ;  /* 0x00000000000d7919 */ /* 0x000e220000002100 */
[----:B--2---:R-:W-:-:S04]  /*33dd0*/  @!P0 LOP3.LUT R5, R5, R4, RZ, 0x3c, !PT ;  /* 0x0000000405058212 */ /* 0x004fc800078e3cff */
[----:B------:R-:W-:-:S04]  /*33de0*/  @!P0 LOP3.LUT R4, R5, R4, RZ, 0x3c, !PT ;  /* 0x0000000405048212 */ /* 0x000fc800078e3cff */
[----:B------:R-:W-:-:S05]  /*33df0*/  @!P0 LOP3.LUT R5, R5, R4, RZ, 0x3c, !PT ;  /* 0x0000000405058212 */ /* 0x000fca00078e3cff */
[----:B------:R-:W2:Y:S01]  /*33e00*/  @!P0 LDG.E.U16 R11, desc[UR10][R4.64] ;  /* 0x0000000a040b8981 */ /* 0x000ea2000c1e1500 */
[----:B0-----:R-:W-:-:S04]  /*33e10*/  SHF.R.U32.HI R10, RZ, 0x4, R13 ;  /* 0x00000004ff0a7819 */ /* 0x001fc8000001160d */
[----:B------:R-:W-:-:S04]  /*33e20*/  SGXT.U32 R10, R10, 0x2 ;  /* 0x000000020a0a781a */ /* 0x000fc80000000000 */
[----:B------:R-:W-:-:S04]  /*33e30*/  LOP3.LUT R10, R10, 0x20, RZ, 0xfc, !PT ;  /* 0x000000200a0a7812 */ /* 0x000fc800078efcff */
[----:B------:R-:W-:Y:S02]  /*33e40*/  ISETP.GE.AND P3, PT, R10, UR7, PT ;  /* 0x000000070a007c0c */ /* 0x000fe4000bf66270 */
[----:B------:R-:W4:Y:S04]  /*33e50*/  LDL.LU R10, [R1+0x29fc] ;  /* 0x0029fc00010a7983 */ /* 0x000f280000300800 */
[----:B--2---:R0:W-:Y:S04]  /*33e60*/  STL [R1+0x2a8], R11 ;  /* 0x0002a80b01007387 */ /* 0x0041e80000100800 */
[----:B------:R-:W2:Y:S04]  /*33e70*/  LDL R4, [R1+0x714] ;  /* 0x0007140001047983 */ /* 0x000ea80000100800 */
[----:B------:R-:W2:Y:S01]  /*33e80*/  LDL R5, [R1+0x718] ;  /* 0x0007180001057983 */ /* 0x000ea20000100800 */
[----:B---3--:R-:W-:-:S02]  /*33e90*/  PRMT R12, RZ, 0x7610, R12 ;  /* 0x00007610ff0c7816 */ /* 0x008fc4000000000c */
[----:B--2---:R-:W-:-:S04]  /*33ea0*/  @!P1 LOP3.LUT R5, R5, R4, RZ, 0x3c, !PT ;  /* 0x0000000405059212 */ /* 0x004fc800078e3cff */
[----:B------:R-:W-:-:S04]  /*33eb0*/  @!P1 LOP3.LUT R4, R5, R4, RZ, 0x3c, !PT ;  /* 0x0000000405049212 */ /* 0x000fc800078e3cff */
[----:B------:R-:W-:-:S05]  /*33ec0*/  @!P1 LOP3.LUT R5, R5, R4, RZ, 0x3c, !PT ;  /* 0x0000000405059212 */ /* 0x000fca00078e3cff */
[----:B------:R-:W2:Y:S01]  /*33ed0*/  @!P1 LDG.E.U16 R12, desc[UR10][R4.64] ;  /* 0x0000000a040c9981 */ /* 0x000ea2000c1e1500 */
[----:B------:R-:W-:-:S04]  /*33ee0*/  SHF.R.U32.HI R13, RZ, 0x4, R13 ;  /* 0x00000004ff0d7819 */ /* 0x000fc8000001160d */
[----:B------:R-:W-:-:S04]  /*33ef0*/  SGXT.U32 R13, R13, 0x2 ;  /* 0x000000020d0d781a */ /* 0x000fc80000000000 */
[----:B0-----:R-:W-:-:S04]  /*33f00*/  LOP3.LUT R11, R13, 0x24, RZ, 0xfc, !PT ;  /* 0x000000240d0b7812 */ /* 0x001fc800078efcff */
[----:B------:R-:W-:Y:S02]  /*33f10*/  ISETP.GE.AND P0, PT, R11, UR7, PT ;  /* 0x000000070b007c0c */ /* 0x000fe4000bf06270 */
[----:B------:R-:W3:Y:S04]  /*33f20*/  LDL.LU R11, [R1+0x29f8] ;  /* 0x0029f800010b7983 */ /* 0x000ee80000300800 */
[----:B--2---:R0:W-:Y:S04]  /*33f30*/  STL [R1+0x2a4], R12 ;  /* 0x0002a40c01007387 */ /* 0x0041e80000100800 */
[----:B------:R-:W2:Y:S04]  /*33f40*/  LDL R4, [R1+0x70c] ;  /* 0x00070c0001047983 */ /* 0x000ea80000100800 */
[----:B------:R-:W2:Y:S01]  /*33f50*/  LDL R5, [R1+0x710] ;  /* 0x0007100001057983 */ /* 0x000ea20000100800 */
[----:B---3--:R-:W-:Y:S01]  /*33f60*/  PRMT R11, RZ, 0x7610, R11 ;  /* 0x00007610ff0b7816 */ /* 0x008fe2000000000b */
[----:B------:R-:W1:Y:S01]  /*33f70*/  S2R R13, SR_TID.X ;  /* 0x00000000000d7919 */ /* 0x000e620000002100 */
[----:B--2---:R-:W-:-:S04]  /*33f80*/  @!P2 LOP3.LUT R5, R5, R4, RZ, 0x3c, !PT ;  /* 0x000000040505a212 */ /* 0x004fc800078e3cff */
[----:B------:R-:W-:-:S04]  /*33f90*/  @!P2 LOP3.LUT R4, R5, R4, RZ, 0x3c, !PT ;  /* 0x000000040504a212 */ /* 0x000fc800078e3cff */
[----:B------:R-:W-:-:S05]  /*33fa0*/  @!P2 LOP3.LUT R5, R5, R4, RZ, 0x3c, !PT ;  /* 0x000000040505a212 */ /* 0x000fca00078e3cff */
[----:B------:R-:W2:Y:S01]  /*33fb0*/  @!P2 LDG.E.U16 R11, desc[UR10][R4.64] ;  /* 0x0000000a040ba981 */ /* 0x000ea2000c1e1500 */
[----:B-1----:R-:W-:-:S04]  /*33fc0*/  SHF.R.U32.HI R13, RZ, 0x4, R13 ;  /* 0x00000004ff0d7819 */ /* 0x002fc8000001160d */
[----:B------:R-:W-:-:S04]  /*33fd0*/  SGXT.U32 R13, R13, 0x2 ;  /* 0x000000020d0d781a */ /* 0x000fc80000000000 */
[----:B------:R-:W-:-:S04]  /*33fe0*/  LOP3.LUT R13, R13, 0x28, RZ, 0xfc, !PT ;  /* 0x000000280d0d7812 */ /* 0x000fc800078efcff */
[----:B------:R-:W-:Y:S02]  /*33ff0*/  ISETP.GE.AND P1, PT, R13, UR7, PT ;  /* 0x000000070d007c0c */ /* 0x000fe4000bf26270 */
[----:B------:R-:W3:Y:S01]  /*34000*/  LDL.LU R13, [R1+0x29f4] ;  /* 0x0029f400010d7983 */ /* 0x000ee20000300800 */
[----:B0-----:R-:W0:Y:S03]  /*34010*/  S2R R12, SR_TID.X ;  /* 0x00000000000c7919 */ /* 0x001e260000002100 */
[----:B--2---:R1:W-:Y:S04]  /*34020*/  STL [R1+0x2a0], R11 ;  /* 0x0002a00b01007387 */ /* 0x0043e80000100800 */
[----:B-1----:R-:W2:Y:S04]  /*34030*/  LDL.LU R11, [R1+0x29f0] ;  /* 0x0029f000010b7983 */ /* 0x002ea80000300800 */
[----:B------:R-:W2:Y:S04]  /*34040*/  LDL R4, [R1+0x704] ;  /* 0x0007040001047983 */ /* 0x000ea80000100800 */
[----:B------:R-:W2:Y:S01]  /*34050*/  LDL R5, [R1+0x708] ;  /* 0x0007080001057983 */ /* 0x000ea20000100800 */
[----:B0-----:R-:W-:-:S04]  /*34060*/  SHF.R.U32.HI R12, RZ, 0x4, R12 ;  /* 0x00000004ff0c7819 */ /* 0x001fc8000001160c */
[----:B------:R-:W-:Y:S02]  /*34070*/  SGXT.U32 R12, R12, 0x2 ;  /* 0x000000020c0c781a */ /* 0x000fe40000000000 */
[----:B---3--:R-:W-:Y:S02]  /*34080*/  PRMT R13, RZ, 0x7610, R13 ;  /* 0x00007610ff0d7816 */ /* 0x008fe4000000000d */
[----:B------:R-:W-:-:S04]  /*34090*/  LOP3.LUT R12, R12, 0x2c, RZ, 0xfc, !PT ;  /* 0x0000002c0c0c7812 */ /* 0x000fc800078efcff */
[----:B------:R-:W-:Y:S02]  /*340a0*/  ISETP.GE.AND P2, PT, R12, UR7, PT ;  /* 0x000000070c007c0c */ /* 0x000fe4000bf46270 */
[----:B------:R-:W3:Y:S01]  /*340b0*/  LDL.LU R12, [R1+0x29ec] ;  /* 0x0029ec00010c7983 */ /* 0x000ee20000300800 */
[----:B--2---:R-:W-:-:S04]  /*340c0*/  @!P3 LOP3.LUT R5, R5, R4, RZ, 0x3c, !PT ;  /* 0x000000040505b212 */ /* 0x004fc800078e3cff */
[----:B------:R-:W-:-:S04]  /*340d0*/  @!P3 LOP3.LUT R4, R5, R4, RZ, 0x3c, !PT ;  /* 0x000000040504b212 */ /* 0x000fc800078e3cff */
[----:B------:R-:W-:-:S05]  /*340e0*/  @!P3 LOP3.LUT R5, R5, R4, RZ, 0x3c, !PT ;  /* 0x000000040505b212 */ /* 0x000fca00078e3cff */
[----:B------:R0:W2:Y:S04]  /*340f0*/  @!P3 LDG.E.U16 R13, desc[UR10][R4.64] ;  /* 0x0000000a040db981 */ /* 0x0000a8000c1e1500 */
[----:B------:R-:W0:Y:S04]  /*34100*/  LDL R4, [R1+0x6fc] ;  /* 0x0006fc0001047983 */ /* 0x000e280000100800 */
[----:B------:R-:W0:Y:S01]  /*34110*/  LDL R5, [R1+0x700] ;  /* 0x0007000001057983 */ /* 0x000e220000100800 */
[----:B------:R-:W-:Y:S02]  /*34120*/  PRMT R0, RZ, 0x7610, R0 ;  /* 0x00007610ff007816 */ /* 0x000fe40000000000 */
[----:B0-----:R-:W-:-:S04]  /*34130*/  @!P0 LOP3.LUT R5, R5, R4, RZ, 0x3c, !PT ;  /* 0x0000000405058212 */ /* 0x001fc800078e3cff */
[----:B------:R-:W-:-:S04]  /*34140*/  @!P0 LOP3.LUT R4, R5, R4, RZ, 0x3c, !PT ;  /* 0x0000000405048212 */ /* 0x000fc800078e3cff */
[----:B------:R-:W-:-:S05]  /*34150*/  @!P0 LOP3.LUT R5, R5, R4, RZ, 0x3c, !PT ;  /* 0x0000000405058212 */ /* 0x000fca00078e3cff */
[----:B------:R-:W3:Y:S04]  /*34160*/  @!P0 LDG.E.U16 R0, desc[UR10][R4.64] ;  /* 0x0000000a04008981 */ /* 0x000ee8000c1e1500 */
[----:B--2---:R0:W-:Y:S04]  /*34170*/  STL [R1+0x29c], R13 ;  /* 0x00029c0d01007387 */ /* 0x0041e80000100800 */
[----:B------:R-:W2:Y:S04]  /*34180*/  LDL R4, [R1+0x6f4] ;  /* 0x0006f40001047983 */ /* 0x000ea80000100800 */
[----:B---3--:R1:W-:Y:S04]  /*34190*/  STL [R1+0x298], R0 ;  /* 0x0002980001007387 */ /* 0x0083e80000100800 */
[----:B------:R-:W2:Y:S01]  /*341a0*/  LDL R5, [R1+0x6f8] ;  /* 0x0006f80001057983 */ /* 0x000ea20000100800 */
[----:B------:R-:W-:Y:S01]  /*341b0*/  PRMT R6, RZ, 0x7610, R6 ;  /* 0x00007610ff067816 */ /* 0x000fe20000000006 */
[----:B0-----:R-:W0:Y:S01]  /*341c0*/  S2R R13, SR_TID.X ;  /* 0x00000000000d7919 */ /* 0x001e220000002100 */
        /* <DEDUP_REMOVED lines=8> */
[----:B------:R-:W3:Y:S04]  /*34250*/  LDL.LU R13, [R1+0x29e8] ;  /* 0x0029e800010d7983 */ /* 0x000ee80000300800 */
[----:B--2---:R0:W-:Y:S04]  /*34260*/  STL [R1+0x294], R6 ;  /* 0x0002940601007387 */ /* 0x0041e80000100800 */
[----:B------:R-:W2:Y:S04]  /*34270*/  LDL R4, [R1+0x6ec] ;  /* 0x0006ec0001047983 */ /* 0x000ea80000100800 */
[----:B------:R-:W2:Y:S01]  /*34280*/  LDL R5, [R1+0x6f0] ;  /* 0x0006f00001057983 */ /* 0x000ea20000100800 */
[----:B------:R-:W-:Y:S01]  /*34290*/  PRMT R12, RZ, 0x7610, R12 ;  /* 0x00007610ff0c7816 */ /* 0x000fe2000000000c */
[----:B-1----:R-:W1:Y:S02]  /*342a0*/  S2R R0, SR_TID.X ;  /* 0x0000000000007919 */ /* 0x002e640000002100 */
[----:B-1----:R-:W-:-:S02]  /*342b0*/  SHF.R.U32.HI R0, RZ, 0x4, R0 ;  /* 0x00000004ff007819 */ /* 0x002fc40000011600 */
[----:B--2---:R-:W-:-:S04]  /*342c0*/  @!P2 LOP3.LUT R5, R5, R4, RZ, 0x3c, !PT ;  /* 0x000000040505a212 */ /* 0x004fc800078e3cff */
[----:B------:R-:W-:-:S04]  /*342d0*/  @!P2 LOP3.LUT R4, R5, R4, RZ, 0x3c, !PT ;  /* 0x000000040504a212 */ /* 0x000fc800078e3cff */
[----:B------:R-:W-:-:S05]  /*342e0*/  @!P2 LOP3.LUT R5, R5, R4, RZ, 0x3c, !PT ;  /* 0x000000040505a212 */ /* 0x000fca00078e3cff */
[----:B------:R1:W2:Y:S01]  /*342f0*/  @!P2 LDG.E.U16 R12, desc[UR10][R4.64] ;  /* 0x0000000a040ca981 */ /* 0x0002a2000c1e1500 */
[----:B------:R-:W-:-:S04]  /*34300*/  SGXT.U32 R0, R0, 0x2 ;  /* 0x000000020000781a */ /* 0x000fc80000000000 */
[----:B0-----:R-:W-:Y:S02]  /*34310*/  LOP3.LUT R6, R0, 0x34, RZ, 0xfc, !PT ;  /* 0x0000003400067812 */ /* 0x001fe400078efcff */
[----:B------:R-:W0:Y:S02]  /*34320*/  S2R R0, SR_TID.X ;  /* 0x0000000000007919 */ /* 0x000e240000002100 */
[----:B------:R-:W-:Y:S02]  /*34330*/  ISETP.GE.AND P1, PT, R6, UR7, PT ;  /* 0x0000000706007c0c */ /* 0x000fe4000bf26270 */
[----:B------:R-:W1:Y:S01]  /*34340*/  S2R R6, SR_TID.X ;  /* 0x0000000000067919 */ /* 0x000e620000002100 */
[----:B0-----:R-:W-:-:S04]  /*34350*/  SHF.R.U32.HI R0, RZ, 0x4, R0 ;  /* 0x00000004ff007819 */ /* 0x001fc80000011600 */
[----:B------:R-:W-:Y:S02]  /*34360*/  SGXT.U32 R0, R0, 0x2 ;  /* 0x000000020000781a */ /* 0x000fe40000000000 */
[----:B-1----:R-:W-:Y:S02]  /*34370*/  SHF.R.U32.HI R6, RZ, 0x4, R6 ;  /* 0x00000004ff067819 */ /* 0x002fe40000011606 */
[----:B------:R-:W-:Y:S02]  /*34380*/  LOP3.LUT R0, R0, 0x38, RZ, 0xfc, !PT ;  /* 0x0000003800007812 */ /* 0x000fe400078efcff */
[----:B------:R-:W-:Y:S02]  /*34390*/  SGXT.U32 R4, R6, 0x2 ;  /* 0x000000020604781a */ /* 0x000fe40000000000 */
[----:B------:R-:W-:Y:S02]  /*343a0*/  ISETP.GE.AND P2, PT, R0, UR7, PT ;  /* 0x0000000700007c0c */ /* 0x000fe4000bf46270 */
[----:B------:R-:W-:Y:S01]  /*343b0*/  ISETP.GE.AND P0, PT, R4, UR7, PT ;  /* 0x0000000704007c0c */ /* 0x000fe2000bf06270 */
[----:B--2---:R-:W-:Y:S04]  /*343c0*/  STL [R1+0x290], R12 ;  /* 0x0002900c01007387 */ /* 0x004fe80000100800 */
[----:B------:R-:W2:Y:S04]  /*343d0*/  LDL R5, [R1+0x6e8] ;  /* 0x0006e80001057983 */ /* 0x000ea80000100800 */
[----:B------:R-:W2:Y:S04]  /*343e0*/  LDL.LU R0, [R1+0x730] ;  /* 0x0007300001007983 */ /* 0x000ea80000300800 */
[----:B------:R-:W2:Y:S01]  /*343f0*/  LDL R4, [R1+0x6e4] ;  /* 0x0006e40001047983 */ /* 0x000ea20000100800 */
[----:B------:R-:W-:-:S02]  /*34400*/  PRMT R11, RZ, 0x7610, R11 ;  /* 0x00007610ff0b7816 */ /* 0x000fc4000000000b */
[----:B--2---:R-:W-:-:S04]  /*34410*/  @!P3 LOP3.LUT R5, R5, R4, RZ, 0x3c, !PT ;  /* 0x000000040505b212 */ /* 0x004fc800078e3cff */
[----:B------:R-:W-:-:S04]  /*34420*/  @!P3 LOP3.LUT R4, R5, R4, RZ, 0x3c, !PT ;  /* 0x000000040504b212 */ /* 0x000fc800078e3cff */
[----:B------:R-:W-:-:S05]  /*34430*/  @!P3 LOP3.LUT R5, R5, R4, RZ, 0x3c, !PT ;  /* 0x000000040505b212 */ /* 0x000fca00078e3cff */
[----:B------:R-:W2:Y:S04]  /*34440*/  @!P3 LDG.E.U16 R11, desc[UR10][R4.64] ;  /* 0x0000000a040bb981 */ /* 0x000ea8000c1e1500 */
[----:B--2---:R0:W-:Y:S04]  /*34450*/  STL [R1+0x288], R11 ;  /* 0x0002880b01007387 */ /* 0x0041e80000100800 */
[----:B0-----:R-:W2:Y:S04]  /*34460*/  LDL.LU R11, [R1+0x29e4] ;  /* 0x0029e400010b7983 */ /* 0x001ea80000300800 */
[----:B------:R-:W2:Y:S04]  /*34470*/  LDL R4, [R1+0x6dc] ;  /* 0x0006dc0001047983 */ /* 0x000ea80000100800 */
[----:B------:R-:W2:Y:S01]  /*34480*/  LDL R5, [R1+0x6e0] ;  /* 0x0006e00001057983 */ /* 0x000ea20000100800 */
[----:B---3--:R-:W-:Y:S01]  /*34490*/  PRMT R13, RZ, 0x7610, R13 ;  /* 0x00007610ff0d7816 */ /* 0x008fe2000000000d */
[----:B------:R-:W0:Y:S02]  /*344a0*/  S2R R12, SR_TID.X ;  /* 0x00000000000c7919 */ /* 0x000e240000002100 */
[----:B0-----:R-:W-:-:S02]  /*344b0*/  SHF.R.U32.HI R12, RZ, 0x4, R12 ;  /* 0x00000004ff0c7819 */ /* 0x001fc4000001160c */
[----:B--2---:R-:W-:-:S04]  /*344c0*/  @!P1 LOP3.LUT R5, R5, R4, RZ, 0x3c, !PT ;  /* 0x0000000405059212 */ /* 0x004fc800078e3cff */
[----:B------:R-:W-:-:S04]  /*344d0*/  @!P1 LOP3.LUT R4, R5, R4, RZ, 0x3c, !PT ;  /* 0x0000000405049212 */ /* 0x000fc800078e3cff */
[----:B------:R-:W-:-:S05]  /*344e0*/  @!P1 LOP3.LUT R5, R5, R4, RZ, 0x3c, !PT ;  /* 0x0000000405059212 */ /* 0x000fca00078e3cff */
[----:B------:R-:W2:Y:S01]  /*344f0*/  @!P1 LDG.E.U16 R13, desc[UR10][R4.64] ;  /* 0x0000000a040d9981 */ /* 0x000ea2000c1e1500 */
[----:B------:R-:W-:-:S05]  /*34500*/  VIADD R12, R12, 0x3c ;  /* 0x0000003c0c0c7836 */ /* 0x000fca0000000000 */
[----:B------:R-:W-:Y:S02]  /*34510*/  ISETP.GE.AND P4, PT, R12, UR7, PT ;  /* 0x000000070c007c0c */ /* 0x000fe4000bf86270 */
[----:B------:R-:W0:Y:S02]  /*34520*/  S2R R12, SR_TID.X ;  /* 0x00000000000c7919 */ /* 0x000e240000002100 */
[----:B0-----:R-:W-:-:S04]  /*34530*/  LOP3.LUT R12, R12, 0x3f, RZ, 0xc0, !PT ;  /* 0x0000003f0c0c7812 */ /* 0x001fc800078ec0ff */
[----:B------:R-:W-:Y:S02]  /*34540*/  ISETP.GE.AND P3, PT, R12, UR7, PT ;  /* 0x000000070c007c0c */ /* 0x000fe4000bf66270 */
[----:B------:R-:W3:Y:S04]  /*34550*/  LDL.LU R12, [R1+0x29e0] ;  /* 0x0029e000010c7983 */ /* 0x000ee80000300800 */
[----:B--2---:R0:W-:Y:S04]  /*34560*/  STL [R1+0x284], R13 ;  /* 0x0002840d01007387 */ /* 0x0041e80000100800 */
[----:B0-----:R-:W2:Y:S04]  /*34570*/  LDL.LU R13, [R1+0x29dc] ;  /* 0x0029dc00010d7983 */ /* 0x001ea80000300800 */
[----:B------:R-:W2:Y:S04]  /*34580*/  LDL R4, [R1+0x6d4] ;  /* 0x0006d40001047983 */ /* 0x000ea80000100800 */
        /* <DEDUP_REMOVED lines=10> */
[----:B---3--:R-:W-:-:S02]  /*34630*/  PRMT R12, RZ, 0x7610, R12 ;  /* 0x00007610ff0c7816 */ /* 0x008fc4000000000c */
[----:B--2---:R-:W-:-:S04]  /*34640*/  @!P4 LOP3.LUT R5, R5, R4, RZ, 0x3c, !PT ;  /* 0x000000040505c212 */ /* 0x004fc800078e3cff */
[----:B------:R-:W-:-:S04]  /*34650*/  @!P4 LOP3.LUT R4, R5, R4, RZ, 0x3c, !PT ;  /* 0x000000040504c212 */ /* 0x000fc800078e3cff */
[----:B------:R-:W-:-:S05]  /*34660*/  @!P4 LOP3.LUT R5, R5, R4, RZ, 0x3c, !PT ;  /* 0x000000040505c212 */ /* 0x000fca00078e3cff */
[----:B------:R-:W2:Y:S04]  /*34670*/  @!P4 LDG.E.U16 R12, desc[UR10][R4.64] ;  /* 0x0000000a040cc981 */ /* 0x000ea8000c1e1500 */
[----:B--2---:R0:W-:Y:S04]  /*34680*/  STL [R1+0x27c], R12 ;  /* 0x00027c0c01007387 */ /* 0x0041e80000100800 */
[----:B0-----:R-:W2:Y:S04]  /*34690*/  LDL.LU R12, [R1+0x29d4] ;  /* 0x0029d400010c7983 */ /* 0x001ea80000300800 */
[----:B------:R-:W3:Y:S01]  /*346a0*/  LDL R5, [R1+0x740] ;  /* 0x0007400001057983 */ /* 0x000ee20000100800 */
[----:B------:R-:W-:Y:S01]  /*346b0*/  PRMT R13, RZ, 0x7610, R13 ;  /* 0x00007610ff0d7816 */ /* 0x000fe2000000000d */
[----:B---3--:R-:W-:-:S02]  /*346c0*/  @!P0 IMAD.MOV.U32 R4, RZ, RZ, R5 ;  /* 0x000000ffff048224 */ /* 0x008fc400078e0005 */
[----:B------:R-:W-:-:S05]  /*346d0*/  @!P0 IMAD.MOV.U32 R5, RZ, RZ, R0 ;  /* 0x000000ffff058224 */ /* 0x000fca00078e0000 */
[----:B------:R-:W3:Y:S04]  /*346e0*/  @!P0 LDG.E.U16 R13, desc[UR10][R4.64] ;  /* 0x0000000a040d8981 */ /* 0x000ee8000c1e1500 */
[----:B------:R-:W-:Y:S01]  /*346f0*/  STL [R1+0x17c0], R0 ;  /* 0x0017c00001007387 */ /* 0x000fe20000100800 */
[----:B------:R-:W-:Y:S01]  /*34700*/  PRMT R11, RZ, 0x7610, R11 ;  /* 0x00007610ff0b7816 */ /* 0x000fe2000000000b */
[----:B------:R-:W-:Y:S06]  /*34710*/  BAR.SYNC.DEFER_BLOCKING 0x0 ;  /* 0x0000000000007b1d */ /* 0x000fec0000010000 */
[----:B---3--:R0:W-:Y:S04]  /*34720*/  STL [R1+0x28c], R13 ;  /* 0x00028c0d01007387 */ /* 0x0081e80000100800 */
[----:B0-----:R-:W3:Y:S04]  /*34730*/  LDL.LU R13, [R1+0x29d0] ;  /* 0x0029d000010d7983 */ /* 0x001ee80000300800 */
[----:B------:R-:W2:Y:S04]  /*34740*/  LDL R4, [R1+0x165c] ;  /* 0x00165c0001047983 */ /* 0x000ea80000100800 */
[----:B------:R-:W2:Y:S02]  /*34750*/  LDL R5, [R1+0x1660] ;  /* 0x0016600001057983 */ /* 0x000ea40000100800 */
        /* <DEDUP_REMOVED lines=24> */
[----:B------:R-:W3:Y:S04]  /*348e0*/  LDL R4, [R1+0x15bc] ;  /* 0x0015bc0001047983 */ /* 0x000ee80000100800 */
[----:B------:R-:W3:Y:S01]  /*348f0*/  LDL R5, [R1+0x15c0] ;  /* 0x0015c00001057983 */ /* 0x000ee20000100800 */
[----:B------:R-:W-:-:S02]  /*34900*/  PRMT R12, RZ, 0x7610, R12 ;  /* 0x00007610ff0c7816 */ /* 0x000fc4000000000c */
[----:B---3--:R-:W-:-:S04]  /*34910*/  @!P3 LOP3.LUT R5, R5, R4, RZ, 0x3c, !PT ;  /* 0x000000040505b212 */ /* 0x008fc800078e3cff */
[----:B------:R-:W-:-:S04]  /*34920*/  @!P3 LOP3.LUT R4, R5, R4, RZ, 0x3c, !PT ;  /* 0x000000040504b212 */ /* 0x000fc800078e3cff */
[----:B------:R-:W-:-:S05]  /*34930*/  @!P3 LOP3.LUT R5, R5, R4, RZ, 0x3c, !PT ;  /* 0x000000040505b212 */ /* 0x000fca00078e3cff */
[----:B------:R-:W3:Y:S04]  /*34940*/  @!P3 LDG.E.U16 R12, desc[UR10][R4.64] ;  /* 0x0000000a040cb981 */ /* 0x000ee8000c1e1500 */
[----:B---3--:R0:W-:Y:S04]  /*34950*/  STL [R1+0x26c], R12 ;  /* 0x00026c0c01007387 */ /* 0x0081e80000100800 */
[----:B0-----:R-:W3:Y:S04]  /*34960*/  LDL.LU R12, [R1+0x29c0] ;  /* 0x0029c000010c7983 */ /* 0x001ee80000300800 */
[----:B------:R-:W3:Y:S04]  /*34970*/  LDL R4, [R1+0x157c] ;  /* 0x00157c0001047983 */ /* 0x000ee80000100800 */
[----:B------:R-:W3:Y:S01]  /*34980*/  LDL R5, [R1+0x1580] ;  /* 0x0015800001057983 */ /* 0x000ee20000100800 */
[----:B--2---:R-:W-:-:S02]  /*34990*/  PRMT R13, RZ, 0x7610, R13 ;  /* 0x00007610ff0d7816 */ /* 0x004fc4000000000d */
[----:B---3--:R-:W-:-:S04]  /*349a0*/  @!P3 LOP3.LUT R5, R5, R4, RZ, 0x3c, !PT ;  /* 0x000000040505b212 */ /* 0x008fc800078e3cff */
        /* <DEDUP_REMOVED lines=475> */
[----:B----4-:R-:W-:-:S02]  /*36760*/  PRMT R10, RZ, 0x7610, R10 ;  /* 0x00007610ff0a7816 */ /* 0x010fc4000000000a */
[----:B--2---:R-:W-:-:S04]  /*36770*/  @!P3 LOP3.LUT R5, R5, R4, RZ, 0x3c, !PT ;  /* 0x000000040505b212 */ /* 0x004fc800078e3cff */
[----:B------:R-:W-:-:S04]  /*36780*/  @!P3 LOP3.LUT R4, R5, R4, RZ, 0x3c, !PT ;  /* 0x000000040504b212 */ /* 0x000fc800078e3cff */
[----:B------:R-:W-:-:S05]  /*36790*/  @!P3 LOP3.LUT R5, R5, R4, RZ, 0x3c, !PT ;  /* 0x000000040505b212 */ /* 0x000fca00078e3cff */
[----:B------:R-:W2:Y:S04]  /*367a0*/  @!P3 LDG.E.U16 R10, desc[UR10][R4.64] ;  /* 0x0000000a040ab981 */ /* 0x000ea8000c1e1500 */
[----:B--2---:R0:W-:Y:S04]  /*367b0*/  STL [R1+0xb0], R10 ;  /* 0x0000b00a01007387 */ /* 0x0041e80000100800 */
[----:B0-----:R-:W2:Y:S04]  /*367c0*/  LDL.LU R10, [R1+0x28e8] ;  /* 0x0028e800010a7983 */ /* 0x001ea80000300800 */
[----:B------:R-:W4:Y:S04]  /*367d0*/  LDL R4, [R1+0x7fc] ;  /* 0x0007fc0001047983 */ /* 0x000f280000100800 */
[----:B------:R-:W4:Y:S01]  /*367e0*/  LDL R5, [R1+0x800] ;  /* 0x0008000001057983 */ /* 0x000f220000100800 */
[----:B------:R-:W-:-:S02]  /*367f0*/  PRMT R9, RZ, 0x7610, R9 ;  /* 0x00007610ff097816 */ /* 0x000fc40000000009 */
[----:B----4-:R-:W-:-:S04]  /*36800*/  @!P3 LOP3.LUT R5, R5, R4, RZ, 0x3c, !PT ;  /* 0x000000040505b212 */ /* 0x010fc800078e3cff */
[----:B------:R-:W-:-:S04]  /*36810*/  @!P3 LOP3.LUT R4, R5, R4, RZ, 0x3c, !PT ;  /* 0x000000040504b212 */ /* 0x000fc800078e3cff */
[----:B------:R-:W-:-:S05]  /*36820*/  @!P3 LOP3.LUT R5, R5, R4, RZ, 0x3c, !PT ;  /* 0x000000040505b212 */ /* 0x000fca00078e3cff */
[----:B------:R-:W4:Y:S04]  /*36830*/  @!P3 LDG.E.U16 R9, desc[UR10][R4.64] ;  /* 0x0000000a0409b981 */ /* 0x000f28000c1e1500 */
[----:B----4-:R0:W-:Y:S04]  /*36840*/  STL [R1+0xa8], R9 ;  /* 0x0000a80901007387 */ /* 0x0101e80000100800 */
[----:B0-----:R-:W4:Y:S04]  /*36850*/  LDL.LU R9, [R1+0x28e4] ;  /* 0x0028e40001097983 */ /* 0x001f280000300800 */
[----:B------:R-:W2:Y:S04]  /*36860*/  LDL R4, [R1+0x7bc] ;  /* 0x0007bc0001047983 */ /* 0x000ea80000100800 */
[----:B------:R-:W2:Y:S01]  /*36870*/  LDL R5, [R1+0x7c0] ;  /* 0x0007c00001057983 */ /* 0x000ea20000100800 */
[----:B------:R-:W-:-:S02]  /*36880*/  PRMT R13, RZ, 0x7610, R13 ;  /* 0x00007610ff0d7816 */ /* 0x000fc4000000000d */
[----:B--2---:R-:W-:-:S04]  /*36890*/  @!P3 LOP3.LUT R5, R5, R4, RZ, 0x3c, !PT ;  /* 0x000000040505b212 */ /* 0x004fc800078e3cff */
[----:B------:R-:W-:-:S04]  /*368a0*/  @!P3 LOP3.LUT R4, R5, R4, RZ, 0x3c, !PT ;  /* 0x000000040504b212 */ /* 0x000fc800078e3cff */
[----:B------:R-:W-:-:S05]  /*368b0*/  @!P3 LOP3.LUT R5, R5, R4, RZ, 0x3c, !PT ;  /* 0x000000040505b212 */ /* 0x000fca00078e3cff */
[----:B------:R-:W2:Y:S04]  /*368c0*/  @!P3 LDG.E.U16 R13, desc[UR10][R4.64] ;  /* 0x0000000a040db981 */ /* 0x000ea8000c1e1500 */
[----:B------:R-:W4:Y:S04]  /*368d0*/  LDL R4, [R1+0x780] ;  /* 0x0007800001047983 */ /* 0x000f280000100800 */
[----:B------:R-:W4:Y:S01]  /*368e0*/  LDL R5, [R1+0x1668] ;  /* 0x0016680001057983 */ /* 0x000f220000100800 */
[----:B---3--:R-:W-:-:S03]  /*368f0*/  PRMT R12, RZ, 0x7610, R12 ;  /* 0x00007610ff0c7816 */ /* 0x008fc6000000000c */
[----:B--2---:R-:W-:Y:S01]  /*36900*/  STL [R1+0x2768], R13 ;  /* 0x0027680d01007387 */ /* 0x004fe20000100800 */
[----:B----4-:R-:W-:-:S04]  /*36910*/  @!P3 LOP3.LUT R5, R5, R4, RZ, 0x3c, !PT ;  /* 0x000000040505b212 */ /* 0x010fc800078e3cff */
[----:B------:R-:W-:-:S04]  /*36920*/  @!P3 LOP3.LUT R4, R5, R4, RZ, 0x3c, !PT ;  /* 0x000000040504b212 */ /* 0x000fc800078e3cff */
[----:B------:R-:W-:-:S05]  /*36930*/  @!P3 LOP3.LUT R5, R5, R4, RZ, 0x3c, !PT ;  /* 0x000000040505b212 */ /* 0x000fca00078e3cff */
[----:B------:R-:W2:Y:S04]  /*36940*/  @!P3 LDG.E.U16 R12, desc[UR10][R4.64] ;  /* 0x0000000a040cb981 */ /* 0x000ea8000c1e1500 */
[----:B------:R-:W3:Y:S04]  /*36950*/  LDL R4, [R1+0x166c] ;  /* 0x00166c0001047983 */ /* 0x000ee80000100800 */
[----:B------:R-:W3:Y:S01]  /*36960*/  LDL R5, [R1+0x16a8] ;  /* 0x0016a80001057983 */ /* 0x000ee20000100800 */
[----:B------:R-:W-:-:S03]  /*36970*/  PRMT R11, RZ, 0x7610, R11 ;  /* 0x00007610ff0b7816 */ /* 0x000fc6000000000b */
[----:B--2---:R-:W-:Y:S01]  /*36980*/  STL [R1+0x276c], R12 ;  /* 0x00276c0c01007387 */ /* 0x004fe20000100800 */
[----:B---3--:R-:W-:-:S04]  /*36990*/  @!P3 LOP3.LUT R5, R5, R4, RZ, 0x3c, !PT ;  /* 0x000000040505b212 */ /* 0x008fc800078e3cff */
        /* <DEDUP_REMOVED lines=26> */
[----:B--2---:R-:W-:Y:S04]  /*36b40*/  STL [R1+0x2778], R9 ;  /* 0x0027780901007387 */ /* 0x004fe80000100800 */
[----:B---3--:R0:W-:Y:S04]  /*36b50*/  STL [R1+0x1a0], R15 ;  /* 0x0001a00f01007387 */ /* 0x0081e80000100800 */
        /* <DEDUP_REMOVED lines=10> */
[----:B------:R-:W4:Y:S04]  /*36c00*/  LDL R4, [R1+0x15f4] ;  /* 0x0015f40001047983 */ /* 0x000f280000100800 */
[----:B------:R-:W4:Y:S01]  /*36c10*/  LDL R5, [R1+0x15f8] ;  /* 0x0015f80001057983 */ /* 0x000f220000100800 */
[----:B--2---:R-:W-:-:S02]  /*36c20*/  PRMT R15, RZ, 0x7610, R15 ;  /* 0x00007610ff0f7816 */ /* 0x004fc4000000000f */
[----:B----4-:R-:W-:-:S04]  /*36c30*/  @!P3 LOP3.LUT R5, R5, R4, RZ, 0x3c, !PT ;  /* 0x000000040505b212 */ /* 0x010fc800078e3cff */
[----:B------:R-:W-:-:S04]  /*36c40*/  @!P3 LOP3.LUT R4, R5, R4, RZ, 0x3c, !PT ;  /* 0x000000040504b212 */ /* 0x000fc800078e3cff */
[----:B------:R-:W-:-:S05]  /*36c50*/  @!P3 LOP3.LUT R5, R5, R4, RZ, 0x3c, !PT ;  /* 0x000000040505b212 */ /* 0x000fca00078e3cff */
[----:B------:R-:W2:Y:S04]  /*36c60*/  @!P3 LDG.E.U16 R15, desc[UR10][R4.64] ;  /* 0x0000000a040fb981 */ /* 0x000ea8000c1e1500 */
[----:B--2---:R0:W-:Y:S04]  /*36c70*/  STL [R1+0x198], R15 ;  /* 0x0001980f01007387 */ /* 0x0041e80000100800 */
[----:B0-----:R-:W2:Y:S04]  /*36c80*/  LDL.LU R15, [R1+0x28d8] ;  /* 0x0028d800010f7983 */ /* 0x001ea80000300800 */
[----:B------:R-:W4:Y:S04]  /*36c90*/  LDL R4, [R1+0x15b4] ;  /* 0x0015b40001047983 */ /* 0x000f280000100800 */
[----:B------:R-:W4:Y:S01]  /*36ca0*/  LDL R5, [R1+0x15b8] ;  /* 0x0015b80001057983 */ /* 0x000f220000100800 */
[----:B---3--:R-:W-:-:S02]  /*36cb0*/  PRMT R14, RZ, 0x7610, R14 ;  /* 0x00007610ff0e7816 */ /* 0x008fc4000000000e */
[----:B----4-:R-:W-:-:S04]  /*36cc0*/  @!P3 LOP3.LUT R5, R5, R4, RZ, 0x3c, !PT ;  /* 0x000000040505b212 */ /* 0x010fc800078e3cff */
        /* <DEDUP_REMOVED lines=378> */
[----:B------:R-:W4:Y:S04]  /*38470*/  @!P3 LDG.E.U16 R8, desc[UR10][R4.64] ;  /* 0x0000000a0408b981 */ /* 0x000f28000c1e1500 */
[----:B--2---:R0:W-:Y:S04]  /*38480*/  STL [R1+0xf0], R15 ;  /* 0x0000f00f01007387 */ /* 0x0041e80000100800 */
[----:B0-----:R-:W2:Y:S04]  /*38490*/  LDL R15, [R1+0x9f8] ;  /* 0x0009f800010f7983 */ /* 0x001ea80000100800 */
[----:B----4-:R0:W-:Y:S04]  /*384a0*/  STL [R1+0xec], R8 ;  /* 0x0000ec0801007387 */ /* 0x0101e80000100800 */
[----:B0-----:R-:W4:Y:S04]  /*384b0*/  LDL.LU R8, [R1+0x2830] ;  /* 0x0028300001087983 */ /* 0x001f280000300800 */
        /* <DEDUP_REMOVED lines=11> */
[----:B----4-:R-:W-:-:S02]  /*38570*/  PRMT R8, RZ, 0x7610, R8 ;  /* 0x00007610ff087816 */ /* 0x010fc40000000008 */
        /* <DEDUP_REMOVED lines=21> */
[----:B------:R-:W3:Y:S01]  /*386d0*/  @!P3 LDG.E.U16 R8, desc[UR10][R4.64] ;  /* 0x0000000a0408b981 */ /* 0x000ee2000c1e1500 */
[----:B--2---:R-:W-:-:S03]  /*386e0*/  PRMT R14, RZ, 0x7610, R14 ;  /* 0x00007610ff0e7816 */ /* 0x004fc6000000000e */
[----:B---3--:R0:W-:Y:S04]  /*386f0*/  STL [R1+0xdc], R8 ;  /* 0x0000dc0801007387 */ /* 0x0081e80000100800 */
[----:B0-----:R-:W2:Y:S04]  /*38700*/  LDL.LU R8, [R1+0x2820] ;  /* 0x0028200001087983 */ /* 0x001ea80000300800 */
[----:B------:R-:W3:Y:S01]  /*38710*/  LDL R5, [R1+0x9f4] ;  /* 0x0009f40001057983 */ /* 0x000ee20000100800 */
[----:B------:R-:W-:-:S03]  /*38720*/  @!P3 IMAD.MOV.U32 R4, RZ, RZ, R15 ;  /* 0x000000ffff04b224 */ /* 0x000fc600078e000f */
[----:B------:R-:W4:Y:S04]  /*38730*/  LDL R15, [R1+0x874] ;  /* 0x00087400010f7983 */ /* 0x000f280000100800 */
[----:B---3--:R0:W3:Y:S04]  /*38740*/  @!P3 LDG.E.U16 R14, desc[UR10][R4.64] ;  /* 0x0000000a040eb981 */ /* 0x0080e8000c1e1500 */
[----:B------:R-:W0:Y:S04]  /*38750*/  LDL R4, [R1+0x9b4] ;  /* 0x0009b40001047983 */ /* 0x000e280000100800 */
[----:B------:R-:W0:Y:S01]  /*38760*/  LDL R5, [R1+0x9b8] ;  /* 0x0009b80001057983 */ /* 0x000e220000100800 */
[----:B--2---:R-:W-:-:S02]  /*38770*/  PRMT R8, RZ, 0x7610, R8 ;  /* 0x00007610ff087816 */ /* 0x004fc40000000008 */
[----:B0-----:R-:W-:-:S04]  /*38780*/  @!P3 LOP3.LUT R5, R5, R4, RZ, 0x3c, !PT ;  /* 0x000000040505b212 */ /* 0x001fc800078e3cff */
[----:B------:R-:W-:-:S04]  /*38790*/  @!P3 LOP3.LUT R4, R5, R4, RZ, 0x3c, !PT ;  /* 0x000000040504b212 */ /* 0x000fc800078e3cff */
[----:B------:R-:W-:-:S05]  /*387a0*/  @!P3 LOP3.LUT R5, R5, R4, RZ, 0x3c, !PT ;  /* 0x000000040505b212 */ /* 0x000fca00078e3cff */
[----:B------:R-:W2:Y:S04]  /*387b0*/  @!P3 LDG.E.U16 R8, desc[UR10][R4.64] ;  /* 0x0000000a0408b981 */ /* 0x000ea8000c1e1500 */
[----:B---3--:R0:W-:Y:S04]  /*387c0*/  STL [R1+0xd8], R14 ;  /* 0x0000d80e01007387 */ /* 0x0081e80000100800 */
[----:B0-----:R-:W3:Y:S04]  /*387d0*/  LDL R14, [R1+0x878] ;  /* 0x00087800010e7983 */ /* 0x001ee80000100800 */
        /* <DEDUP_REMOVED lines=34> */
[----:B------:R-:W-:Y:S02]  /*38a00*/  @!P3 LOP3.LUT R5, R5, R4, RZ, 0x3c, !PT ;  /* 0x000000040505b212 */ /* 0x000fe400078e3cff */
[----:B------:R-:W-:-:S03]  /*38a10*/  PRMT R7, RZ, 0x7610, R7 ;  /* 0x00007610ff077816 */ /* 0x000fc60000000007 */
[----:B------:R3:W2:Y:S02]  /*38a20*/  @!P3 LDG.E.U16 R8, desc[UR10][R4.64] ;  /* 0x0000000a0408b981 */ /* 0x0006a4000c1e1500 */
[----:B---3--:R-:W-:Y:S02]  /*38a30*/  @!P3 IMAD.MOV.U32 R4, RZ, RZ, R14 ;  /* 0x000000ffff04b224 */ /* 0x008fe400078e000e */
[----:B----4-:R-:W-:-:S05]  /*38a40*/  @!P3 IMAD.MOV.U32 R5, RZ, RZ, R15 ;  /* 0x000000ffff05b224 */ /* 0x010fca00078e000f */
[----:B------:R-:W3:Y:S04]  /*38a50*/  @!P3 LDG.E.U16 R7, desc[UR10][R4.64] ;  /* 0x0000000a0407b981 */ /* 0x000ee8000c1e1500 */
[----:B--2---:R0:W-:Y:S04]  /*38a60*/  STL [R1+0xbc], R8 ;  /* 0x0000bc0801007387 */ /* 0x0041e80000100800 */
[----:B0-----:R-:W2:Y:S04]  /*38a70*/  LDL.LU R8, [R1+0x280c] ;  /* 0x00280c0001087983 */ /* 0x001ea80000300800 */
[----:B------:R-:W4:Y:S04]  /*38a80*/  LDL R15, [R1+0x1674] ;  /* 0x00167400010f7983 */ /* 0x000f280000100800 */
[----:B------:R-:W4:Y:S04]  /*38a90*/  LDL R14, [R1+0x16b0] ;  /* 0x0016b000010e7983 */ /* 0x000f280000100800 */
        /* <DEDUP_REMOVED lines=33> */
[----:B------:R-:W3:Y:S01]  /*38cb0*/  @!P3 LDG.E.U16 R7, desc[UR10][R4.64] ;  /* 0x0000000a0407b981 */ /* 0x000ee2000c1e1500 */
[----:B------:R-:W-:-:S03]  /*38cc0*/  PRMT R6, RZ, 0x7610, R6 ;  /* 0x00007610ff067816 */ /* 0x000fc60000000006 */
[----:B--2---:R-:W-:Y:S04]  /*38cd0*/  STL [R1+0x277c], R8 ;  /* 0x00277c0801007387 */ /* 0x004fe80000100800 */
[----:B----4-:R-:W2:Y:S04]  /*38ce0*/  @!P3 LDG.E.U16 R6, desc[UR10][R14.64] ;  /* 0x0000000a0e06b981 */ /* 0x010ea8000c1e1500 */
[----:B---3--:R-:W-:Y:S04]  /*38cf0*/  STL [R1+0x2780], R7 ;  /* 0x0027800701007387 */ /* 0x008fe80000100800 */
        /* <DEDUP_REMOVED lines=23> */
[----:B---3--:R0:W-:Y:S04]  /*38e70*/  STL [R1+0xa0], R3 ;  /* 0x0000a00301007387 */ /* 0x0081e80000100800 */
[----:B0-----:R-:W3:Y:S04]  /*38e80*/  LDL.LU R3, [R1+0x27fc] ;  /* 0x0027fc0001037983 */ /* 0x001ee80000300800 */
        /* <DEDUP_REMOVED lines=195> */
[----:B0-----:R-:W2:Y:S04]  /*39ac0*/  LDL R12, [R1+0xfb0] ;  /* 0x000fb000010c7983 */ /* 0x001ea80000100800 */
        /* <DEDUP_REMOVED lines=35> */
[----:B------:R-:W2:Y:S01]  /*39d00*/  @!P3 LDG.E.U16 R19, desc[UR10][R14.64] ;  /* 0x0000000a0e13b981 */ /* 0x000ea2000c1e1500 */
[----:B------:R-:W-:-:S03]  /*39d10*/  PRMT R21, RZ, 0x7610, R21 ;  /* 0x00007610ff157816 */ /* 0x000fc60000000015 */
[----:B--2---:R0:W-:Y:S04]  /*39d20*/  STL [R1+0x38], R19 ;  /* 0x0000381301007387 */ /* 0x0041e80000100800 */
[----:B0-----:R-:W2:Y:S04]  /*39d30*/  LDL.LU R19, [R1+0x2798] ;  /* 0x0027980001137983 */ /* 0x001ea80000300800 */
[----:B------:R-:W2:Y:S01]  /*39d40*/  LDL R15, [R1+0xfac] ;  /* 0x000fac00010f7983 */ /* 0x000ea20000100800 */
[----:B------:R-:W-:-:S03]  /*39d50*/  @!P3 IMAD.MOV.U32 R14, RZ, RZ, R12 ;  /* 0x000000ffff0eb224 */ /* 0x000fc600078e000c */
[----:B------:R-:W3:Y:S04]  /*39d60*/  LDL R12, [R1+0xe70] ;  /* 0x000e7000010c7983 */ /* 0x000ee80000100800 */
[----:B--2---:R-:W2:Y:S04]  /*39d70*/  @!P3 LDG.E.U16 R21, desc[UR10][R14.64] ;  /* 0x0000000a0e15b981 */ /* 0x004ea8000c1e1500 */
        /* <DEDUP_REMOVED lines=23> */
[----:B------:R-:W-:Y:S01]  /*39ef0*/  @!P3 LOP3.LUT R15, R15, R14, RZ, 0x3c, !PT ;  /* 0x0000000e0f0fb212 */ /* 0x000fe200078e3cff */
[----:B--2---:R0:W-:Y:S04]  /*39f00*/  STL [R1+0x2c], R13 ;  /* 0x00002c0d01007387 */ /* 0x0041e80000100800 */
[----:B------:R1:W2:Y:S01]  /*39f10*/  @!P3 LDG.E.U16 R10, desc[UR10][R14.64] ;  /* 0x0000000a0e0ab981 */ /* 0x0002a2000c1e1500 */
[----:B------:R-:W-:-:S03]  /*39f20*/  PRMT R23, RZ, 0x7610, R23 ;  /* 0x00007610ff177816 */ /* 0x000fc60000000017 */
[----:B0-----:R-:W2:Y:S04]  /*39f30*/  LDL R13, [R1+0xdf0] ;  /* 0x000df000010d7983 */ /* 0x001ea80000100800 */
[----:B------:R-:W1:Y:S04]  /*39f40*/  LDL R14, [R1+0xeac] ;  /* 0x000eac00010e7983 */ /* 0x000e680000100800 */
[----:B------:R-:W1:Y:S02]  /*39f50*/  LDL R15, [R1+0xeb0] ;  /* 0x000eb000010f7983 */ /* 0x000e640000100800 */
[----:B-1----:R-:W-:-:S04]  /*39f60*/  @!P3 LOP3.LUT R15, R15, R14, RZ, 0x3c, !PT ;  /* 0x0000000e0f0fb212 */ /* 0x002fc800078e3cff */
[----:B------:R-:W-:-:S04]  /*39f70*/  @!P3 LOP3.LUT R14, R15, R14, RZ, 0x3c, !PT ;  /* 0x0000000e0f0eb212 */ /* 0x000fc800078e3cff */
[----:B------:R-:W-:-:S05]  /*39f80*/  @!P3 LOP3.LUT R15, R15, R14, RZ, 0x3c, !PT ;  /* 0x0000000e0f0fb212 */ /* 0x000fca00078e3cff */
[----:B------:R-:W3:Y:S04]  /*39f90*/  @!P3 LDG.E.U16 R23, desc[UR10][R14.64] ;  /* 0x0000000a0e17b981 */ /* 0x000ee8000c1e1500 */
[----:B--2---:R0:W-:Y:S04]  /*39fa0*/  STL [R1+0x28], R10 ;  /* 0x0000280a01007387 */ /* 0x0041e80000100800 */
[----:B0-----:R-:W2:Y:S04]  /*39fb0*/  LDL R10, [R1+0xdb0] ;  /* 0x000db000010a7983 */ /* 0x001ea80000100800 */
[----:B---3--:R0:W-:Y:S04]  /*39fc0*/  STL [R1+0x24], R23 ;  /* 0x0000241701007387 */ /* 0x0081e80000100800 */
[----:B0-----:R-:W3:Y:S04]  /*39fd0*/  LDL.LU R23, [R1+0x278c] ;  /* 0x00278c0001177983 */ /* 0x001ee80000300800 */
[----:B------:R-:W2:Y:S01]  /*39fe0*/  LDL R15, [R1+0xe6c] ;  /* 0x000e6c00010f7983 */ /* 0x000ea20000100800 */
[----:B------:R-:W-:Y:S01]  /*39ff0*/  PRMT R3, RZ, 0x7610, R3 ;  /* 0x00007610ff037816 */ /* 0x000fe20000000003 */
[----:B------:R-:W-:-:S02]  /*3a000*/  @!P3 IMAD.MOV.U32 R14, RZ, RZ, R12 ;  /* 0x000000ffff0eb224 */ /* 0x000fc400078e000c */
[----:B------:R-:W3:Y:S04]  /*3a010*/  LDL R12, [R1+0xd70] ;  /* 0x000d7000010c7983 */ /* 0x000ee80000100800 */
[----:B--2---:R-:W2:Y:S04]  /*3a020*/  @!P3 LDG.E.U16 R3, desc[UR10][R14.64] ;  /* 0x0000000a0e03b981 */ /* 0x004ea8000c1e1500 */
[----:B--2---:R-:W-:Y:S04]  /*3a030*/  STL [R1+0x20], R3 ;  /* 0x0000200301007387 */ /* 0x004fe80000100800 */
[----:B------:R-:W2:Y:S04]  /*3a040*/  LDL R14, [R1+0xe2c] ;  /* 0x000e2c00010e7983 */ /* 0x000ea80000100800 */
[----:B------:R-:W2:Y:S01]  /*3a050*/  LDL R15, [R1+0xe30] ;  /* 0x000e3000010f7983 */ /* 0x000ea20000100800 */
[----:B------:R-:W-:-:S02]  /*3a060*/  PRMT R9, RZ, 0x7610, R9 ;  /* 0x00007610ff097816 */ /* 0x000fc40000000009 */
[----:B--2---:R-:W-:-:S04]  /*3a070*/  @!P3 LOP3.LUT R15, R15, R14, RZ, 0x3c, !PT ;  /* 0x0000000e0f0fb212 */ /* 0x004fc800078e3cff */
[----:B------:R-:W-:-:S04]  /*3a080*/  @!P3 LOP3.LUT R14, R15, R14, RZ, 0x3c, !PT ;  /* 0x0000000e0f0eb212 */ /* 0x000fc800078e3cff */
[----:B------:R-:W-:-:S05]  /*3a090*/  @!P3 LOP3.LUT R15, R15, R14, RZ, 0x3c, !PT ;  /* 0x0000000e0f0fb212 */ /* 0x000fca00078e3cff */
[----:B------:R0:W2:Y:S04]  /*3a0a0*/  @!P3 LDG.E.U16 R9, desc[UR10][R14.64] ;  /* 0x0000000a0e09b981 */ /* 0x0000a8000c1e1500 */
[----:B------:R-:W3:Y:S01]  /*3a0b0*/  LDL R15, [R1+0xdec] ;  /* 0x000dec00010f7983 */ /* 0x000ee20000100800 */
[----:B------:R-:W-:Y:S01]  /*3a0c0*/  PRMT R7, RZ, 0x7610, R7 ;  /* 0x00007610ff077816 */ /* 0x000fe20000000007 */
[----:B0-----:R-:W-:Y:S02]  /*3a0d0*/  @!P3 IMAD.MOV.U32 R14, RZ, RZ, R13 ;  /* 0x000000ffff0eb224 */ /* 0x001fe400078e000d */
[----:B--2---:R0:W-:Y:S01]  /*3a0e0*/  STL [R1+0x1c], R9 ;  /* 0x00001c0901007387 */ /* 0x0041e20000100800 */
[----:B------:R-:W-:-:S03]  /*3a0f0*/  PRMT R5, RZ, 0x7610, R5 ;  /* 0x00007610ff057816 */ /* 0x000fc60000000005 */
[----:B------:R-:W2:Y:S04]  /*3a100*/  LDL R13, [R1+0xcec] ;  /* 0x000cec00010d7983 */ /* 0x000ea80000100800 */
[----:B---3--:R1:W3:Y:S04]  /*3a110*/  @!P3 LDG.E.U16 R7, desc[UR10][R14.64] ;  /* 0x0000000a0e07b981 */ /* 0x0082e8000c1e1500 */
[----:B0-----:R-:W2:Y:S04]  /*3a120*/  LDL R9, [R1+0xd30] ;  /* 0x000d300001097983 */ /* 0x001ea80000100800 */
[----:B------:R-:W2:Y:S01]  /*3a130*/  LDL R15, [R1+0xdac] ;  /* 0x000dac00010f7983 */ /* 0x000ea20000100800 */
[----:B-1----:R-:W-:-:S03]  /*3a140*/  @!P3 IMAD.MOV.U32 R14, RZ, RZ, R10 ;  /* 0x000000ffff0eb224 */ /* 0x002fc600078e000a */
[----:B---3--:R0:W-:Y:S01]  /*3a150*/  STL [R1+0x18], R7 ;  /* 0x0000180701007387 */ /* 0x0081e20000100800 */
[----:B------:R-:W-:-:S03]  /*3a160*/  PRMT R11, RZ, 0x7610, R11 ;  /* 0x00007610ff0b7816 */ /* 0x000fc6000000000b */
[----:B------:R-:W3:Y:S04]  /*3a170*/  LDL R10, [R1+0xcac] ;  /* 0x000cac00010a7983 */ /* 0x000ee80000100800 */
[----:B--2---:R1:W2:Y:S04]  /*3a180*/  @!P3 LDG.E.U16 R5, desc[UR10][R14.64] ;  /* 0x0000000a0e05b981 */ /* 0x0042a8000c1e1500 */
[----:B0-----:R-:W3:Y:S04]  /*3a190*/  LDL R7, [R1+0xcf0] ;  /* 0x000cf00001077983 */ /* 0x001ee80000100800 */
[----:B------:R-:W3:Y:S01]  /*3a1a0*/  LDL R15, [R1+0xd6c] ;  /* 0x000d6c00010f7983 */ /* 0x000ee20000100800 */
[----:B-1----:R-:W-:-:S03]  /*3a1b0*/  @!P3 IMAD.MOV.U32 R14, RZ, RZ, R12 ;  /* 0x000000ffff0eb224 */ /* 0x002fc600078e000c */
[----:B--2---:R0:W-:Y:S01]  /*3a1c0*/  STL [R1+0x14], R5 ;  /* 0x0000140501007387 */ /* 0x0041e20000100800 */
[----:B------:R-:W-:-:S03]  /*3a1d0*/  PRMT R8, RZ, 0x7610, R8 ;  /* 0x00007610ff087816 */ /* 0x000fc60000000008 */
[----:B------:R-:W2:Y:S04]  /*3a1e0*/  LDL R12, [R1+0xc6c] ;  /* 0x000c6c00010c7983 */ /* 0x000ea80000100800 */
[----:B---3--:R1:W3:Y:S04]  /*3a1f0*/  @!P3 LDG.E.U16 R11, desc[UR10][R14.64] ;  /* 0x0000000a0e0bb981 */ /* 0x0082e8000c1e1500 */
[----:B0-----:R-:W2:Y:S04]  /*3a200*/  LDL R5, [R1+0xcb0] ;  /* 0x000cb00001057983 */ /* 0x001ea80000100800 */
[----:B------:R-:W2:Y:S01]  /*3a210*/  LDL R15, [R1+0xd2c] ;  /* 0x000d2c00010f7983 */ /* 0x000ea20000100800 */
[----:B-1----:R-:W-:Y:S01]  /*3a220*/  @!P3 IMAD.MOV.U32 R14, RZ, RZ, R9 ;  /* 0x000000ffff0eb224 */ /* 0x002fe200078e0009 */
[----:B------:R-:W-:-:S02]  /*3a230*/  PRMT R6, RZ, 0x7610, R6 ;  /* 0x00007610ff067816 */ /* 0x000fc40000000006 */
[----:B---3--:R0:W-:Y:S01]  /*3a240*/  STL [R1+0x10], R11 ;  /* 0x0000100b01007387 */ /* 0x0081e20000100800 */
[----:B------:R-:W-:Y:S02]  /*3a250*/  PRMT R2, RZ, 0x7610, R2 ;  /* 0x00007610ff027816 */ /* 0x000fe40000000002 */
[----:B------:R-:W-:Y:S01]  /*3a260*/  PRMT R0, RZ, 0x7610, R0 ;  /* 0x00007610ff007816 */ /* 0x000fe20000000000 */
[----:B------:R-:W3:Y:S04]  /*3a270*/  LDL R9, [R1+0xc2c] ;  /* 0x000c2c0001097983 */ /* 0x000ee80000100800 */
[----:B0-----:R-:W3:Y:S04]  /*3a280*/  LDL R11, [R1+0xc70] ;  /* 0x000c7000010b7983 */ /* 0x001ee80000100800 */
[----:B--2---:R0:W2:Y:S02]  /*3a290*/  @!P3 LDG.E.U16 R8, desc[UR10][R14.64] ;  /* 0x0000000a0e08b981 */ /* 0x0040a4000c1e1500 */
[----:B0-----:R-:W-:-:S02]  /*3a2a0*/  @!P3 IMAD.MOV.U32 R14, RZ, RZ, R7 ;  /* 0x000000ffff0eb224 */ /* 0x001fc400078e0007 */
[----:B------:R-:W-:-:S05]  /*3a2b0*/  @!P3 IMAD.MOV.U32 R15, RZ, RZ, R13 ;  /* 0x000000ffff0fb224 */ /* 0x000fca00078e000d */
[----:B------:R0:W4:Y:S02]  /*3a2c0*/  @!P3 LDG.E.U16 R6, desc[UR10][R14.64] ;  /* 0x0000000a0e06b981 */ /* 0x000124000c1e1500 */
[----:B0-----:R-:W-:Y:S02]  /*3a2d0*/  @!P3 IMAD.MOV.U32 R14, RZ, RZ, R5 ;  /* 0x000000ffff0eb224 */ /* 0x001fe400078e0005 */
[----:B------:R-:W-:-:S05]  /*3a2e0*/  @!P3 IMAD.MOV.U32 R15, RZ, RZ, R10 ;  /* 0x000000ffff0fb224 */ /* 0x000fca00078e000a */
[----:B------:R0:W4:Y:S02]  /*3a2f0*/  @!P3 LDG.E.U16 R2, desc[UR10][R14.64] ;  /* 0x0000000a0e02b981 */ /* 0x000124000c1e1500 */
[----:B0-----:R-:W-:Y:S02]  /*3a300*/  @!P3 IMAD.MOV.U32 R15, RZ, RZ, R12 ;  /* 0x000000ffff0fb224 */ /* 0x001fe400078e000c */
[----:B---3--:R-:W-:Y:S01]  /*3a310*/  @!P3 IMAD.MOV.U32 R14, RZ, RZ, R11 ;  /* 0x000000ffff0eb224 */ /* 0x008fe200078e000b */
[----:B--2---:R0:W-:Y:S04]  /*3a320*/  STL [R1+0xc], R8 ;  /* 0x00000c0801007387 */ /* 0x0041e80000100800 */
[----:B------:R-:W2:Y:S04]  /*3a330*/  LDL R7, [R1+0xbec] ;  /* 0x000bec0001077983 */ /* 0x000ea80000100800 */
[----:B------:R1:W3:Y:S04]  /*3a340*/  @!P3 LDG.E.U16 R0, desc[UR10][R14.64] ;  /* 0x0000000a0e00b981 */ /* 0x0002e8000c1e1500 */
[----:B0-----:R-:W2:Y:S04]  /*3a350*/  LDL R8, [R1+0xc30] ;  /* 0x000c300001087983 */ /* 0x001ea80000100800 */
[----:B----4-:R0:W-:Y:S04]  /*3a360*/  STL [R1+0x8], R6 ;  /* 0x0000080601007387 */ /* 0x0101e80000100800 */
[----:B------:R-:W4:Y:S04]  /*3a370*/  LDL R10, [R1+0xbac] ;  /* 0x000bac00010a7983 */ /* 0x000f280000100800 */
[----:B------:R-:W4:Y:S04]  /*3a380*/  LDL R5, [R1+0xbb0] ;  /* 0x000bb00001057983 */ /* 0x000f280000100800 */
[----:B0-----:R-:W4:Y:S01]  /*3a390*/  LDL R6, [R1+0xbf0] ;  /* 0x000bf00001067983 */ /* 0x001f220000100800 */
[----:B------:R-:W-:Y:S01]  /*3a3a0*/  PRMT R29, RZ, 0x7610, R29 ;  /* 0x00007610ff1d7816 */ /* 0x000fe2000000001d */
[----:B-1----:R-:W-:-:S02]  /*3a3b0*/  @!P3 IMAD.MOV.U32 R15, RZ, RZ, R9 ;  /* 0x000000ffff0fb224 */ /* 0x002fc400078e0009 */
[----:B------:R0:W-:Y:S01]  /*3a3c0*/  STL [R1+0x26f8], R2 ;  /* 0x0026f80201007387 */ /* 0x0001e20000100800 */
[----:B------:R-:W-:-:S03]  /*3a3d0*/  PRMT R28, RZ, 0x7610, R28 ;  /* 0x00007610ff1c7816 */ /* 0x000fc6000000001c */
[----:B---3--:R1:W-:Y:S04]  /*3a3e0*/  STL [R1+0x26fc], R0 ;  /* 0x0026fc0001007387 */ /* 0x0083e80000100800 */
[----:B------:R-:W3:Y:S01]  /*3a3f0*/  LDL R9, [R1+0xb6c] ;  /* 0x000b6c0001097983 */ /* 0x000ee20000100800 */
[----:B--2---:R-:W-:-:S03]  /*3a400*/  @!P3 IMAD.MOV.U32 R14, RZ, RZ, R8 ;  /* 0x000000ffff0eb224 */ /* 0x004fc600078e0008 */
[----:B------:R-:W2:Y:S04]  /*3a410*/  LDL R8, [R1+0xb70] ;  /* 0x000b700001087983 */ /* 0x000ea80000100800 */
[----:B------:R0:W2:Y:S02]  /*3a420*/  @!P3 LDG.E.U16 R29, desc[UR10][R14.64] ;  /* 0x0000000a0e1db981 */ /* 0x0000a4000c1e1500 */
[----:B0-----:R-:W-:Y:S02]  /*3a430*/  @!P3 IMAD.MOV.U32 R15, RZ, RZ, R7 ;  /* 0x000000ffff0fb224 */ /* 0x001fe400078e0007 */
[----:B----4-:R-:W-:-:S05]  /*3a440*/  @!P3 IMAD.MOV.U32 R14, RZ, RZ, R6 ;  /* 0x000000ffff0eb224 */ /* 0x010fca00078e0006 */
[----:B------:R0:W4:Y:S01]  /*3a450*/  @!P3 LDG.E.U16 R28, desc[UR10][R14.64] ;  /* 0x0000000a0e1cb981 */ /* 0x000122000c1e1500 */
[----:B------:R-:W-:Y:S01]  /*3a460*/  PRMT R27, RZ, 0x7610, R27 ;  /* 0x00007610ff1b7816 */ /* 0x000fe2000000001b */
[----:B0-----:R-:W-:Y:S02]  /*3a470*/  @!P3 IMAD.MOV.U32 R14, RZ, RZ, R5 ;  /* 0x000000ffff0eb224 */ /* 0x001fe400078e0005 */
[----:B------:R-:W-:-:S05]  /*3a480*/  @!P3 IMAD.MOV.U32 R15, RZ, RZ, R10 ;  /* 0x000000ffff0fb224 */ /* 0x000fca00078e000a */
[----:B------:R3:W4:Y:S01]  /*3a490*/  @!P3 LDG.E.U16 R27, desc[UR10][R14.64] ;  /* 0x0000000a0e1bb981 */ /* 0x000722000c1e1500 */
[----:B------:R-:W-:Y:S01]  /*3a4a0*/  PRMT R26, RZ, 0x7610, R26 ;  /* 0x00007610ff1a7816 */ /* 0x000fe2000000001a */
[----:B---3--:R-:W-:Y:S02]  /*3a4b0*/  @!P3 IMAD.MOV.U32 R15, RZ, RZ, R9 ;  /* 0x000000ffff0fb224 */ /* 0x008fe400078e0009 */
[----:B--2---:R-:W-:Y:S01]  /*3a4c0*/  @!P3 IMAD.MOV.U32 R14, RZ, RZ, R8 ;  /* 0x000000ffff0eb224 */ /* 0x004fe200078e0008 */
[----:B------:R-:W-:Y:S04]  /*3a4d0*/  STL [R1+0x2700], R29 ;  /* 0x0027001d01007387 */ /* 0x000fe80000100800 */
[----:B------:R-:W2:Y:S04]  /*3a4e0*/  LDL R7, [R1+0xb2c] ;  /* 0x000b2c0001077983 */ /* 0x000ea80000100800 */
[----:B------:R-:W3:Y:S04]  /*3a4f0*/  LDL R6, [R1+0xb30] ;  /* 0x000b300001067983 */ /* 0x000ee80000100800 */
[----:B------:R2:W3:Y:S04]  /*3a500*/  @!P3 LDG.E.U16 R26, desc[UR10][R14.64] ;  /* 0x0000000a0e1ab981 */ /* 0x0004e8000c1e1500 */
[----:B----4-:R0:W-:Y:S04]  /*3a510*/  STL [R1+0x2704], R28 ;  /* 0x0027041c01007387 */ /* 0x0101e80000100800 */
[----:B------:R-:W4:Y:S04]  /*3a520*/  LDL R11, [R1+0xaec] ;  /* 0x000aec00010b7983 */ /* 0x000f280000100800 */
[----:B------:R-:W4:Y:S04]  /*3a530*/  LDL R10, [R1+0xaf0] ;  /* 0x000af000010a7983 */ /* 0x000f280000100800 */
[----:B------:R-:W4:Y:S04]  /*3a540*/  LDL R5, [R1+0xaac] ;  /* 0x000aac0001057983 */ /* 0x000f280000100800 */
[----:B------:R-:W4:Y:S04]  /*3a550*/  LDL R2, [R1+0xab0] ;  /* 0x000ab00001027983 */ /* 0x000f280000100800 */
[----:B------:R-:W-:Y:S04]  /*3a560*/  STL [R1+0x2708], R27 ;  /* 0x0027081b01007387 */ /* 0x000fe80000100800 */
[----:B------:R-:W4:Y:S04]  /*3a570*/  LDL R9, [R1+0xa6c] ;  /* 0x000a6c0001097983 */ /* 0x000f280000100800 */
[----:B------:R-:W4:Y:S01]  /*3a580*/  LDL R8, [R1+0xa70] ;  /* 0x000a700001087983 */ /* 0x000f220000100800 */
[----:B------:R-:W-:-:S02]  /*3a590*/  PRMT R25, RZ, 0x7610, R25 ;  /* 0x00007610ff197816 */ /* 0x000fc40000000019 */
[----:B------:R-:W-:Y:S01]  /*3a5a0*/  PRMT R24, RZ, 0x7610, R24 ;  /* 0x00007610ff187816 */ /* 0x000fe20000000018 */
[----:B--2---:R-:W-:Y:S02]  /*3a5b0*/  @!P3 IMAD.MOV.U32 R15, RZ, RZ, R7 ;  /* 0x000000ffff0fb224 */ /* 0x004fe400078e0007 */
[----:B---3--:R-:W-:Y:S01]  /*3a5c0*/  @!P3 IMAD.MOV.U32 R14, RZ, RZ, R6 ;  /* 0x000000ffff0eb224 */ /* 0x008fe200078e0006 */
[----:B------:R-:W-:Y:S04]  /*3a5d0*/  STL [R1+0x270c], R26 ;  /* 0x00270c1a01007387 */ /* 0x000fe80000100800 */
[----:B------:R-:W2:Y:S04]  /*3a5e0*/  LDL R7, [R1+0xa2c] ;  /* 0x000a2c0001077983 */ /* 0x000ea80000100800 */
[----:B------:R-:W3:Y:S04]  /*3a5f0*/  LDL R6, [R1+0xa30] ;  /* 0x000a300001067983 */ /* 0x000ee80000100800 */
[----:B------:R4:W3:Y:S02]  /*3a600*/  @!P3 LDG.E.U16 R25, desc[UR10][R14.64] ;  /* 0x0000000a0e19b981 */ /* 0x0008e4000c1e1500 */
[----:B----4-:R-:W-:-:S02]  /*3a610*/  @!P3 IMAD.MOV.U32 R15, RZ, RZ, R11 ;  /* 0x000000ffff0fb224 */ /* 0x010fc400078e000b */
[----:B------:R-:W-:-:S05]  /*3a620*/  @!P3 IMAD.MOV.U32 R14, RZ, RZ, R10 ;  /* 0x000000ffff0eb224 */ /* 0x000fca00078e000a */
[----:B------:R4:W3:Y:S01]  /*3a630*/  @!P3 LDG.E.U16 R24, desc[UR10][R14.64] ;  /* 0x0000000a0e18b981 */ /* 0x0008e2000c1e1500 */
[----:B------:R-:W-:Y:S02]  /*3a640*/  PRMT R20, RZ, 0x7610, R20 ;  /* 0x00007610ff147816 */ /* 0x000fe40000000014 */
[----:B------:R-:W-:Y:S01]  /*3a650*/  PRMT R18, RZ, 0x7610, R18 ;  /* 0x00007610ff127816 */ /* 0x000fe20000000012 */
[----:B----4-:R-:W-:Y:S02]  /*3a660*/  @!P3 IMAD.MOV.U32 R14, RZ, RZ, R2 ;  /* 0x000000ffff0eb224 */ /* 0x010fe400078e0002 */
[----:B------:R-:W-:-:S05]  /*3a670*/  @!P3 IMAD.MOV.U32 R15, RZ, RZ, R5 ;  /* 0x000000ffff0fb224 */ /* 0x000fca00078e0005 */
[----:B------:R4:W3:Y:S02]  /*3a680*/  @!P3 LDG.E.U16 R20, desc[UR10][R14.64] ;  /* 0x0000000a0e14b981 */ /* 0x0008e4000c1e1500 */
[----:B----4-:R-:W-:Y:S02]  /*3a690*/  @!P3 IMAD.MOV.U32 R14, RZ, RZ, R8 ;  /* 0x000000ffff0eb224 */ /* 0x010fe400078e0008 */
[----:B------:R-:W-:-:S05]  /*3a6a0*/  @!P3 IMAD.MOV.U32 R15, RZ, RZ, R9 ;  /* 0x000000ffff0fb224 */ /* 0x000fca00078e0009 */
[----:B------:R2:W4:Y:S01]  /*3a6b0*/  @!P3 LDG.E.U16 R18, desc[UR10][R14.64] ;  /* 0x0000000a0e12b981 */ /* 0x000522000c1e1500 */
[----:B------:R-:W-:Y:S01]  /*3a6c0*/  PRMT R16, RZ, 0x7610, R16 ;  /* 0x00007610ff107816 */ /* 0x000fe20000000010 */
[----:B--2---:R-:W-:Y:S02]  /*3a6d0*/  @!P3 IMAD.MOV.U32 R15, RZ, RZ, R7 ;  /* 0x000000ffff0fb224 */ /* 0x004fe400078e0007 */
[----:B---3--:R-:W-:-:S05]  /*3a6e0*/  @!P3 IMAD.MOV.U32 R14, RZ, RZ, R6 ;  /* 0x000000ffff0eb224 */ /* 0x008fca00078e0006 */
[----:B------:R-:W2:Y:S04]  /*3a6f0*/  @!P3 LDG.E.U16 R16, desc[UR10][R14.64] ;  /* 0x0000000a0e10b981 */ /* 0x000ea8000c1e1500 */
[----:B------:R-:W-:Y:S04]  /*3a700*/  STL [R1+0x2710], R25 ;  /* 0x0027101901007387 */ /* 0x000fe80000100800 */
[----:B------:R-:W-:Y:S04]  /*3a710*/  STL [R1+0x2714], R24 ;  /* 0x0027141801007387 */ /* 0x000fe80000100800 */
[----:B------:R-:W3:Y:S04]  /*3a720*/  LDL R5, [R1+0x9ec] ;  /* 0x0009ec0001057983 */ /* 0x000ee80000100800 */
[----:B------:R-:W3:Y:S04]  /*3a730*/  LDL R2, [R1+0x9f0] ;  /* 0x0009f00001027983 */ /* 0x000ee80000100800 */
[----:B------:R-:W-:Y:S04]  /*3a740*/  STL [R1+0x2718], R20 ;  /* 0x0027181401007387 */ /* 0x000fe80000100800 */
[----:B------:R-:W3:Y:S04]  /*3a750*/  LDL R13, [R1+0x9ac] ;  /* 0x0009ac00010d7983 */ /* 0x000ee80000100800 */
[----:B------:R-:W3:Y:S04]  /*3a760*/  LDL R12, [R1+0x9b0] ;  /* 0x0009b000010c7983 */ /* 0x000ee80000100800 */
[----:B----4-:R-:W-:Y:S04]  /*3a770*/  STL [R1+0x271c], R18 ;  /* 0x00271c1201007387 */ /* 0x010fe80000100800 */
[----:B------:R-:W4:Y:S04]  /*3a780*/  LDL R11, [R1+0x96c] ;  /* 0x00096c00010b7983 */ /* 0x000f280000100800 */
[----:B------:R-:W4:Y:S04]  /*3a790*/  LDL R10, [R1+0x970] ;  /* 0x00097000010a7983 */ /* 0x000f280000100800 */
[----:B------:R-:W4:Y:S04]  /*3a7a0*/  LDL R9, [R1+0x92c] ;  /* 0x00092c0001097983 */ /* 0x000f280000100800 */
[----:B------:R-:W4:Y:S04]  /*3a7b0*/  LDL R8, [R1+0x930] ;  /* 0x0009300001087983 */ /* 0x000f280000100800 */
[----:B------:R-:W4:Y:S04]  /*3a7c0*/  LDL R6, [R1+0x8f0] ;  /* 0x0008f00001067983 */ /* 0x000f280000100800 */
[----:B--2---:R-:W-:Y:S04]  /*3a7d0*/  STL [R1+0x2720], R16 ;  /* 0x0027201001007387 */ /* 0x004fe80000100800 */
[----:B------:R-:W2:Y:S01]  /*3a7e0*/  LDL R7, [R1+0x8ec] ;  /* 0x0008ec0001077983 */ /* 0x000ea20000100800 */
[----:B---3--:R-:W-:-:S02]  /*3a7f0*/  @!P3 IMAD.MOV.U32 R15, RZ, RZ, R5 ;  /* 0x000000ffff0fb224 */ /* 0x008fc400078e0005 */
[----:B------:R-:W-:Y:S01]  /*3a800*/  @!P3 IMAD.MOV.U32 R14, RZ, RZ, R2 ;  /* 0x000000ffff0eb224 */ /* 0x000fe200078e0002 */
[----:B------:R-:W3:Y:S04]  /*3a810*/  LDL R5, [R1+0x1724] ;  /* 0x0017240001057983 */ /* 0x000ee80000100800 */
[----:B------:R-:W3:Y:S01]  /*3a820*/  LDL R2, [R1+0x172c] ;  /* 0x00172c0001027983 */ /* 0x000ee20000100800 */
[----:B------:R-:W-:Y:S02]  /*3a830*/  PRMT R17, RZ, 0x7610, R17 ;  /* 0x00007610ff117816 */ /* 0x000fe40000000011 */
[----:B------:R-:W-:-:S04]  /*3a840*/  PRMT R19, RZ, 0x7610, R19 ;  /* 0x00007610ff137816 */ /* 0x000fc80000000013 */
[----:B------:R0:W3:Y:S01]  /*3a850*/  @!P3 LDG.E.U16 R17, desc[UR10][R14.64] ;  /* 0x0000000a0e11b981 */ /* 0x0000e2000c1e1500 */
[----:B------:R-:W-:Y:S01]  /*3a860*/  PRMT R21, RZ, 0x7610, R21 ;  /* 0x00007610ff157816 */ /* 0x000fe20000000015 */
[----:B0-----:R-:W-:Y:S02]  /*3a870*/  @!P3 IMAD.MOV.U32 R14, RZ, RZ, R12 ;  /* 0x000000ffff0eb224 */ /* 0x001fe400078e000c */
[----:B------:R-:W-:-:S05]  /*3a880*/  @!P3 IMAD.MOV.U32 R15, RZ, RZ, R13 ;  /* 0x000000ffff0fb224 */ /* 0x000fca00078e000d */
[----:B------:R4:W3:Y:S01]  /*3a890*/  @!P3 LDG.E.U16 R19, desc[UR10][R14.64] ;  /* 0x0000000a0e13b981 */ /* 0x0008e2000c1e1500 */
[----:B------:R-:W-:Y:S01]  /*3a8a0*/  PRMT R22, RZ, 0x7610, R22 ;  /* 0x00007610ff167816 */ /* 0x000fe20000000016 */
[----:B----4-:R-:W-:Y:S02]  /*3a8b0*/  @!P3 IMAD.MOV.U32 R14, RZ, RZ, R10 ;  /* 0x000000ffff0eb224 */ /* 0x010fe400078e000a */
[----:B------:R-:W-:-:S05]  /*3a8c0*/  @!P3 IMAD.MOV.U32 R15, RZ, RZ, R11 ;  /* 0x000000ffff0fb224 */ /* 0x000fca00078e000b */
[----:B------:R0:W4:Y:S01]  /*3a8d0*/  @!P3 LDG.E.U16 R21, desc[UR10][R14.64] ;  /* 0x0000000a0e15b981 */ /* 0x000122000c1e1500 */
[----:B------:R-:W-:Y:S01]  /*3a8e0*/  PRMT R23, RZ, 0x7610, R23 ;  /* 0x00007610ff177816 */ /* 0x000fe20000000017 */
[----:B0-----:R-:W-:Y:S02]  /*3a8f0*/  @!P3 IMAD.MOV.U32 R14, RZ, RZ, R8 ;  /* 0x000000ffff0eb224 */ /* 0x001fe400078e0008 */
[----:B------:R-:W-:-:S05]  /*3a900*/  @!P3 IMAD.MOV.U32 R15, RZ, RZ, R9 ;  /* 0x000000ffff0fb224 */ /* 0x000fca00078e0009 */
[----:B------:R0:W4:Y:S02]  /*3a910*/  @!P3 LDG.E.U16 R22, desc[UR10][R14.64] ;  /* 0x0000000a0e16b981 */ /* 0x000124000c1e1500 */
[----:B0-----:R-:W-:Y:S01]  /*3a920*/  @!P3 IMAD.MOV.U32 R14, RZ, RZ, R6 ;  /* 0x000000ffff0eb224 */ /* 0x001fe200078e0006 */
[----:B-1----:R-:W-:Y:S01]  /*3a930*/  PRMT R0, RZ, 0x7610, R0 ;  /* 0x00007610ff007816 */ /* 0x002fe20000000000 */
[----:B--2---:R-:W-:-:S05]  /*3a940*/  @!P3 IMAD.MOV.U32 R15, RZ, RZ, R7 ;  /* 0x000000ffff0fb224 */ /* 0x004fca00078e0007 */
[----:B------:R3:W2:Y:S02]  /*3a950*/  @!P3 LDG.E.U16 R23, desc[UR10][R14.64] ;  /* 0x0000000a0e17b981 */ /* 0x0006a4000c1e1500 */
[----:B---3--:R-:W-:Y:S02]  /*3a960*/  @!P3 IMAD.MOV.U32 R15, RZ, RZ, R5 ;  /* 0x000000ffff0fb224 */ /* 0x008fe400078e0005 */
[----:B------:R-:W-:-:S05]  /*3a970*/  @!P3 IMAD.MOV.U32 R14, RZ, RZ, R2 ;  /* 0x000000ffff0eb224 */ /* 0x000fca00078e0002 */
[----:B------:R-:W3:Y:S04]  /*3a980*/  @!P3 LDG.E.U16 R0, desc[UR10][R14.64] ;  /* 0x0000000a0e00b981 */ /* 0x000ee8000c1e1500 */
[----:B------:R-:W-:Y:S04]  /*3a990*/  STL [R1+0x2724], R17 ;  /* 0x0027241101007387 */ /* 0x000fe80000100800 */
[----:B------:R-:W-:Y:S04]  /*3a9a0*/  STL [R1+0x2728], R19 ;  /* 0x0027281301007387 */ /* 0x000fe80000100800 */
[----:B----4-:R-:W-:Y:S04]  /*3a9b0*/  STL [R1+0x272c], R21 ;  /* 0x00272c1501007387 */ /* 0x010fe80000100800 */
[----:B------:R-:W-:Y:S04]  /*3a9c0*/  STL [R1+0x2730], R22 ;  /* 0x0027301601007387 */ /* 0x000fe80000100800 */
[----:B--2---:R-:W-:Y:S04]  /*3a9d0*/  STL [R1+0x2734], R23 ;  /* 0x0027341701007387 */ /* 0x004fe80000100800 */
[----:B------:R-:W2:Y:S04]  /*3a9e0*/  LDL.LU R28, [R1+0x28c] ;  /* 0x00028c00011c7983 */ /* 0x000ea80000300800 */
[----:B------:R-:W4:Y:S04]  /*3a9f0*/  LDL.LU R29, [R1+0x2b4] ;  /* 0x0002b400011d7983 */ /* 0x000f280000300800 */
[----:B------:R-:W2:Y:S04]  /*3aa00*/  LDL.LU R9, [R1+0x2ac] ;  /* 0x0002ac0001097983 */ /* 0x000ea80000300800 */
[----:B------:R-:W2:Y:S04]  /*3aa10*/  LDL.LU R10, [R1+0x2a4] ;  /* 0x0002a400010a7983 */ /* 0x000ea80000300800 */
[----:B------:R-:W2:Y:S04]  /*3aa20*/  LDL.LU R11, [R1+0x29c] ;  /* 0x00029c00010b7983 */ /* 0x000ea80000300800 */
[----:B------:R-:W2:Y:S04]  /*3aa30*/  LDL.LU R12, [R1+0x294] ;  /* 0x00029400010c7983 */ /* 0x000ea80000300800 */
[----:B------:R-:W2:Y:S04]  /*3aa40*/  LDL.LU R13, [R1+0x288] ;  /* 0x00028800010d7983 */ /* 0x000ea80000300800 */
[----:B---3--:R0:W-:Y:S04]  /*3aa50*/  STL [R1+0x6c0], R0 ;  /* 0x0006c00001007387 */ /* 0x0081e80000100800 */
[----:B0-----:R-:W3:Y:S04]  /*3aa60*/  LDL.LU R0, [R1+0x280] ;  /* 0x0002800001007983 */ /* 0x001ee80000300800 */
[----:B------:R-:W2:Y:S04]  /*3aa70*/  LDL.LU R2, [R1+0x2b8] ;  /* 0x0002b80001027983 */ /* 0x000ea80000300800 */
[----:B------:R-:W2:Y:S04]  /*3aa80*/  LDL.LU R5, [R1+0x2b0] ;  /* 0x0002b00001057983 */ /* 0x000ea80000300800 */
[----:B------:R-:W2:Y:S04]  /*3aa90*/  LDL.LU R6, [R1+0x2a8] ;  /* 0x0002a80001067983 */ /* 0x000ea80000300800 */
[----:B------:R-:W2:Y:S04]  /*3aaa0*/  LDL.LU R7, [R1+0x2a0] ;  /* 0x0002a00001077983 */ /* 0x000ea80000300800 */
[----:B------:R-:W2:Y:S04]  /*3aab0*/  LDL.LU R8, [R1+0x298] ;  /* 0x0002980001087983 */ /* 0x000ea80000300800 */
        /* <DEDUP_REMOVED lines=78> */
[----:B------:R-:W0:Y:S03]  /*3afa0*/  S2R R3, SR_TID.X ;  /* 0x0000000000037919 */ /* 0x000e260000002100 */
        /* <DEDUP_REMOVED lines=32> */
[----:B0-----:R-:W-:-:S03]  /*3b1b0*/  LOP3.LUT R3, R3, 0x3f, RZ, 0xc0, !PT ;  /* 0x0000003f03037812 */ /* 0x001fc600078ec0ff */
[----:B------:R-:W-:Y:S04]  /*3b1c0*/  STL [R1+0x26b0], R14 ;  /* 0x0026b00e01007387 */ /* 0x000fe80000100800 */
[----:B------:R-:W-:Y:S04]  /*3b1d0*/  STL [R1+0x26b8], R14 ;  /* 0x0026b80e01007387 */ /* 0x000fe80000100800 */
[----:B------:R-:W-:Y:S04]  /*3b1e0*/  STL [R1+0x26c0], R14 ;  /* 0x0026c00e01007387 */ /* 0x000fe80000100800 */
[----:B------:R-:W-:Y:S04]  /*3b1f0*/  STL [R1+0x26c8], R14 ;  /* 0x0026c80e01007387 */ /* 0x000fe80000100800 */
[----:B------:R-:W-:Y:S01]  /*3b200*/  STL [R1+0x26d0], R14 ;  /* 0x0026d00e01007387 */ /* 0x000fe20000100800 */
[----:B------:R-:W-:-:S03]  /*3b210*/  IMAD.SHL.U32 R3, R3, 0x2, RZ ;  /* 0x0000000203037824 */ /* 0x000fc600078e00ff */
[----:B------:R-:W-:Y:S04]  /*3b220*/  STL [R1+0x26d8], R14 ;  /* 0x0026d80e01007387 */ /* 0x000fe80000100800 */
[----:B------:R-:W-:Y:S04]  /*3b230*/  STL [R1+0x26e0], R14 ;  /* 0x0026e00e01007387 */ /* 0x000fe80000100800 */
[----:B------:R-:W-:Y:S04]  /*3b240*/  STL [R1+0x26e8], R14 ;  /* 0x0026e80e01007387 */ /* 0x000fe80000100800 */
[----:B------:R-:W-:Y:S04]  /*3b250*/  STL [R1+0x26f0], R14 ;  /* 0x0026f00e01007387 */ /* 0x000fe80000100800 */
[----:B------:R-:W-:Y:S04]  /*3b260*/  STL [R1+0x2338], R15 ;  /* 0x0023380f01007387 */ /* 0x000fe80000100800 */
[----:B------:R-:W-:Y:S04]  /*3b270*/  STL [R1+0x2738], R15 ;  /* 0x0027380f01007387 */ /* 0x000fe80000100800 */
[----:B--2---:R0:W-:Y:S04]  /*3b280*/  STS.U16 [R3+UR5+0x10200], R9 ;  /* 0x0102000903007988 */ /* 0x0041e80008000405 */
[----:B------:R1:W-:Y:S04]  /*3b290*/  STS.U16 [R3+UR5+0x10300], R10 ;  /* 0x0103000a03007988 */ /* 0x0003e80008000405 */
[----:B------:R2:W-:Y:S04]  /*3b2a0*/  STS.U16 [R3+UR5+0x10400], R11 ;  /* 0x0104000b03007988 */ /* 0x0005e80008000405 */
[----:B------:R1:W-:Y:S04]  /*3b2b0*/  STS.U16 [R3+UR5+0x10500], R12 ;  /* 0x0105000c03007988 */ /* 0x0003e80008000405 */
[----:B------:R2:W-:Y:S04]  /*3b2c0*/  STS.U16 [R3+UR5+0x10600], R13 ;  /* 0x0106000d03007988 */ /* 0x0005e80008000405 */
[----:B0-----:R-:W3:Y:S04]  /*3b2d0*/  LDL.LU R9, [R1+0x290] ;  /* 0x0002900001097983 */ /* 0x001ee80000300800 */
[----:B-1----:R-:W3:Y:S04]  /*3b2e0*/  LDL.LU R10, [R1+0x284] ;  /* 0x00028400010a7983 */ /* 0x002ee80000300800 */
[----:B--2---:R-:W2:Y:S04]  /*3b2f0*/  LDL.LU R11, [R1+0x27c] ;  /* 0x00027c00010b7983 */ /* 0x004ea80000300800 */
        /* <DEDUP_REMOVED lines=11> */
[----:B------:R-:W2:Y:S01]  /*3b3b0*/  LDL.LU R24, [R1+0x24c] ;  /* 0x00024c0001187983 */ /* 0x000ea20000300800 */
[----:B------:R-:W-:-:S03]  /*3b3c0*/  LOP3.LUT R16, R3, 0x10, RZ, 0x3c, !PT ;  /* 0x0000001003107812 */ /* 0x000fc600078e3cff */
[----:B------:R-:W2:Y:S04]  /*3b3d0*/  LDL.LU R25, [R1+0x248] ;  /* 0x0002480001197983 */ /* 0x000ea80000300800 */
[----:B------:R-:W2:Y:S04]  /*3b3e0*/  LDL.LU R26, [R1+0x244] ;  /* 0x00024400011a7983 */ /* 0x000ea80000300800 */
[----:B------:R0:W-:Y:S04]  /*3b3f0*/  STS.U16 [R3+UR5+0x10000], R28 ;  /* 0x0100001c03007988 */ /* 0x0001e80008000405 */
[----:B------:R-:W2:Y:S04]  /*3b400*/  LDL.LU R27, [R1+0x240] ;  /* 0x00024000011b7983 */ /* 0x000ea80000300800 */
[----:B----4-:R1:W-:Y:S04]  /*3b410*/  STS.U16 [R3+UR5+0x10100], R29 ;  /* 0x0101001d03007988 */ /* 0x0103e80008000405 */
[----:B---3--:R3:W-:Y:S04]  /*3b420*/  STS.U16 [R3+UR5+0x10700], R0 ;  /* 0x0107000003007988 */ /* 0x0087e80008000405 */
[----:B------:R4:W-:Y:S04]  /*3b430*/  STS.U16 [R16+UR5+0x10080], R2 ;  /* 0x0100800210007988 */ /* 0x0009e80008000405 */
[----:B------:R3:W-:Y:S04]  /*3b440*/  STS.U16 [R16+UR5+0x10180], R5 ;  /* 0x0101800510007988 */ /* 0x0007e80008000405 */
[----:B0-----:R-:W2:Y:S04]  /*3b450*/  LDL.LU R28, [R1+0x23c] ;  /* 0x00023c00011c7983 */ /* 0x001ea80000300800 */
[----:B-1----:R-:W2:Y:S04]  /*3b460*/  LDL.LU R29, [R1+0x238] ;  /* 0x00023800011d7983 */ /* 0x002ea80000300800 */
[----:B---3--:R-:W3:Y:S04]  /*3b470*/  LDL.LU R0, [R1+0x234] ;  /* 0x0002340001007983 */ /* 0x008ee80000300800 */
[----:B----4-:R-:W4:Y:S04]  /*3b480*/  LDL.LU R2, [R1+0x230] ;  /* 0x0002300001027983 */ /* 0x010f280000300800 */
[----:B------:R0:W-:Y:S04]  /*3b490*/  STS.U16 [R16+UR5+0x10280], R6 ;  /* 0x0102800610007988 */ /* 0x0001e80008000405 */
[----:B------:R-:W3:Y:S04]  /*3b4a0*/  LDL.LU R5, [R1+0x22c] ;  /* 0x00022c0001057983 */ /* 0x000ee80000300800 */
[----:B------:R1:W-:Y:S04]  /*3b4b0*/  STS.U16 [R16+UR5+0x10380], R7 ;  /* 0x0103800710007988 */ /* 0x0003e80008000405 */
[----:B------:R1:W-:Y:S04]  /*3b4c0*/  STS.U16 [R16+UR5+0x10480], R8 ;  /* 0x0104800810007988 */ /* 0x0003e80008000405 */
[----:B0-----:R-:W3:Y:S04]  /*3b4d0*/  LDL.LU R6, [R1+0x228] ;  /* 0x0002280001067983 */ /* 0x001ee80000300800 */
[----:B-1----:R-:W3:Y:S04]  /*3b4e0*/  LDL.LU R7, [R1+0x224] ;  /* 0x0002240001077983 */ /* 0x002ee80000300800 */
[----:B------:R-:W3:Y:S04]  /*3b4f0*/  LDL.LU R8, [R1+0x220] ;  /* 0x0002200001087983 */ /* 0x000ee80000300800 */
[----:B------:R0:W-:Y:S04]  /*3b500*/  STS.U16 [R16+UR5+0x10580], R9 ;  /* 0x0105800910007988 */ /* 0x0001e80008000405 */
[----:B------:R1:W-:Y:S04]  /*3b510*/  STS.U16 [R16+UR5+0x10680], R10 ;  /* 0x0106800a10007988 */ /* 0x0003e80008000405 */
[----:B--2---:R2:W-:Y:S04]  /*3b520*/  STS.U16 [R16+UR5+0x10780], R11 ;  /* 0x0107800b10007988 */ /* 0x0045e80008000405 */
[----:B------:R1:W-:Y:S04]  /*3b530*/  STS.U16 [R3+UR5], R12 ;  /* 0x0000000c03007988 */ /* 0x0003e80008000405 */
[----:B------:R2:W-:Y:S04]  /*3b540*/  STS.U16 [R3+UR5+0x400], R13 ;  /* 0x0004000d03007988 */ /* 0x0005e80008000405 */
[----:B0-----:R-:W3:Y:S04]  /*3b550*/  LDL.LU R9, [R1+0x21c] ;  /* 0x00021c0001097983 */ /* 0x001ee80000300800 */
[----:B-1----:R-:W3:Y:S04]  /*3b560*/  LDL.LU R10, [R1+0x218] ;  /* 0x00021800010a7983 */ /* 0x002ee80000300800 */
[----:B--2---:R-:W2:Y:S04]  /*3b570*/  LDL.LU R11, [R1+0x214] ;  /* 0x00021400010b7983 */ /* 0x004ea80000300800 */
[----:B------:R-:W2:Y:S04]  /*3b580*/  LDL.LU R12, [R1+0x210] ;  /* 0x00021000010c7983 */ /* 0x000ea80000300800 */
[----:B------:R-:W2:Y:S04]  /*3b590*/  LDL.LU R13, [R1+0x20c] ;  /* 0x00020c00010d7983 */ /* 0x000ea80000300800 */
[----:B------:R0:W-:Y:S04]  /*3b5a0*/  STS.U16 [R3+UR5+0x2400], R18 ;  /* 0x0024001203007988 */ /* 0x0001e80008000405 */
[----:B------:R1:W-:Y:S04]  /*3b5b0*/  STS.U16 [R3+UR5+0x2800], R20 ;  /* 0x0028001403007988 */ /* 0x0003e80008000405 */
[----:B------:R1:W-:Y:S04]  /*3b5c0*/  STS.U16 [R3+UR5+0x2c00], R24 ;  /* 0x002c001803007988 */ /* 0x0003e80008000405 */
[----:B------:R1:W-:Y:S04]  /*3b5d0*/  STS.U16 [R3+UR5+0x3000], R25 ;  /* 0x0030001903007988 */ /* 0x0003e80008000405 */
[----:B0-----:R-:W2:Y:S04]  /*3b5e0*/  LDL.LU R18, [R1+0x208] ;  /* 0x0002080001127983 */ /* 0x001ea80000300800 */
[----:B-1----:R-:W2:Y:S04]  /*3b5f0*/  LDL.LU R20, [R1+0x204] ;  /* 0x0002040001147983 */ /* 0x002ea80000300800 */
[----:B------:R-:W2:Y:S04]  /*3b600*/  LDL.LU R24, [R1+0x200] ;  /* 0x0002000001187983 */ /* 0x000ea80000300800 */
[----:B------:R-:W2:Y:S04]  /*3b610*/  LDL.LU R25, [R1+0x1fc] ;  /* 0x0001fc0001197983 */ /* 0x000ea80000300800 */
[----:B----4-:R0:W-:Y:S04]  /*3b620*/  STS.U16 [R3+UR5+0x4800], R2 ;  /* 0x0048000203007988 */ /* 0x0101e80008000405 */
[----:B---3--:R1:W-:Y:S04]  /*3b630*/  STS.U16 [R3+UR5+0x4c00], R5 ;  /* 0x004c000503007988 */ /* 0x0083e80008000405 */
[----:B0-----:R-:W3:Y:S04]  /*3b640*/  LDL.LU R2, [R1+0x1f8] ;  /* 0x0001f80001027983 */ /* 0x001ee80000300800 */
[----:B------:R0:W-:Y:S04]  /*3b650*/  STS.U16 [R3+UR5+0x5000], R6 ;  /* 0x0050000603007988 */ /* 0x0001e80008000405 */
[----:B-1----:R-:W4:Y:S04]  /*3b660*/  LDL.LU R5, [R1+0x1f4] ;  /* 0x0001f40001057983 */ /* 0x002f280000300800 */
        /* <DEDUP_REMOVED lines=8> */
[----:B------:R1:W-:Y:S04]  /*3b6f0*/  STS.U16 [R3+UR5+0x6800], R12 ;  /* 0x0068000c03007988 */ /* 0x0003e80008000405 */
[----:B------:R2:W-:Y:S04]  /*3b700*/  STS.U16 [R3+UR5+0x6c00], R13 ;  /* 0x006c000d03007988 */ /* 0x0005e80008000405 */
[----:B0-----:R-:W4:Y:S04]  /*3b710*/  LDL.LU R9, [R1+0x1e4] ;  /* 0x0001e40001097983 */ /* 0x001f280000300800 */
[----:B-1----:R-:W4:Y:S04]  /*3b720*/  LDL.LU R10, [R1+0x1e0] ;  /* 0x0001e000010a7983 */ /* 0x002f280000300800 */
[----:B--2---:R-:W2:Y:S04]  /*3b730*/  LDL.LU R11, [R1+0x1dc] ;  /* 0x0001dc00010b7983 */ /* 0x004ea80000300800 */
[----:B------:R-:W2:Y:S04]  /*3b740*/  LDL.LU R12, [R1+0x1d8] ;  /* 0x0001d800010c7983 */ /* 0x000ea80000300800 */
[----:B------:R-:W2:Y:S04]  /*3b750*/  LDL.LU R13, [R1+0x1d4] ;  /* 0x0001d400010d7983 */ /* 0x000ea80000300800 */
[----:B------:R0:W-:Y:S04]  /*3b760*/  STS.U16 [R3+UR5+0x800], R15 ;  /* 0x0008000f03007988 */ /* 0x0001e80008000405 */
[----:B------:R1:W-:Y:S04]  /*3b770*/  STS.U16 [R3+UR5+0xc00], R14 ;  /* 0x000c000e03007988 */ /* 0x0003e80008000405 */
        /* <DEDUP_REMOVED lines=8> */
[----:B------:R-:W2:Y:S04]  /*3b800*/  LDL.LU R21, [R1+0x1c0] ;  /* 0x0001c00001157983 */ /* 0x000ea80000300800 */
[----:B------:R0:W-:Y:S04]  /*3b810*/  STS.U16 [R3+UR5+0x3400], R26 ;  /* 0x0034001a03007988 */ /* 0x0001e80008000405 */
[----:B------:R-:W2:Y:S04]  /*3b820*/  LDL.LU R19, [R1+0x1bc] ;  /* 0x0001bc0001137983 */ /* 0x000ea80000300800 */
        /* <DEDUP_REMOVED lines=11> */
[----:B---3--:R-:W3:Y:S04]  /*3b8e0*/  LDL.LU R17, [R1+0x1a4] ;  /* 0x0001a40001117983 */ /* 0x008ee80000300800 */
[----:B------:R1:W-:Y:S04]  /*3b8f0*/  STS.U16 [R3+UR5+0x7400], R20 ;  /* 0x0074001403007988 */ /* 0x0003e80008000405 */
[----:B------:R0:W-:Y:S04]  /*3b900*/  STS.U16 [R3+UR5+0x7800], R24 ;  /* 0x0078001803007988 */ /* 0x0001e80008000405 */
[----:B------:R1:W-:Y:S04]  /*3b910*/  STS.U16 [R3+UR5+0x7c00], R25 ;  /* 0x007c001903007988 */ /* 0x0003e80008000405 */
[----:B------:R1:W-:Y:S04]  /*3b920*/  STS.U16 [R3+UR5+0x8000], R2 ;  /* 0x0080000203007988 */ /* 0x0003e80008000405 */
[----:B0-----:R-:W3:Y:S04]  /*3b930*/  LDL.LU R18, [R1+0xc8] ;  /* 0x0000c80001127983 */ /* 0x001ee80000300800 */
[----:B-1----:R-:W3:Y:S04]  /*3b940*/  LDL.LU R20, [R1+0xc0] ;  /* 0x0000c00001147983 */ /* 0x002ee80000300800 */
[----:B------:R-:W3:Y:S04]  /*3b950*/  LDL.LU R24, [R1+0xb8] ;  /* 0x0000b80001187983 */ /* 0x000ee80000300800 */
[----:B------:R-:W3:Y:S04]  /*3b960*/  LDL.LU R25, [R1+0xb0] ;  /* 0x0000b00001197983 */ /* 0x000ee80000300800 */
[----:B------:R-:W3:Y:S04]  /*3b970*/  LDL.LU R2, [R1+0xa8] ;  /* 0x0000a80001027983 */ /* 0x000ee80000300800 */
[----:B----4-:R0:W-:Y:S04]  /*3b980*/  STS.U16 [R3+UR5+0x8400], R5 ;  /* 0x0084000503007988 */ /* 0x0101e80008000405 */
[----:B------:R1:W-:Y:S04]  /*3b990*/  STS.U16 [R3+UR5+0x8800], R6 ;  /* 0x0088000603007988 */ /* 0x0003e80008000405 */
[----:B------:R4:W-:Y:S04]  /*3b9a0*/  STS.U16 [R3+UR5+0x8c00], R7 ;  /* 0x008c000703007988 */ /* 0x0009e80008000405 */
[----:B------:R4:W-:Y:S04]  /*3b9b0*/  STS.U16 [R3+UR5+0x9000], R8 ;  /* 0x0090000803007988 */ /* 0x0009e80008000405 */
[----:B0-----:R-:W3:Y:S04]  /*3b9c0*/  LDL.LU R5, [R1+0x2788] ;  /* 0x0027880001057983 */ /* 0x001ee80000300800 */
[----:B-1----:R-:W3:Y:S04]  /*3b9d0*/  LDL.LU R6, [R1+0x2784] ;  /* 0x0027840001067983 */ /* 0x002ee80000300800 */
[----:B----4-:R-:W4:Y:S04]  /*3b9e0*/  LDL.LU R7, [R1+0x2780] ;  /* 0x0027800001077983 */ /* 0x010f280000300800 */
[----:B------:R-:W4:Y:S04]  /*3b9f0*/  LDL.LU R8, [R1+0x277c] ;  /* 0x00277c0001087983 */ /* 0x000f280000300800 */
        /* <DEDUP_REMOVED lines=10> */
[----:B------:R-:W-:Y:S04]  /*3baa0*/  STS.U16 [R3+UR5+0xa800], R15 ;  /* 0x00a8000f03007988 */ /* 0x000fe80008000405 */
[----:B------:R-:W-:Y:S04]  /*3bab0*/  STS.U16 [R3+UR5+0xac00], R14 ;  /* 0x00ac000e03007988 */ /* 0x000fe80008000405 */
[----:B------:R-:W-:Y:S04]  /*3bac0*/  STS.U16 [R3+UR5+0xb000], R23 ;  /* 0x00b0001703007988 */ /* 0x000fe80008000405 */
[----:B------:R-:W-:Y:S04]  /*3bad0*/  STS.U16 [R3+UR5+0xb400], R22 ;  /* 0x00b4001603007988 */ /* 0x000fe80008000405 */
[----:B------:R-:W-:Y:S04]  /*3bae0*/  STS.U16 [R3+UR5+0xb800], R21 ;  /* 0x00b8001503007988 */ /* 0x000fe80008000405 */
        /* <DEDUP_REMOVED lines=10> */
[----:B------:R-:W-:Y:S04]  /*3bb90*/  STS.U16 [R3+UR5+0xbc00], R19 ;  /* 0x00bc001303007988 */ /* 0x000fe80008000405 */
[----:B---3--:R0:W-:Y:S04]  /*3bba0*/  STS.U16 [R3+UR5+0xe800], R2 ;  /* 0x00e8000203007988 */ /* 0x0081e80008000405 */
[----:B------:R1:W-:Y:S04]  /*3bbb0*/  STS.U16 [R3+UR5+0xd400], R17 ;  /* 0x00d4001103007988 */ /* 0x0003e80008000405 */
[----:B------:R3:W-:Y:S04]  /*3bbc0*/  STS.U16 [R3+UR5+0xdc00], R20 ;  /* 0x00dc001403007988 */ /* 0x0007e80008000405 */
[----:B0-----:R-:W2:Y:S04]  /*3bbd0*/  LDL.LU R2, [R1+0x18c] ;  /* 0x00018c0001027983 */ /* 0x001ea80000300800 */
[----:B------:R-:W2:Y:S04]  /*3bbe0*/  LDL.LU R15, [R1+0x184] ;  /* 0x00018400010f7983 */ /* 0x000ea80000300800 */
[----:B------:R-:W2:Y:S04]  /*3bbf0*/  LDL.LU R14, [R1+0x180] ;  /* 0x00018000010e7983 */ /* 0x000ea80000300800 */
[----:B------:R-:W2:Y:S04]  /*3bc00*/  LDL.LU R23, [R1+0x17c] ;  /* 0x00017c0001177983 */ /* 0x000ea80000300800 */
[----:B------:R-:W2:Y:S04]  /*3bc10*/  LDL.LU R22, [R1+0x178] ;  /* 0x0001780001167983 */ /* 0x000ea80000300800 */
[----:B------:R-:W2:Y:S04]  /*3bc20*/  LDL.LU R21, [R1+0x174] ;  /* 0x0001740001157983 */ /* 0x000ea80000300800 */
[----:B------:R-:W2:Y:S04]  /*3bc30*/  LDL.LU R19, [R1+0x170] ;  /* 0x0001700001137983 */ /* 0x000ea80000300800 */
[----:B-1----:R-:W2:Y:S04]  /*3bc40*/  LDL.LU R17, [R1+0x16c] ;  /* 0x00016c0001117983 */ /* 0x002ea80000300800 */
[----:B---3--:R-:W3:Y:S04]  /*3bc50*/  LDL.LU R20, [R1+0x168] ;  /* 0x0001680001147983 */ /* 0x008ee80000300800 */
[----:B------:R-:W-:Y:S04]  /*3bc60*/  STS.U16 [R3+UR5+0xd800], R18 ;  /* 0x00d8001203007988 */ /* 0x000fe80008000405 */
[----:B------:R-:W-:Y:S04]  /*3bc70*/  STS.U16 [R3+UR5+0xe000], R24 ;  /* 0x00e0001803007988 */ /* 0x000fe80008000405 */
[----:B------:R-:W-:Y:S04]  /*3bc80*/  STS.U16 [R3+UR5+0xe400], R25 ;  /* 0x00e4001903007988 */ /* 0x000fe80008000405 */
[----:B----4-:R-:W-:Y:S04]  /*3bc90*/  STS.U16 [R3+UR5+0xfc00], R9 ;  /* 0x00fc000903007988 */ /* 0x010fe80008000405 */
[----:B--2---:R-:W-:Y:S04]  /*3bca0*/  STS.U16 [R3+UR5+0xf000], R12 ;  /* 0x00f0000c03007988 */ /* 0x004fe80008000405 */
[----:B------:R-:W-:Y:S04]  /*3bcb0*/  STL [R1+0x273c], R13 ;  /* 0x00273c0d01007387 */ /* 0x000fe80000100800 */
[----:B------:R-:W-:Y:S04]  /*3bcc0*/  STL [R1+0x2740], R12 ;  /* 0x0027400c01007387 */ /* 0x000fe80000100800 */
[----:B------:R-:W-:Y:S04]  /*3bcd0*/  STL [R1+0x2744], R11 ;  /* 0x0027440b01007387 */ /* 0x000fe80000100800 */
[----:B------:R-:W-:Y:S04]  /*3bce0*/  STS.U16 [R3+UR5+0xec00], R13 ;  /* 0x00ec000d03007988 */ /* 0x000fe80008000405 */
[----:B------:R-:W-:Y:S04]  /*3bcf0*/  STS.U16 [R3+UR5+0xf400], R11 ;  /* 0x00f4000b03007988 */ /* 0x000fe80008000405 */
[----:B------:R0:W-:Y:S04]  /*3bd00*/  STS.U16 [R3+UR5+0xf800], R10 ;  /* 0x00f8000a03007988 */ /* 0x0001e80008000405 */
[----:B------:R1:W-:Y:S04]  /*3bd10*/  STL [R1+0x2748], R10 ;  /* 0x0027480a01007387 */ /* 0x0003e80000100800 */
[----:B0-----:R-:W2:Y:S04]  /*3bd20*/  LDL.LU R3, [R1+0x188] ;  /* 0x0001880001037983 */ /* 0x001ea80000300800 */
[----:B------:R-:W-:Y:S04]  /*3bd30*/  STL [R1+0x274c], R9 ;  /* 0x00274c0901007387 */ /* 0x000fe80000100800 */
[----:B-1----:R-:W4:Y:S04]  /*3bd40*/  LDL.LU R10, [R1+0x164] ;  /* 0x00016400010a7983 */ /* 0x002f280000300800 */
[----:B------:R-:W3:Y:S04]  /*3bd50*/  LDL.LU R11, [R1+0x160] ;  /* 0x00016000010b7983 */ /* 0x000ee80000300800 */
[----:B------:R-:W3:Y:S04]  /*3bd60*/  LDL.LU R12, [R1+0x15c] ;  /* 0x00015c00010c7983 */ /* 0x000ee80000300800 */
[----:B------:R-:W3:Y:S04]  /*3bd70*/  LDL.LU R13, [R1+0x158] ;  /* 0x00015800010d7983 */ /* 0x000ee80000300800 */
[----:B------:R-:W3:Y:S04]  /*3bd80*/  LDL.LU R18, [R1+0x154] ;  /* 0x0001540001127983 */ /* 0x000ee80000300800 */
[----:B------:R-:W3:Y:S04]  /*3bd90*/  LDL.LU R24, [R1+0x150] ;  /* 0x0001500001187983 */ /* 0x000ee80000300800 */
[----:B------:R-:W3:Y:S04]  /*3bda0*/  LDL.LU R25, [R1+0x14c] ;  /* 0x00014c0001197983 */ /* 0x000ee80000300800 */
[----:B------:R0:W-:Y:S04]  /*3bdb0*/  STS.U16 [R16+UR5+0x80], R26 ;  /* 0x0000801a10007988 */ /* 0x0001e80008000405 */
[----:B------:R1:W-:Y:S04]  /*3bdc0*/  STS.U16 [R16+UR5+0x480], R27 ;  /* 0x0004801b10007988 */ /* 0x0003e80008000405 */
[----:B------:R0:W-:Y:S04]  /*3bdd0*/  STS.U16 [R16+UR5+0x880], R28 ;  /* 0x0008801c10007988 */ /* 0x0001e80008000405 */
[----:B------:R1:W-:Y:S04]  /*3bde0*/  STS.U16 [R16+UR5+0xc80], R29 ;  /* 0x000c801d10007988 */ /* 0x0003e80008000405 */
[----:B------:R1:W-:Y:S04]  /*3bdf0*/  STS.U16 [R16+UR5+0x1080], R0 ;  /* 0x0010800010007988 */ /* 0x0003e80008000405 */
[----:B0-----:R-:W4:Y:S04]  /*3be00*/  LDL.LU R26, [R1+0x148] ;  /* 0x00014800011a7983 */ /* 0x001f280000300800 */
[----:B-1----:R-:W4:Y:S04]  /*3be10*/  LDL.LU R27, [R1+0x144] ;  /* 0x00014400011b7983 */ /* 0x002f280000300800 */
[----:B------:R-:W4:Y:S04]  /*3be20*/  LDL.LU R28, [R1+0x140] ;  /* 0x00014000011c7983 */ /* 0x000f280000300800 */
[----:B------:R-:W4:Y:S04]  /*3be30*/  LDL.LU R29, [R1+0x13c] ;  /* 0x00013c00011d7983 */ /* 0x000f280000300800 */
[----:B------:R-:W4:Y:S04]  /*3be40*/  LDL.LU R0, [R1+0x138] ;  /* 0x0001380001007983 */ /* 0x000f280000300800 */
[----:B------:R0:W-:Y:S04]  /*3be50*/  STS.U16 [R16+UR5+0x1480], R2 ;  /* 0x0014800210007988 */ /* 0x0001e80008000405 */
[----:B0-----:R-:W4:Y:S04]  /*3be60*/  LDL.LU R2, [R1+0x134] ;  /* 0x0001340001027983 */ /* 0x001f280000300800 */
[----:B--2---:R-:W-:Y:S04]  /*3be70*/  STS.U16 [R16+UR5+0x1880], R3 ;  /* 0x0018800310007988 */ /* 0x004fe80008000405 */
[----:B------:R0:W-:Y:S04]  /*3be80*/  STS.U16 [R16+UR5+0x1c80], R15 ;  /* 0x001c800f10007988 */ /* 0x0001e80008000405 */
[----:B------:R1:W-:Y:S04]  /*3be90*/  STS.U16 [R16+UR5+0x2080], R14 ;  /* 0x0020800e10007988 */ /* 0x0003e80008000405 */
[----:B------:R2:W-:Y:S04]  /*3bea0*/  STS.U16 [R16+UR5+0x2480], R23 ;  /* 0x0024801710007988 */ /* 0x0005e80008000405 */
[----:B------:R0:W-:Y:S04]  /*3beb0*/  STS.U16 [R16+UR5+0x2880], R22 ;  /* 0x0028801610007988 */ /* 0x0001e80008000405 */
[----:B------:R0:W-:Y:S04]  /*3bec0*/  STS.U16 [R16+UR5+0x2c80], R21 ;  /* 0x002c801510007988 */ /* 0x0001e80008000405 */
[----:B------:R0:W-:Y:S04]  /*3bed0*/  STS.U16 [R16+UR5+0x3080], R19 ;  /* 0x0030801310007988 */ /* 0x0001e80008000405 */
[----:B------:R1:W-:Y:S04]  /*3bee0*/  STS.U16 [R16+UR5+0x3480], R17 ;  /* 0x0034801110007988 */ /* 0x0003e80008000405 */
[----:B---3--:R3:W-:Y:S04]  /*3bef0*/  STS.U16 [R16+UR5+0x3880], R20 ;  /* 0x0038801410007988 */ /* 0x0087e80008000405 */
[----:B0-----:R-:W4:Y:S04]  /*3bf00*/  LDL.LU R15, [R1+0x130] ;  /* 0x00013000010f7983 */ /* 0x001f280000300800 */
[----:B-1----:R-:W4:Y:S04]  /*3bf10*/  LDL.LU R14, [R1+0x12c] ;  /* 0x00012c00010e7983 */ /* 0x002f280000300800 */
[----:B----4-:R-:W-:Y:S04]  /*3bf20*/  STS.U16 [R16+UR5+0x3c80], R10 ;  /* 0x003c800a10007988 */ /* 0x010fe80008000405 */
[----:B--2---:R-:W2:Y:S04]  /*3bf30*/  LDL.LU R23, [R1+0x128] ;  /* 0x0001280001177983 */ /* 0x004ea80000300800 */
[----:B------:R-:W4:Y:S04]  /*3bf40*/  LDL.LU R22, [R1+0x124] ;  /* 0x0001240001167983 */ /* 0x000f280000300800 */
[----:B------:R-:W4:Y:S04]  /*3bf50*/  LDL.LU R21, [R1+0x120] ;  /* 0x0001200001157983 */ /* 0x000f280000300800 */
[----:B------:R-:W4:Y:S04]  /*3bf60*/  LDL.LU R19, [R1+0x11c] ;  /* 0x00011c0001137983 */ /* 0x000f280000300800 */
[----:B------:R-:W-:Y:S04]  /*3bf70*/  STS.U16 [R16+UR5+0x4080], R11 ;  /* 0x0040800b10007988 */ /* 0x000fe80008000405 */
[----:B------:R-:W4:Y:S04]  /*3bf80*/  LDL.LU R17, [R1+0x118] ;  /* 0x0001180001117983 */ /* 0x000f280000300800 */
[----:B------:R-:W-:Y:S04]  /*3bf90*/  STS.U16 [R16+UR5+0x4480], R12 ;  /* 0x0044800c10007988 */ /* 0x000fe80008000405 */
[----:B---3--:R-:W3:Y:S04]  /*3bfa0*/  LDL.LU R20, [R1+0x114] ;  /* 0x0001140001147983 */ /* 0x008ee80000300800 */
[----:B------:R-:W-:Y:S04]  /*3bfb0*/  STS.U16 [R16+UR5+0x4880], R13 ;  /* 0x0048800d10007988 */ /* 0x000fe80008000405 */
[----:B------:R0:W-:Y:S04]  /*3bfc0*/  STS.U16 [R16+UR5+0x4c80], R18 ;  /* 0x004c801210007988 */ /* 0x0001e80008000405 */
[----:B0-----:R-:W3:Y:S04]  /*3bfd0*/  LDL.LU R18, [R1+0x110] ;  /* 0x0001100001127983 */ /* 0x001ee80000300800 */
[----:B------:R0:W-:Y:S04]  /*3bfe0*/  STS.U16 [R16+UR5+0x5080], R24 ;  /* 0x0050801810007988 */ /* 0x0001e80008000405 */
[----:B------:R-:W3:Y:S04]  /*3bff0*/  LDL.LU R3, [R1+0x10c] ;  /* 0x00010c0001037983 */ /* 0x000ee80000300800 */
[----:B------:R1:W-:Y:S04]  /*3c000*/  STS.U16 [R16+UR5+0x5480], R25 ;  /* 0x0054801910007988 */ /* 0x0003e80008000405 */
        /* <DEDUP_REMOVED lines=9> */
[----:B------:R0:W-:Y:S04]  /*3c0a0*/  STS.U16 [R16+UR5+0x6880], R0 ;  /* 0x0068800010007988 */ /* 0x0001e80008000405 */
[----:B------:R-:W3:Y:S04]  /*3c0b0*/  LDL.LU R29, [R1+0xf4] ;  /* 0x0000f400011d7983 */ /* 0x000ee80000300800 */
[----:B------:R1:W-:Y:S04]  /*3c0c0*/  STS.U16 [R16+UR5+0x6c80], R2 ;  /* 0x006c800210007988 */ /* 0x0003e80008000405 */
[----:B0-----:R-:W3:Y:S04]  /*3c0d0*/  LDL.LU R0, [R1+0xf0] ;  /* 0x0000f00001007983 */ /* 0x001ee80000300800 */
[----:B-1----:R-:W3:Y:S04]  /*3c0e0*/  LDL.LU R2, [R1+0xec] ;  /* 0x0000ec0001027983 */ /* 0x002ee80000300800 */
[----:B------:R-:W3:Y:S04]  /*3c0f0*/  LDL.LU R10, [R1+0xe8] ;  /* 0x0000e800010a7983 */ /* 0x000ee80000300800 */
[----:B------:R-:W3:Y:S04]  /*3c100*/  LDL.LU R11, [R1+0xe4] ;  /* 0x0000e400010b7983 */ /* 0x000ee80000300800 */
[----:B------:R-:W3:Y:S04]  /*3c110*/  LDL.LU R12, [R1+0xe0] ;  /* 0x0000e000010c7983 */ /* 0x000ee80000300800 */
[----:B------:R-:W3:Y:S04]  /*3c120*/  LDL.LU R13, [R1+0xdc] ;  /* 0x0000dc00010d7983 */ /* 0x000ee80000300800 */
[----:B------:R0:W-:Y:S04]  /*3c130*/  STS.U16 [R16+UR5+0x7080], R15 ;  /* 0x0070800f10007988 */ /* 0x0001e80008000405 */
[----:B------:R1:W-:Y:S04]  /*3c140*/  STS.U16 [R16+UR5+0x7480], R14 ;  /* 0x0074800e10007988 */ /* 0x0003e80008000405 */
[----:B--2---:R2:W-:Y:S04]  /*3c150*/  STS.U16 [R16+UR5+0x7880], R23 ;  /* 0x0078801710007988 */ /* 0x0045e80008000405 */
[----:B----4-:R4:W-:Y:S04]  /*3c160*/  STS.U16 [R16+UR5+0x7c80], R22 ;  /* 0x007c801610007988 */ /* 0x0109e80008000405 */
[----:B------:R1:W-:Y:S04]  /*3c170*/  STS.U16 [R16+UR5+0x8080], R21 ;  /* 0x0080801510007988 */ /* 0x0003e80008000405 */
[----:B------:R2:W-:Y:S04]  /*3c180*/  STS.U16 [R16+UR5+0x8480], R19 ;  /* 0x0084801310007988 */ /* 0x0005e80008000405 */
[----:B0-----:R-:W3:Y:S04]  /*3c190*/  LDL.LU R15, [R1+0xd8] ;  /* 0x0000d800010f7983 */ /* 0x001ee80000300800 */
[----:B-1----:R-:W3:Y:S04]  /*3c1a0*/  LDL.LU R14, [R1+0xd4] ;  /* 0x0000d400010e7983 */ /* 0x002ee80000300800 */
[----:B------:R-:W-:Y:S04]  /*3c1b0*/  STS.U16 [R16+UR5+0x8880], R17 ;  /* 0x0088801110007988 */ /* 0x000fe80008000405 */
[----:B--2---:R-:W2:Y:S04]  /*3c1c0*/  LDL.LU R23, [R1+0xd0] ;  /* 0x0000d00001177983 */ /* 0x004ea80000300800 */
[----:B----4-:R-:W4:Y:S04]  /*3c1d0*/  LDL.LU R22, [R1+0xcc] ;  /* 0x0000cc0001167983 */ /* 0x010f280000300800 */
[----:B------:R-:W4:Y:S04]  /*3c1e0*/  LDL.LU R21, [R1+0xc4] ;  /* 0x0000c40001157983 */ /* 0x000f280000300800 */
[----:B---3--:R0:W-:Y:S04]  /*3c1f0*/  STS.U16 [R16+UR5+0x8c80], R20 ;  /* 0x008c801410007988 */ /* 0x0081e80008000405 */
[----:B------:R-:W3:Y:S04]  /*3c200*/  LDL.LU R19, [R1+0xbc] ;  /* 0x0000bc0001137983 */ /* 0x000ee80000300800 */
[----:B------:R1:W-:Y:S04]  /*3c210*/  STS.U16 [R16+UR5+0x9080], R18 ;  /* 0x0090801210007988 */ /* 0x0003e80008000405 */
[----:B0-----:R-:W3:Y:S04]  /*3c220*/  LDL.LU R20, [R1+0xb4] ;  /* 0x0000b40001147983 */ /* 0x001ee80000300800 */
[----:B------:R-:W3:Y:S04]  /*3c230*/  LDL.LU R17, [R1+0xac] ;  /* 0x0000ac0001117983 */ /* 0x000ee80000300800 */
[----:B-1----:R-:W3:Y:S04]  /*3c240*/  LDL.LU R18, [R1+0xa4] ;  /* 0x0000a40001127983 */ /* 0x002ee80000300800 */
[----:B------:R-:W-:Y:S04]  /*3c250*/  STS.U16 [R16+UR5+0x9480], R3 ;  /* 0x0094800310007988 */ /* 0x000fe80008000405 */
[----:B------:R0:W-:Y:S04]  /*3c260*/  STS.U16 [R16+UR5+0x9880], R24 ;  /* 0x0098801810007988 */ /* 0x0001e80008000405 */
        /* <DEDUP_REMOVED lines=11> */
[----:B------:R1:W-:Y:S04]  /*3c320*/  STS.U16 [R16+UR5+0xb480], R2 ;  /* 0x00b4800210007988 */ /* 0x0003e80008000405 */
[----:B------:R-:W-:Y:S04]  /*3c330*/  STS.U16 [R16+UR5+0xb880], R10 ;  /* 0x00b8800a10007988 */ /* 0x000fe80008000405 */
[----:B------:R-:W-:Y:S04]  /*3c340*/  STS.U16 [R16+UR5+0xbc80], R11 ;  /* 0x00bc800b10007988 */ /* 0x000fe80008000405 */
[----:B------:R-:W-:Y:S04]  /*3c350*/  STS.U16 [R16+UR5+0xc080], R12 ;  /* 0x00c0800c10007988 */ /* 0x000fe80008000405 */
[----:B------:R-:W-:Y:S04]  /*3c360*/  STS.U16 [R16+UR5+0xc480], R13 ;  /* 0x00c4800d10007988 */ /* 0x000fe80008000405 */
[----:B------:R-:W3:Y:S04]  /*3c370*/  LDL.LU R29, [R1+0x8c] ;  /* 0x00008c00011d7983 */ /* 0x000ee80000300800 */
[----:B0-----:R-:W3:Y:S04]  /*3c380*/  LDL.LU R0, [R1+0x88] ;  /* 0x0000880001007983 */ /* 0x001ee80000300800 */
[----:B-1----:R-:W3:Y:S04]  /*3c390*/  LDL.LU R2, [R1+0x84] ;  /* 0x0000840001027983 */ /* 0x002ee80000300800 */
[----:B------:R-:W-:Y:S04]  /*3c3a0*/  STL [R1+0x2750], R8 ;  /* 0x0027500801007387 */ /* 0x000fe80000100800 */
[----:B------:R-:W-:Y:S04]  /*3c3b0*/  STL [R1+0x2754], R7 ;  /* 0x0027540701007387 */ /* 0x000fe80000100800 */
[----:B------:R-:W-:Y:S04]  /*3c3c0*/  STL [R1+0x2758], R6 ;  /* 0x0027580601007387 */ /* 0x000fe80000100800 */
[----:B------:R-:W-:Y:S04]  /*3c3d0*/  STS.U16 [R16+UR5+0xc880], R15 ;  /* 0x00c8800f10007988 */ /* 0x000fe80008000405 */
[----:B------:R-:W-:Y:S04]  /*3c3e0*/  STS.U16 [R16+UR5+0xcc80], R14 ;  /* 0x00cc800e10007988 */ /* 0x000fe80008000405 */
[----:B--2---:R-:W-:Y:S04]  /*3c3f0*/  STS.U16 [R16+UR5+0xd080], R23 ;  /* 0x00d0801710007988 */ /* 0x004fe80008000405 */
[----:B----4-:R-:W-:Y:S04]  /*3c400*/  STS.U16 [R16+UR5+0xd480], R22 ;  /* 0x00d4801610007988 */ /* 0x010fe80008000405 */
[----:B------:R-:W-:Y:S04]  /*3c410*/  STS.U16 [R16+UR5+0xd880], R21 ;  /* 0x00d8801510007988 */ /* 0x000fe80008000405 */
[----:B---3--:R-:W-:Y:S04]  /*3c420*/  STS.U16 [R16+UR5+0xdc80], R19 ;  /* 0x00dc801310007988 */ /* 0x008fe80008000405 */
[----:B------:R-:W-:Y:S04]  /*3c430*/  STS.U16 [R16+UR5+0xe080], R20 ;  /* 0x00e0801410007988 */ /* 0x000fe80008000405 */
[----:B------:R-:W-:Y:S04]  /*3c440*/  STS.U16 [R16+UR5+0xe480], R17 ;  /* 0x00e4801110007988 */ /* 0x000fe80008000405 */
[----:B------:R-:W-:Y:S04]  /*3c450*/  STS.U16 [R16+UR5+0xe880], R18 ;  /* 0x00e8801210007988 */ /* 0x000fe80008000405 */
[----:B------:R-:W-:Y:S04]  /*3c460*/  STS.U16 [R16+UR5+0xec80], R8 ;  /* 0x00ec800810007988 */ /* 0x000fe80008000405 */
[----:B------:R-:W-:Y:S04]  /*3c470*/  STS.U16 [R16+UR5+0xf080], R7 ;  /* 0x00f0800710007988 */ /* 0x000fe80008000405 */
[----:B------:R0:W-:Y:S04]  /*3c480*/  STS.U16 [R16+UR5+0xf480], R6 ;  /* 0x00f4800610007988 */ /* 0x0001e80008000405 */
[----:B0-----:R-:W2:Y:S04]  /*3c490*/  LDL.LU R6, [R1+0x74] ;  /* 0x0000740001067983 */ /* 0x001ea80000300800 */
[----:B--2---:R0:W-:Y:S04]  /*3c4a0*/  STL [R1+0x275c], R6 ;  /* 0x00275c0601007387 */ /* 0x0041e80000100800 */
[----:B0-----:R-:W2:Y:S04]  /*3c4b0*/  LDL.LU R6, [R1+0x78] ;  /* 0x0000780001067983 */ /* 0x001ea80000300800 */
[----:B--2---:R0:W-:Y:S04]  /*3c4c0*/  STL [R1+0x2760], R6 ;  /* 0x0027600601007387 */ /* 0x0041e80000100800 */
[----:B0-----:R-:W2:Y:S01]  /*3c4d0*/  LDL.LU R6, [R1+0x7c] ;  /* 0x00007c0001067983 */ /* 0x001ea20000300800 */
[----:B------:R-:W0:Y:S03]  /*3c4e0*/  S2R R20, SR_TID.X ;  /* 0x0000000000147919 */ /* 0x000e260000002100 */
[----:B------:R-:W-:Y:S04]  /*3c4f0*/  STS.U16 [R16+UR5+0xf880], R5 ;  /* 0x00f8800510007988 */ /* 0x000fe80008000405 */
[----:B------:R-:W-:Y:S04]  /*3c500*/  STS.U16 [R16+UR5+0xfc80], R4 ;  /* 0x00fc800410007988 */ /* 0x000fe80008000405 */
[----:B--2---:R1:W-:Y:S04]  /*3c510*/  STL [R1+0x2764], R6 ;  /* 0x0027640601007387 */ /* 0x0043e80000100800 */
[----:B-1----:R-:W2:Y:S01]  /*3c520*/  LDL.LU R6, [R1+0x80] ;  /* 0x0000800001067983 */ /* 0x002ea20000300800 */
[----:B0-----:R-:W-:-:S03]  /*3c530*/  LOP3.LUT R20, R20, 0x3f, RZ, 0xc0, !PT ;  /* 0x0000003f14147812 */ /* 0x001fc600078ec0ff */
[----:B------:R-:W3:Y:S04]  /*3c540*/  LDL.LU R7, [R1+0x70] ;  /* 0x0000700001077983 */ /* 0x000ee80000300800 */
[----:B------:R-:W4:Y:S04]  /*3c550*/  LDL.LU R8, [R1+0x6c] ;  /* 0x00006c0001087983 */ /* 0x000f280000300800 */
[----:B------:R-:W3:Y:S04]  /*3c560*/  LDL.LU R9, [R1+0x68] ;  /* 0x0000680001097983 */ /* 0x000ee80000300800 */
[----:B------:R-:W3:Y:S04]  /*3c570*/  LDL.LU R10, [R1+0x64] ;  /* 0x00006400010a7983 */ /* 0x000ee80000300800 */
[----:B------:R-:W3:Y:S01]  /*3c580*/  LDL.LU R11, [R1+0x60] ;  /* 0x00006000010b7983 */ /* 0x000ee20000300800 */
[----:B------:R-:W-:-:S03]  /*3c590*/  IMAD.SHL.U32 R14, R20, 0x2, RZ ;  /* 0x00000002140e7824 */ /* 0x000fc600078e00ff */
[----:B------:R-:W3:Y:S04]  /*3c5a0*/  LDL.LU R12, [R1+0x5c] ;  /* 0x00005c00010c7983 */ /* 0x000ee80000300800 */
[----:B------:R-:W3:Y:S04]  /*3c5b0*/  LDL.LU R13, [R1+0x58] ;  /* 0x00005800010d7983 */ /* 0x000ee80000300800 */
[----:B------:R-:W3:Y:S04]  /*3c5c0*/  LDL.LU R15, [R1+0x54] ;  /* 0x00005400010f7983 */ /* 0x000ee80000300800 */
[----:B------:R-:W3:Y:S04]  /*3c5d0*/  LDL.LU R23, [R1+0x50] ;  /* 0x0000500001177983 */ /* 0x000ee80000300800 */
[----:B------:R-:W3:Y:S01]  /*3c5e0*/  LDL.LU R22, [R1+0x4c] ;  /* 0x00004c0001167983 */ /* 0x000ee20000300800 */
[----:B------:R-:W-:-:S03]  /*3c5f0*/  LOP3.LUT R14, R14, 0x20, RZ, 0x3c, !PT ;  /* 0x000000200e0e7812 */ /* 0x000fc600078e3cff */
[----:B------:R-:W3:Y:S04]  /*3c600*/  LDL.LU R21, [R1+0x48] ;  /* 0x0000480001157983 */ /* 0x000ee80000300800 */
[----:B------:R-:W3:Y:S04]  /*3c610*/  LDL.LU R19, [R1+0x44] ;  /* 0x0000440001137983 */ /* 0x000ee80000300800 */
[----:B------:R-:W3:Y:S04]  /*3c620*/  LDL.LU R17, [R1+0x40] ;  /* 0x0000400001117983 */ /* 0x000ee80000300800 */
[----:B------:R-:W3:Y:S04]  /*3c630*/  LDL.LU R16, [R1+0x3c] ;  /* 0x00003c0001107983 */ /* 0x000ee80000300800 */
[----:B------:R-:W3:Y:S04]  /*3c640*/  LDL.LU R18, [R1+0x38] ;  /* 0x0000380001127983 */ /* 0x000ee80000300800 */
        /* <DEDUP_REMOVED lines=20> */
[----:B--2---:R0:W-:Y:S04]  /*3c790*/  STS.U16 [R14+UR5+0x2100], R6 ;  /* 0x002100060e007988 */ /* 0x0041e80008000405 */
[----:B0-----:R-:W2:Y:S04]  /*3c7a0*/  LDL.LU R6, [R1+0x2764] ;  /* 0x0027640001067983 */ /* 0x001ea80000300800 */
[----:B--2---:R0:W-:Y:S04]  /*3c7b0*/  STS.U16 [R14+UR5+0x2500], R6 ;  /* 0x002500060e007988 */ /* 0x0041e80008000405 */
[----:B0-----:R-:W2:Y:S04]  /*3c7c0*/  LDL.LU R6, [R1+0x2760] ;  /* 0x0027600001067983 */ /* 0x001ea80000300800 */
[----:B--2---:R0:W-:Y:S04]  /*3c7d0*/  STS.U16 [R14+UR5+0x2900], R6 ;  /* 0x002900060e007988 */ /* 0x0041e80008000405 */
[----:B0-----:R-:W2:Y:S04]  /*3c7e0*/  LDL.LU R6, [R1+0x275c] ;  /* 0x00275c0001067983 */ /* 0x001ea80000300800 */
[----:B--2---:R0:W-:Y:S04]  /*3c7f0*/  STS.U16 [R14+UR5+0x2d00], R6 ;  /* 0x002d00060e007988 */ /* 0x0041e80008000405 */
[----:B---3--:R1:W-:Y:S04]  /*3c800*/  STS.U16 [R14+UR5+0x3100], R7 ;  /* 0x003100070e007988 */ /* 0x0083e80008000405 */
[----:B----4-:R2:W-:Y:S04]  /*3c810*/  STS.U16 [R14+UR5+0x3500], R8 ;  /* 0x003500080e007988 */ /* 0x0105e80008000405 */
[----:B------:R3:W-:Y:S04]  /*3c820*/  STS.U16 [R14+UR5+0x3900], R9 ;  /* 0x003900090e007988 */ /* 0x0007e80008000405 */
[----:B------:R4:W-:Y:S04]  /*3c830*/  STS.U16 [R14+UR5+0x3d00], R10 ;  /* 0x003d000a0e007988 */ /* 0x0009e80008000405 */
[----:B------:R2:W-:Y:S04]  /*3c840*/  STS.U16 [R14+UR5+0x4100], R11 ;  /* 0x0041000b0e007988 */ /* 0x0005e80008000405 */
[----:B0-----:R-:W4:Y:S04]  /*3c850*/  LDL.LU R6, [R1+0x2758] ;  /* 0x0027580001067983 */ /* 0x001f280000300800 */
[----:B-1----:R-:W4:Y:S04]  /*3c860*/  LDL.LU R7, [R1+0x2754] ;  /* 0x0027540001077983 */ /* 0x002f280000300800 */
[----:B--2---:R-:W2:Y:S04]  /*3c870*/  LDL.LU R8, [R1+0x2750] ;  /* 0x0027500001087983 */ /* 0x004ea80000300800 */
[----:B---3--:R-:W3:Y:S04]  /*3c880*/  LDL.LU R9, [R1+0x274c] ;  /* 0x00274c0001097983 */ /* 0x008ee80000300800 */
[----:B----4-:R-:W4:Y:S04]  /*3c890*/  LDL.LU R10, [R1+0x2748] ;  /* 0x00274800010a7983 */ /* 0x010f280000300800 */
        /* <DEDUP_REMOVED lines=38> */
[----:B0-----:R-:W2:Y:S04]  /*3cb00*/  LDL.LU R2, [R1+0x26f8] ;  /* 0x0026f80001027983 */ /* 0x001ea80000300800 */
[----:B------:R-:W-:Y:S04]  /*3cb10*/  STS.U16 [R14+UR5+0x9100], R4 ;  /* 0x009100040e007988 */ /* 0x000fe80008000405 */
[----:B------:R-:W-:Y:S04]  /*3cb20*/  STS.U16 [R14+UR5+0x9500], R5 ;  /* 0x009500050e007988 */ /* 0x000fe80008000405 */
[----:B------:R-:W-:Y:S04]  /*3cb30*/  STS.U16 [R14+UR5+0x9900], R3 ;  /* 0x009900030e007988 */ /* 0x000fe80008000405 */
[----:B--2---:R0:W-:Y:S04]  /*3cb40*/  STS.U16 [R14+UR5+0x9d00], R2 ;  /* 0x009d00020e007988 */ /* 0x0041e80008000405 */
[----:B0-----:R-:W2:Y:S04]  /*3cb50*/  LDL.LU R2, [R1+0x26f4] ;  /* 0x0026f40001027983 */ /* 0x001ea80000300800 */
[----:B------:R-:W3:Y:S04]  /*3cb60*/  LDL R5, [R1+0x75c] ;  /* 0x00075c0001057983 */ /* 0x000ee80000100800 */
[----:B------:R-:W3:Y:S04]  /*3cb70*/  LDL R4, [R1+0x1654] ;  /* 0x0016540001047983 */ /* 0x000ee80000100800 */
[----:B------:R0:W-:Y:S04]  /*3cb80*/  STS.U16 [R14+UR5+0xa100], R0 ;  /* 0x00a100000e007988 */ /* 0x0001e80008000405 */
[----:B------:R-:W-:Y:S04]  /*3cb90*/  STS.U16 [R14+UR5+0xa500], R29 ;  /* 0x00a5001d0e007988 */ /* 0x000fe80008000405 */
[----:B------:R-:W-:Y:S04]  /*3cba0*/  STS.U16 [R14+UR5+0xa900], R28 ;  /* 0x00a9001c0e007988 */ /* 0x000fe80008000405 */
[----:B------:R-:W-:Y:S01]  /*3cbb0*/  STS.U16 [R14+UR5+0xad00], R27 ;  /* 0x00ad001b0e007988 */ /* 0x000fe20008000405 */
[----:B--2---:R-:W-:-:S03]  /*3cbc0*/  PRMT R2, RZ, 0x7610, R2 ;  /* 0x00007610ff027816 */ /* 0x004fc60000000002 */
[----:B0-----:R-:W2:Y:S04]  /*3cbd0*/  LDL.LU R0, [R1+0x1704] ;  /* 0x0017040001007983 */ /* 0x001ea80000300800 */
[----:B------:R-:W-:Y:S04]  /*3cbe0*/  STS.U16 [R14+UR5+0xb100], R26 ;  /* 0x00b1001a0e007988 */ /* 0x000fe80008000405 */
[----:B---3--:R-:W3:Y:S04]  /*3cbf0*/  @!P3 LDG.E.U16 R2, desc[UR10][R4.64] ;  /* 0x0000000a0402b981 */ /* 0x008ee8000c1e1500 */
[----:B------:R-:W-:Y:S04]  /*3cc00*/  STS.U16 [R14+UR5+0xb500], R25 ;  /* 0x00b500190e007988 */ /* 0x000fe80008000405 */
        /* <DEDUP_REMOVED lines=8> */
[----:B------:R-:W2:Y:S04]  /*3cc90*/  LDL.LU R3, [R1+0x171c] ;  /* 0x00171c0001037983 */ /* 0x000ea80000300800 */
[----:B------:R0:W-:Y:S04]  /*3cca0*/  STS.U16 [R14+UR5+0xd900], R23 ;  /* 0x00d900170e007988 */ /* 0x0001e80008000405 */
[----:B0-----:R-:W2:Y:S04]  /*3ccb0*/  LDL.LU R14, [R1+0x26f0] ;  /* 0x0026f000010e7983 */ /* 0x001ea80000300800 */
        /* <DEDUP_REMOVED lines=2145> */
[----:B------:R-:W3:Y:S02]  /*452d0*/  LDL R5, [R1+0xa88] ;  /* 0x000a880001057983 */ /* 0x000ee40000100800 */
[----:B---3--:R-:W-:-:S02]  /*452e0*/  @!P3 LOP3.LUT R5, R5, R4, RZ, 0x3c, !PT ;  /* 0x000000040505b212 */ /* 0x008fc400078e3cff */
[----:B--2---:R-:W-:Y:S02]  /*452f0*/  PRMT R2, RZ, 0x7610, R2 ;  /* 0x00007610ff027816 */ /* 0x004fe40000000002 */
        /* <DEDUP_REMOVED lines=236> */
[----:B------:R0:W3:Y:S04]  /*461c0*/  @!P3 LDG.E.U16 R7, desc[UR10][R4.64] ;  /* 0x0000000a0407b981 */ /* 0x0000e8000c1e1500 */
[----:B------:R-:W0:Y:S04]  /*461d0*/  LDL R4, [R1+0x91c] ;  /* 0x00091c0001047983 */ /* 0x000e280000100800 */
[----:B------:R-:W0:Y:S01]  /*461e0*/  LDL R5, [R1+0x920] ;  /* 0x0009200001057983 */ /* 0x000e220000100800 */
[----:B--2---:R-:W-:Y:S02]  /*461f0*/  PRMT R2, RZ, 0x7610, R2 ;  /* 0x00007610ff027816 */ /* 0x004fe40000000002 */
        /* <DEDUP_REMOVED lines=9> */
[----:B------:R-:W2:Y:S02]  /*46290*/  LDL R5, [R1+0x918] ;  /* 0x0009180001057983 */ /* 0x000ea40000100800 */
[----:B--2---:R-:W-:-:S02]  /*462a0*/  @!P3 LOP3.LUT R5, R5, R4, RZ, 0x3c, !PT ;  /* 0x000000040505b212 */ /* 0x004fc400078e3cff */
[----:B------:R-:W-:Y:S02]  /*462b0*/  PRMT R2, RZ, 0x7610, R2 ;  /* 0x00007610ff027816 */ /* 0x000fe40000000002 */
[----:B------:R-:W-:-:S04]  /*462c0*/  @!P3 LOP3.LUT R4, R5, R4, RZ, 0x3c, !PT ;  /* 0x000000040504b212 */ /* 0x000fc800078e3cff */
[----:B------:R-:W-:-:S05]  /*462d0*/  @!P3 LOP3.LUT R5, R5, R4, RZ, 0x3c, !PT ;  /* 0x000000040505b212 */ /* 0x000fca00078e3cff */
[----:B------:R-:W2:Y:S04]  /*462e0*/  @!P3 LDG.E.U16 R2, desc[UR10][R4.64] ;  /* 0x0000000a0402b981 */ /* 0x000ea8000c1e1500 */
        /* <DEDUP_REMOVED lines=26> */
[----:B------:R-:W2:Y:S01]  /*46490*/  @!P3 LDG.E.U16 R2, desc[UR10][R4.64] ;  /* 0x0000000a0402b981 */ /* 0x000ea2000c1e1500 */
[----:B------:R-:W-:-:S03]  /*464a0*/  PRMT R6, RZ, 0x7610, R6 ;  /* 0x00007610ff067816 */ /* 0x000fc60000000006 */
[----:B--2---:R0:W-:Y:S04]  /*464b0*/  STL [R1+0x7c], R2 ;  /* 0x00007c0201007387 */ /* 0x0041e80000100800 */
[----:B0-----:R-:W2:Y:S04]  /*464c0*/  LDL.LU R2, [R1+0x22b8] ;  /* 0x0022b80001027983 */ /* 0x001ea80000300800 */
[----:B------:R-:W2:Y:S01]  /*464d0*/  LDL R5, [R1+0x86c] ;  /* 0x00086c0001057983 */ /* 0x000ea20000100800 */
[----:B---3--:R-:W-:Y:S01]  /*464e0*/  @!P3 IMAD.MOV.U32 R4, RZ, RZ, R7 ;  /* 0x000000ffff04b224 */ /* 0x008fe200078e0007 */
[----:B------:R-:W-:-:S02]  /*464f0*/  PRMT R11, RZ, 0x7610, R11 ;  /* 0x00007610ff0b7816 */ /* 0x000fc4000000000b */
[----:B------:R-:W3:Y:S04]  /*46500*/  LDL R7, [R1+0x16bc] ;  /* 0x0016bc0001077983 */ /* 0x000ee80000100800 */
[----:B--2---:R0:W2:Y:S04]  /*46510*/  @!P3 LDG.E.U16 R6, desc[UR10][R4.64] ;  /* 0x0000000a0406b981 */ /* 0x0040a8000c1e1500 */
[----:B------:R-:W0:Y:S04]  /*46520*/  LDL R4, [R1+0x82c] ;  /* 0x00082c0001047983 */ /* 0x000e280000100800 */
[----:B------:R-:W0:Y:S02]  /*46530*/  LDL R5, [R1+0x830] ;  /* 0x0008300001057983 */ /* 0x000e240000100800 */
[----:B0-----:R-:W-:-:S04]  /*46540*/  @!P3 LOP3.LUT R5, R5, R4, RZ, 0x3c, !PT ;  /* 0x000000040505b212 */ /* 0x001fc800078e3cff */
[----:B------:R-:W-:-:S04]  /*46550*/  @!P3 LOP3.LUT R4, R5, R4, RZ, 0x3c, !PT ;  /* 0x000000040504b212 */ /* 0x000fc800078e3cff */
[----:B------:R-:W-:Y:S01]  /*46560*/  @!P3 LOP3.LUT R5, R5, R4, RZ, 0x3c, !PT ;  /* 0x000000040505b212 */ /* 0x000fe200078e3cff */
[----:B--2---:R0:W-:Y:S04]  /*46570*/  STL [R1+0x74], R6 ;  /* 0x0000740601007387 */ /* 0x0041e80000100800 */
[----:B------:R1:W2:Y:S01]  /*46580*/  @!P3 LDG.E.U16 R11, desc[UR10][R4.64] ;  /* 0x0000000a040bb981 */ /* 0x0002a2000c1e1500 */
[----:B------:R-:W-:-:S03]  /*46590*/  PRMT R2, RZ, 0x7610, R2 ;  /* 0x00007610ff027816 */ /* 0x000fc60000000002 */
[----:B0-----:R-:W3:Y:S04]  /*465a0*/  LDL R6, [R1+0x16f8] ;  /* 0x0016f80001067983 */ /* 0x001ee80000100800 */
        /* <DEDUP_REMOVED lines=11> */
[----:B------:R-:W2:Y:S02]  /*46660*/  LDL R5, [R1+0x7b0] ;  /* 0x0007b00001057983 */ /* 0x000ea40000100800 */
[----:B--2---:R-:W-:-:S02]  /*46670*/  @!P3 LOP3.LUT R5, R5, R4, RZ, 0x3c, !PT ;  /* 0x000000040505b212 */ /* 0x004fc400078e3cff */
[----:B---3--:R-:W-:Y:S02]  /*46680*/  PRMT R2, RZ, 0x7610, R2 ;  /* 0x00007610ff027816 */ /* 0x008fe40000000002 */
        /* <DEDUP_REMOVED lines=20> */
[----:B------:R0:W2:Y:S02]  /*467d0*/  @!P3 LDG.E.U16 R2, desc[UR10][R4.64] ;  /* 0x0000000a0402b981 */ /* 0x0000a4000c1e1500 */
[----:B0-----:R-:W-:-:S06]  /*467e0*/  PRMT R4, RZ, 0x7610, R4 ;  /* 0x00007610ff047816 */ /* 0x001fcc0000000004 */
[----:B------:R0:W3:Y:S04]  /*467f0*/  @!P3 LDG.E.U16 R4, desc[UR10][R6.64] ;  /* 0x0000000a0604b981 */ /* 0x0000e8000c1e1500 */
[----:B--2---:R1:W-:Y:S04]  /*46800*/  STL [R1+0x10], R2 ;  /* 0x0000100201007387 */ /* 0x0043e80000100800 */
[----:B-1----:R-:W2:Y:S04]  /*46810*/  LDL.LU R2, [R1+0x22a8] ;  /* 0x0022a80001027983 */ /* 0x002ea80000300800 */
[----:B------:R-:W2:Y:S01]  /*46820*/  LDL R7, [R1+0x16fc] ;  /* 0x0016fc0001077983 */ /* 0x000ea20000100800 */
[----:B------:R-:W-:Y:S01]  /*46830*/  PRMT R5, RZ, 0x7610, R5 ;  /* 0x00007610ff057816 */ /* 0x000fe20000000005 */
[----:B0-----:R-:W-:-:S02]  /*46840*/  @!P3 IMAD.MOV.U32 R6, RZ, RZ, R11 ;  /* 0x000000ffff06b224 */ /* 0x001fc400078e000b */
[----:B------:R-:W3:Y:S04]  /*46850*/  LDL R11, [R1+0x7e8] ;  /* 0x0007e800010b7983 */ /* 0x000ee80000100800 */
[----:B--2---:R0:W2:Y:S04]  /*46860*/  @!P3 LDG.E.U16 R5, desc[UR10][R6.64] ;  /* 0x0000000a0605b981 */ /* 0x0040a8000c1e1500 */
[----:B------:R-:W0:Y:S04]  /*46870*/  LDL R6, [R1+0x8e4] ;  /* 0x0008e40001067983 */ /* 0x000e280000100800 */
[----:B------:R-:W0:Y:S01]  /*46880*/  LDL R7, [R1+0x8e8] ;  /* 0x0008e80001077983 */ /* 0x000e220000100800 */
[----:B------:R-:W-:-:S02]  /*46890*/  PRMT R2, RZ, 0x7610, R2 ;  /* 0x00007610ff027816 */ /* 0x000fc40000000002 */
[----:B0-----:R-:W-:-:S04]  /*468a0*/  @!P3 LOP3.LUT R7, R7, R6, RZ, 0x3c, !PT ;  /* 0x000000060707b212 */ /* 0x001fc800078e3cff */
        /* <DEDUP_REMOVED lines=42> */
[----:B------:R-:W-:-:S03]  /*46b50*/  @!P3 IMAD.MOV.U32 R6, RZ, RZ, R11 ;  /* 0x000000ffff06b224 */ /* 0x000fc600078e000b */
[----:B------:R-:W4:Y:S01]  /*46b60*/  LDL R11, [R1+0x173c] ;  /* 0x00173c00010b7983 */ /* 0x000f220000100800 */
[----:B---3--:R-:W-:-:S06]  /*46b70*/  PRMT R2, RZ, 0x7610, R2 ;  /* 0x00007610ff027816 */ /* 0x008fcc0000000002 */
[----:B--2---:R-:W2:Y:S04]  /*46b80*/  @!P3 LDG.E.U16 R2, desc[UR10][R6.64] ;  /* 0x0000000a0602b981 */ /* 0x004ea8000c1e1500 */
        /* <DEDUP_REMOVED lines=26> */
[----:B------:R-:W2:Y:S01]  /*46d30*/  @!P3 LDG.E.U16 R2, desc[UR10][R6.64] ;  /* 0x0000000a0602b981 */ /* 0x000ea2000c1e1500 */
[----:B------:R-:W-:-:S03]  /*46d40*/  PRMT R9, RZ, 0x7610, R9 ;  /* 0x00007610ff097816 */ /* 0x000fc60000000009 */
[----:B--2---:R0:W-:Y:S04]  /*46d50*/  STL [R1+0xc], R2 ;  /* 0x00000c0201007387 */ /* 0x0041e80000100800 */
[----:B0-----:R-:W2:Y:S04]  /*46d60*/  LDL.LU R2, [R1+0x2288] ;  /* 0x0022880001027983 */ /* 0x001ea80000300800 */
[----:B------:R-:W3:Y:S01]  /*46d70*/  LDL R7, [R1+0x16c4] ;  /* 0x0016c40001077983 */ /* 0x000ee20000100800 */
[----:B------:R-:W-:Y:S01]  /*46d80*/  @!P3 IMAD.MOV.U32 R6, RZ, RZ, R15 ;  /* 0x000000ffff06b224 */ /* 0x000fe200078e000f */
[----:B------:R-:W-:-:S02]  /*46d90*/  PRMT R8, RZ, 0x7610, R8 ;  /* 0x00007610ff087816 */ /* 0x000fc40000000008 */
[----:B------:R-:W2:Y:S04]  /*46da0*/  LDL R15, [R1+0x860] ;  /* 0x00086000010f7983 */ /* 0x000ea80000100800 */
[----:B---3--:R4:W3:Y:S02]  /*46db0*/  @!P3 LDG.E.U16 R9, desc[UR10][R6.64] ;  /* 0x0000000a0609b981 */ /* 0x0088e4000c1e1500 */
[----:B----4-:R-:W-:Y:S02]  /*46dc0*/  @!P3 IMAD.MOV.U32 R6, RZ, RZ, R11 ;  /* 0x000000ffff06b224 */ /* 0x010fe400078e000b */
[----:B------:R-:W-:-:S05]  /*46dd0*/  @!P3 IMAD.MOV.U32 R7, RZ, RZ, R0 ;  /* 0x000000ffff07b224 */ /* 0x000fca00078e0000 */
[----:B------:R0:W4:Y:S04]  /*46de0*/  @!P3 LDG.E.U16 R8, desc[UR10][R6.64] ;  /* 0x0000000a0608b981 */ /* 0x000128000c1e1500 */
[----:B---3--:R1:W-:Y:S04]  /*46df0*/  STL [R1+0x224c], R9 ;  /* 0x00224c0901007387 */ /* 0x0083e80000100800 */
[----:B------:R-:W3:Y:S04]  /*46e00*/  LDL R11, [R1+0x820] ;  /* 0x00082000010b7983 */ /* 0x000ee80000100800 */
[----:B-1----:R-:W3:Y:S04]  /*46e10*/  LDL R9, [R1+0x7e0] ;  /* 0x0007e00001097983 */ /* 0x002ee80000100800 */
[----:B------:R-:W-:Y:S04]  /*46e20*/  STL [R1+0x17c8], R0 ;  /* 0x0017c80001007387 */ /* 0x000fe80000100800 */
[----:B------:R-:W0:Y:S04]  /*46e30*/  LDL R6, [R1+0x8d4] ;  /* 0x0008d40001067983 */ /* 0x000e280000100800 */
[----:B------:R-:W0:Y:S01]  /*46e40*/  LDL R7, [R1+0x8d8] ;  /* 0x0008d80001077983 */ /* 0x000e220000100800 */
[----:B--2---:R-:W-:-:S02]  /*46e50*/  PRMT R2, RZ, 0x7610, R2 ;  /* 0x00007610ff027816 */ /* 0x004fc40000000002 */
[----:B0-----:R-:W-:-:S04]  /*46e60*/  @!P3 LOP3.LUT R7, R7, R6, RZ, 0x3c, !PT ;  /* 0x000000060707b212 */ /* 0x001fc800078e3cff */
[----:B------:R-:W-:-:S04]  /*46e70*/  @!P3 LOP3.LUT R6, R7, R6, RZ, 0x3c, !PT ;  /* 0x000000060706b212 */ /* 0x000fc800078e3cff */
[----:B------:R-:W-:-:S05]  /*46e80*/  @!P3 LOP3.LUT R7, R7, R6, RZ, 0x3c, !PT ;  /* 0x000000060707b212 */ /* 0x000fca00078e3cff */
[----:B------:R-:W2:Y:S04]  /*46e90*/  @!P3 LDG.E.U16 R2, desc[UR10][R6.64] ;  /* 0x0000000a0602b981 */ /* 0x000ea8000c1e1500 */
[----:B----4-:R-:W-:Y:S04]  /*46ea0*/  STL [R1+0x2250], R8 ;  /* 0x0022500801007387 */ /* 0x010fe80000100800 */
[----:B--2---:R0:W-:Y:S04]  /*46eb0*/  STL [R1+0x5c], R2 ;  /* 0x00005c0201007387 */ /* 0x0041e80000100800 */
[----:B0-----:R-:W2:Y:S04]  /*46ec0*/  LDL.LU R2, [R1+0x2284] ;  /* 0x0022840001027983 */ /* 0x001ea80000300800 */
[----:B------:R-:W4:Y:S04]  /*46ed0*/  LDL R6, [R1+0x89c] ;  /* 0x00089c0001067983 */ /* 0x000f280000100800 */
[----:B------:R-:W4:Y:S02]  /*46ee0*/  LDL R7, [R1+0x8a0] ;  /* 0x0008a00001077983 */ /* 0x000f240000100800 */
[----:B----4-:R-:W-:-:S02]  /*46ef0*/  @!P3 LOP3.LUT R7, R7, R6, RZ, 0x3c, !PT ;  /* 0x000000060707b212 */ /* 0x010fc400078e3cff */
[----:B--2---:R-:W-:Y:S02]  /*46f00*/  PRMT R2, RZ, 0x7610, R2 ;  /* 0x00007610ff027816 */ /* 0x004fe40000000002 */
[----:B------:R-:W-:-:S04]  /*46f10*/  @!P3 LOP3.LUT R6, R7, R6, RZ, 0x3c, !PT ;  /* 0x000000060706b212 */ /* 0x000fc800078e3cff */
[----:B------:R-:W-:-:S05]  /*46f20*/  @!P3 LOP3.LUT R7, R7, R6, RZ, 0x3c, !PT ;  /* 0x000000060707b212 */ /* 0x000fca00078e3cff */
[----:B------:R-:W2:Y:S01]  /*46f30*/  @!P3 LDG.E.U16 R2, desc[UR10][R6.64] ;  /* 0x0000000a0602b981 */ /* 0x000ea2000c1e1500 */
[----:B------:R-:W-:-:S03]  /*46f40*/  PRMT R13, RZ, 0x7610, R13 ;  /* 0x00007610ff0d7816 */ /* 0x000fc6000000000d */
[----:B--2---:R0:W-:Y:S04]  /*46f50*/  STL [R1+0x58], R2 ;  /* 0x0000580201007387 */ /* 0x0041e80000100800 */
[----:B0-----:R-:W2:Y:S04]  /*46f60*/  LDL.LU R2, [R1+0x2280] ;  /* 0x0022800001027983 */ /* 0x001ea80000300800 */
[----:B------:R-:W4:Y:S01]  /*46f70*/  LDL R7, [R1+0x85c] ;  /* 0x00085c0001077983 */ /* 0x000f220000100800 */
[----:B------:R-:W-:Y:S01]  /*46f80*/  @!P3 IMAD.MOV.U32 R6, RZ, RZ, R15 ;  /* 0x000000ffff06b224 */ /* 0x000fe200078e000f */
[----:B------:R-:W-:-:S02]  /*46f90*/  PRMT R10, RZ, 0x7610, R10 ;  /* 0x00007610ff0a7816 */ /* 0x000fc4000000000a */
[----:B------:R-:W2:Y:S04]  /*46fa0*/  LDL R15, [R1+0x168c] ;  /* 0x00168c00010f7983 */ /* 0x000ea80000100800 */
[----:B----4-:R3:W4:Y:S04]  /*46fb0*/  @!P3 LDG.E.U16 R13, desc[UR10][R6.64] ;  /* 0x0000000a060db981 */ /* 0x010728000c1e1500 */
[----:B------:R-:W2:Y:S01]  /*46fc0*/  LDL R7, [R1+0x81c] ;  /* 0x00081c0001077983 */ /* 0x000ea20000100800 */
[----:B---3--:R-:W-:-:S03]  /*46fd0*/  @!P3 IMAD.MOV.U32 R6, RZ, RZ, R11 ;  /* 0x000000ffff06b224 */ /* 0x008fc600078e000b */
[----:B----4-:R0:W-:Y:S01]  /*46fe0*/  STL [R1+0x54], R13 ;  /* 0x0000540d01007387 */ /* 0x0101e20000100800 */
[----:B------:R-:W-:-:S03]  /*46ff0*/  PRMT R0, RZ, 0x7610, R0 ;  /* 0x00007610ff007816 */ /* 0x000fc60000000000 */
[----:B------:R-:W3:Y:S04]  /*47000*/  LDL R11, [R1+0x16cc] ;  /* 0x0016cc00010b7983 */ /* 0x000ee80000100800 */
[----:B--2---:R1:W2:Y:S04]  /*47010*/  @!P3 LDG.E.U16 R10, desc[UR10][R6.64] ;  /* 0x0000000a060ab981 */ /* 0x0042a8000c1e1500 */
[----:B0-----:R-:W4:Y:S04]  /*47020*/  LDL R13, [R1+0x16c8] ;  /* 0x0016c800010d7983 */ /* 0x001f280000100800 */
[----:B------:R-:W3:Y:S01]  /*47030*/  LDL R7, [R1+0x7dc] ;  /* 0x0007dc0001077983 */ /* 0x000ee20000100800 */
[----:B-1----:R-:W-:-:S03]  /*47040*/  @!P3 IMAD.MOV.U32 R6, RZ, RZ, R9 ;  /* 0x000000ffff06b224 */ /* 0x002fc600078e0009 */
[----:B--2---:R0:W-:Y:S01]  /*47050*/  STL [R1+0x50], R10 ;  /* 0x0000500a01007387 */ /* 0x0041e20000100800 */
[----:B------:R-:W-:-:S03]  /*47060*/  PRMT R2, RZ, 0x7610, R2 ;  /* 0x00007610ff027816 */ /* 0x000fc60000000002 */
[----:B------:R-:W2:Y:S04]  /*47070*/  LDL R9, [R1+0x170c] ;  /* 0x00170c0001097983 */ /* 0x000ea80000100800 */
[----:B---3--:R1:W3:Y:S04]  /*47080*/  @!P3 LDG.E.U16 R0, desc[UR10][R6.64] ;  /* 0x0000000a0600b981 */ /* 0x0082e8000c1e1500 */
[----:B0-----:R-:W2:Y:S04]  /*47090*/  LDL R10, [R1+0x1708] ;  /* 0x00170800010a7983 */ /* 0x001ea80000100800 */
[----:B------:R-:W1:Y:S04]  /*470a0*/  LDL R6, [R1+0x79c] ;  /* 0x00079c0001067983 */ /* 0x000e680000100800 */
[----:B------:R-:W1:Y:S02]  /*470b0*/  LDL R7, [R1+0x7a0] ;  /* 0x0007a00001077983 */ /* 0x000e640000100800 */
[----:B-1----:R-:W-:-:S04]  /*470c0*/  @!P3 LOP3.LUT R7, R7, R6, RZ, 0x3c, !PT ;  /* 0x000000060707b212 */ /* 0x002fc800078e3cff */
        /* <DEDUP_REMOVED lines=10> */
[-C--:B--2---:R-:W-:Y:S02]  /*47170*/  @!P3 LOP3.LUT R7, R7, R6.reuse, RZ, 0x3c, !PT ;  /* 0x000000060707b212 */ /* 0x084fe400078e3cff */
[----:B------:R-:W-:Y:S02]  /*47180*/  PRMT R2, RZ, 0x7610, R2 ;  /* 0x00007610ff027816 */ /* 0x000fe40000000002 */
[----:B------:R-:W-:-:S04]  /*47190*/  @!P3 LOP3.LUT R6, R7, R6, RZ, 0x3c, !PT ;  /* 0x000000060706b212 */ /* 0x000fc800078e3cff */
[----:B------:R-:W-:-:S05]  /*471a0*/  @!P3 LOP3.LUT R7, R7, R6, RZ, 0x3c, !PT ;  /* 0x000000060707b212 */ /* 0x000fca00078e3cff */
[----:B------:R4:W2:Y:S02]  /*471b0*/  @!P3 LDG.E.U16 R2, desc[UR10][R6.64] ;  /* 0x0000000a0602b981 */ /* 0x0008a4000c1e1500 */
[----:B----4-:R-:W-:Y:S02]  /*471c0*/  @!P3 IMAD.MOV.U32 R6, RZ, RZ, R13 ;  /* 0x000000ffff06b224 */ /* 0x010fe400078e000d */
[----:B------:R-:W-:-:S05]  /*471d0*/  @!P3 IMAD.MOV.U32 R7, RZ, RZ, R15 ;  /* 0x000000ffff07b224 */ /* 0x000fca00078e000f */
[----:B------:R0:W4:Y:S02]  /*471e0*/  @!P3 LDG.E.U16 R18, desc[UR10][R6.64] ;  /* 0x0000000a0612b981 */ /* 0x000124000c1e1500 */
[----:B0-----:R-:W-:-:S06]  /*471f0*/  PRMT R7, RZ, 0x7610, R7 ;  /* 0x00007610ff077816 */ /* 0x001fcc0000000007 */
[----:B------:R3:W4:Y:S01]  /*47200*/  @!P3 LDG.E.U16 R7, desc[UR10][R10.64] ;  /* 0x0000000a0a07b981 */ /* 0x000722000c1e1500 */
[----:B------:R-:W-:Y:S01]  /*47210*/  PRMT R6, RZ, 0x7610, R6 ;  /* 0x00007610ff067816 */ /* 0x000fe20000000006 */
[----:B---3--:R-:W-:Y:S02]  /*47220*/  @!P3 IMAD.MOV.U32 R10, RZ, RZ, R0 ;  /* 0x000000ffff0ab224 */ /* 0x008fe400078e0000 */
[----:B------:R-:W-:-:S05]  /*47230*/  @!P3 IMAD.MOV.U32 R11, RZ, RZ, R9 ;  /* 0x000000ffff0bb224 */ /* 0x000fca00078e0009 */
[----:B------:R0:W3:Y:S04]  /*47240*/  @!P3 LDG.E.U16 R6, desc[UR10][R10.64] ;  /* 0x0000000a0a06b981 */ /* 0x0000e8000c1e1500 */
[----:B--2---:R1:W-:Y:S04]  /*47250*/  STL [R1+0x18], R2 ;  /* 0x0000180201007387 */ /* 0x0043e80000100800 */
[----:B-1----:R-:W2:Y:S04]  /*47260*/  LDL.LU R2, [R1+0x2278] ;  /* 0x0022780001027983 */ /* 0x002ea80000300800 */
[----:B----4-:R-:W-:Y:S04]  /*47270*/  STL [R1+0x2238], R18 ;  /* 0x0022381201007387 */ /* 0x010fe80000100800 */
[----:B------:R-:W4:Y:S04]  /*47280*/  LDL R15, [R1+0x854] ;  /* 0x00085400010f7983 */ /* 0x000f280000100800 */
[----:B------:R-:W3:Y:S04]  /*47290*/  LDL R13, [R1+0x858] ;  /* 0x00085800010d7983 */ /* 0x000ee80000100800 */
[----:B------:R-:W-:Y:S04]  /*472a0*/  STL [R1+0x223c], R7 ;  /* 0x00223c0701007387 */ /* 0x000fe80000100800 */
[----:B------:R-:W3:Y:S04]  /*472b0*/  LDL R9, [R1+0x818] ;  /* 0x0008180001097983 */ /* 0x000ee80000100800 */
[----:B------:R-:W3:Y:S04]  /*472c0*/  LDL.LU R0, [R1+0x1734] ;  /* 0x0017340001007983 */ /* 0x000ee80000300800 */
[----:B------:R-:W0:Y:S04]  /*472d0*/  LDL R10, [R1+0x8cc] ;  /* 0x0008cc00010a7983 */ /* 0x000e280000100800 */
[----:B------:R-:W0:Y:S01]  /*472e0*/  LDL R11, [R1+0x8d0] ;  /* 0x0008d000010b7983 */ /* 0x000e220000100800 */
[----:B--2---:R-:W-:-:S02]  /*472f0*/  PRMT R2, RZ, 0x7610, R2 ;  /* 0x00007610ff027816 */ /* 0x004fc40000000002 */
[----:B0-----:R-:W-:-:S04]  /*47300*/  @!P3 LOP3.LUT R11, R11, R10, RZ, 0x3c, !PT ;  /* 0x0000000a0b0bb212 */ /* 0x001fc800078e3cff */
[----:B------:R-:W-:-:S04]  /*47310*/  @!P3 LOP3.LUT R10, R11, R10, RZ, 0x3c, !PT ;  /* 0x0000000a0b0ab212 */ /* 0x000fc800078e3cff */
[----:B------:R-:W-:-:S05]  /*47320*/  @!P3 LOP3.LUT R11, R11, R10, RZ, 0x3c, !PT ;  /* 0x0000000a0b0bb212 */ /* 0x000fca00078e3cff */
[----:B------:R-:W2:Y:S04]  /*47330*/  @!P3 LDG.E.U16 R2, desc[UR10][R10.64] ;  /* 0x0000000a0a02b981 */ /* 0x000ea8000c1e1500 */
[----:B---3--:R-:W-:Y:S04]  /*47340*/  STL [R1+0x2240], R6 ;  /* 0x0022400601007387 */ /* 0x008fe80000100800 */
        /* <DEDUP_REMOVED lines=17> */
[----:B------:R0:W3:Y:S01]  /*47460*/  @!P3 LDG.E.U16 R18, desc[UR10][R10.64] ;  /* 0x0000000a0a12b981 */ /* 0x0000e2000c1e1500 */
[----:B------:R-:W-:Y:S01]  /*47470*/  PRMT R12, RZ, 0x7610, R12 ;  /* 0x00007610ff0c7816 */ /* 0x000fe2000000000c */
[----:B0-----:R-:W-:Y:S02]  /*47480*/  @!P3 IMAD.MOV.U32 R10, RZ, RZ, R13 ;  /* 0x000000ffff0ab224 */ /* 0x001fe400078e000d */
[----:B----4-:R-:W-:-:S05]  /*47490*/  @!P3 IMAD.MOV.U32 R11, RZ, RZ, R15 ;  /* 0x000000ffff0bb224 */ /* 0x010fca00078e000f */
[----:B------:R0:W4:Y:S04]  /*474a0*/  @!P3 LDG.E.U16 R12, desc[UR10][R10.64] ;  /* 0x0000000a0a0cb981 */ /* 0x000128000c1e1500 */
[----:B---3--:R1:W-:Y:S04]  /*474b0*/  STL [R1+0x2c], R18 ;  /* 0x00002c1201007387 */ /* 0x0083e80000100800 */
[----:B------:R-:W3:Y:S01]  /*474c0*/  LDL R11, [R1+0x814] ;  /* 0x00081400010b7983 */ /* 0x000ee20000100800 */
[----:B------:R-:W-:Y:S01]  /*474d0*/  PRMT R8, RZ, 0x7610, R8 ;  /* 0x00007610ff087816 */ /* 0x000fe20000000008 */
[----:B0-----:R-:W-:-:S02]  /*474e0*/  @!P3 IMAD.MOV.U32 R10, RZ, RZ, R9 ;  /* 0x000000ffff0ab224 */ /* 0x001fc400078e0009 */
[----:B------:R-:W3:Y:S04]  /*474f0*/  LDL R15, [R1+0x1690] ;  /* 0x00169000010f7983 */ /* 0x000ee80000100800 */
[----:B------:R-:W3:Y:S04]  /*47500*/  LDL R13, [R1+0x1694] ;  /* 0x00169400010d7983 */ /* 0x000ee80000100800 */
[----:B-1----:R-:W3:Y:S04]  /*47510*/  LDL R18, [R1+0x76c] ;  /* 0x00076c0001127983 */ /* 0x002ee80000100800 */
[----:B----4-:R0:W-:Y:S01]  /*47520*/  STL [R1+0x28], R12 ;  /* 0x0000280c01007387 */ /* 0x0101e20000100800 */
[----:B--2---:R-:W-:-:S03]  /*47530*/  PRMT R2, RZ, 0x7610, R2 ;  /* 0x00007610ff027816 */ /* 0x004fc60000000002 */
[----:B------:R-:W2:Y:S04]  /*47540*/  LDL R9, [R1+0x16d4] ;  /* 0x0016d40001097983 */ /* 0x000ea80000100800 */
[----:B0-----:R-:W4:Y:S04]  /*47550*/  LDL R12, [R1+0x16d0] ;  /* 0x0016d000010c7983 */ /* 0x001f280000100800 */
[----:B---3--:R0:W3:Y:S04]  /*47560*/  @!P3 LDG.E.U16 R8, desc[UR10][R10.64] ;  /* 0x0000000a0a08b981 */ /* 0x0080e8000c1e1500 */
[----:B------:R-:W0:Y:S04]  /*47570*/  LDL R10, [R1+0x7d4] ;  /* 0x0007d400010a7983 */ /* 0x000e280000100800 */
[----:B------:R-:W0:Y:S02]  /*47580*/  LDL R11, [R1+0x7d8] ;  /* 0x0007d800010b7983 */ /* 0x000e240000100800 */
        /* <DEDUP_REMOVED lines=11> */
[----:B------:R-:W-:Y:S02]  /*47640*/  PRMT R14, RZ, 0x7610, R14 ;  /* 0x00007610ff0e7816 */ /* 0x000fe4000000000e */
[----:B------:R-:W-:Y:S02]  /*47650*/  PRMT R16, RZ, 0x7610, R16 ;  /* 0x00007610ff107816 */ /* 0x000fe40000000010 */
[----:B--2---:R-:W-:-:S04]  /*47660*/  @!P3 LOP3.LUT R11, R11, R10, RZ, 0x3c, !PT ;  /* 0x0000000a0b0bb212 */ /* 0x004fc800078e3cff */
[----:B------:R-:W-:-:S04]  /*47670*/  @!P3 LOP3.LUT R10, R11, R10, RZ, 0x3c, !PT ;  /* 0x0000000a0b0ab212 */ /* 0x000fc800078e3cff */
[----:B------:R-:W-:-:S05]  /*47680*/  @!P3 LOP3.LUT R11, R11, R10, RZ, 0x3c, !PT ;  /* 0x0000000a0b0bb212 */ /* 0x000fca00078e3cff */
[----:B------:R0:W2:Y:S02]  /*47690*/  @!P3 LDG.E.U16 R7, desc[UR10][R10.64] ;  /* 0x0000000a0a07b981 */ /* 0x0000a4000c1e1500 */
[----:B0-----:R-:W-:Y:S02]  /*476a0*/  @!P3 IMAD.MOV.U32 R10, RZ, RZ, R15 ;  /* 0x000000ffff0ab224 */ /* 0x001fe400078e000f */
[----:B------:R-:W-:-:S05]  /*476b0*/  @!P3 IMAD.MOV.U32 R11, RZ, RZ, R18 ;  /* 0x000000ffff0bb224 */ /* 0x000fca00078e0012 */
[----:B------:R4:W2:Y:S02]  /*476c0*/  @!P3 LDG.E.U16 R14, desc[UR10][R10.64] ;  /* 0x0000000a0a0eb981 */ /* 0x0008a4000c1e1500 */
[----:B----4-:R-:W-:Y:S02]  /*476d0*/  @!P3 IMAD.MOV.U32 R10, RZ, RZ, R12 ;  /* 0x000000ffff0ab224 */ /* 0x010fe400078e000c */
[----:B------:R-:W-:Y:S02]  /*476e0*/  @!P3 IMAD.MOV.U32 R11, RZ, RZ, R13 ;  /* 0x000000ffff0bb224 */ /* 0x000fe400078e000d */
[----:B---3--:R-:W-:Y:S02]  /*476f0*/  @!P3 IMAD.MOV.U32 R12, RZ, RZ, R8 ;  /* 0x000000ffff0cb224 */ /* 0x008fe400078e0008 */
[----:B------:R-:W-:Y:S01]  /*47700*/  @!P3 IMAD.MOV.U32 R13, RZ, RZ, R9 ;  /* 0x000000ffff0db224 */ /* 0x000fe200078e0009 */
[----:B------:R0:W3:Y:S02]  /*47710*/  @!P3 LDG.E.U16 R16, desc[UR10][R10.64] ;  /* 0x0000000a0a10b981 */ /* 0x0000e4000c1e1500 */
[----:B0-----:R-:W-:-:S06]  /*47720*/  PRMT R10, RZ, 0x7610, R10 ;  /* 0x00007610ff0a7816 */ /* 0x001fcc000000000a */
[----:B------:R-:W4:Y:S04]  /*47730*/  @!P3 LDG.E.U16 R10, desc[UR10][R12.64] ;  /* 0x0000000a0c0ab981 */ /* 0x000f28000c1e1500 */
[----:B--2---:R0:W-:Y:S04]  /*47740*/  STL [R1+0x1c], R7 ;  /* 0x00001c0701007387 */ /* 0x0041e80000100800 */
[----:B------:R-:W2:Y:S04]  /*47750*/  LDL R18, [R1+0x890] ;  /* 0x0008900001127983 */ /* 0x000ea80000100800 */
[----:B0-----:R-:W2:Y:S04]  /*47760*/  LDL R7, [R1+0x1714] ;  /* 0x0017140001077983 */ /* 0x001ea80000100800 */
[----:B---3--:R0:W-:Y:S04]  /*47770*/  STL [R1+0x221c], R16 ;  /* 0x00221c1001007387 */ /* 0x0081e80000100800 */
[----:B------:R-:W3:Y:S04]  /*47780*/  LDL R9, [R1+0x884] ;  /* 0x0008840001097983 */ /* 0x000ee80000100800 */
[----:B------:R-:W3:Y:S04]  /*47790*/  LDL R8, [R1+0x888] ;  /* 0x0008880001087983 */ /* 0x000ee80000100800 */
[----:B----4-:R1:W-:Y:S01]  /*477a0*/  STL [R1+0x2218], R10 ;  /* 0x0022180a01007387 */ /* 0x0103e20000100800 */
[----:B------:R-:W-:Y:S01]  /*477b0*/  PRMT R11, RZ, 0x7610, R11 ;  /* 0x00007610ff0b7816 */ /* 0x000fe2000000000b */
[----:B------:R-:W-:Y:S01]  /*477c0*/  @!P3 IMAD.MOV.U32 R12, RZ, RZ, R0 ;  /* 0x000000ffff0cb224 */ /* 0x000fe200078e0000 */
[----:B------:R-:W-:Y:S01]  /*477d0*/  PRMT R6, RZ, 0x7610, R6 ;  /* 0x00007610ff067816 */ /* 0x000fe20000000006 */
[----:B0-----:R-:W4:Y:S04]  /*477e0*/  LDL R16, [R1+0x84c] ;  /* 0x00084c0001107983 */ /* 0x001f280000100800 */
[----:B------:R-:W3:Y:S04]  /*477f0*/  LDL R15, [R1+0x850] ;  /* 0x00085000010f7983 */ /* 0x000ee80000100800 */
[----:B-1----:R-:W3:Y:S01]  /*47800*/  LDL R10, [R1+0x88c] ;  /* 0x00088c00010a7983 */ /* 0x002ee20000100800 */
[----:B--2---:R-:W-:-:S05]  /*47810*/  @!P3 IMAD.MOV.U32 R13, RZ, RZ, R7 ;  /* 0x000000ffff0db224 */ /* 0x004fca00078e0007 */
[----:B------:R0:W2:Y:S02]  /*47820*/  @!P3 LDG.E.U16 R11, desc[UR10][R12.64] ;  /* 0x0000000a0c0bb981 */ /* 0x0000a4000c1e1500 */
[----:B0-----:R-:W-:Y:S02]  /*47830*/  @!P3 IMAD.MOV.U32 R12, RZ, RZ, R18 ;  /* 0x000000ffff0cb224 */ /* 0x001fe400078e0012 */
[----:B---3--:R-:W-:-:S05]  /*47840*/  @!P3 IMAD.MOV.U32 R13, RZ, RZ, R10 ;  /* 0x000000ffff0db224 */ /* 0x008fca00078e000a */
[----:B------:R0:W3:Y:S01]  /*47850*/  @!P3 LDG.E.U16 R6, desc[UR10][R12.64] ;  /* 0x0000000a0c06b981 */ /* 0x0000e2000c1e1500 */
[----:B------:R-:W-:-:S03]  /*47860*/  PRMT R2, RZ, 0x7610, R2 ;  /* 0x00007610ff027816 */ /* 0x000fc60000000002 */
[----:B------:R1:W-:Y:S04]  /*47870*/  STL [R1+0x14], R14 ;  /* 0x0000140e01007387 */ /* 0x0003e80000100800 */
[----:B------:R-:W3:Y:S01]  /*47880*/  LDL R7, [R1+0x848] ;  /* 0x0008480001077983 */ /* 0x000ee20000100800 */
[----:B0-----:R-:W-:Y:S02]  /*47890*/  @!P3 IMAD.MOV.U32 R12, RZ, RZ, R8 ;  /* 0x000000ffff0cb224 */ /* 0x001fe400078e0008 */
[----:B------:R-:W-:Y:S01]  /*478a0*/  @!P3 IMAD.MOV.U32 R13, RZ, RZ, R9 ;  /* 0x000000ffff0db224 */ /* 0x000fe200078e0009 */
[----:B-1----:R-:W3:Y:S04]  /*478b0*/  LDL R14, [R1+0x844] ;  /* 0x00084400010e7983 */ /* 0x002ee80000100800 */
[----:B------:R0:W-:Y:S04]  /*478c0*/  STL [R1+0x17cc], R0 ;  /* 0x0017cc0001007387 */ /* 0x0001e80000100800 */
[----:B------:R1:W3:Y:S01]  /*478d0*/  @!P3 LDG.E.U16 R2, desc[UR10][R12.64] ;  /* 0x0000000a0c02b981 */ /* 0x0002e2000c1e1500 */
[----:B0-----:R-:W-:Y:S01]  /*478e0*/  PRMT R0, RZ, 0x7610, R0 ;  /* 0x00007610ff007816 */ /* 0x001fe20000000000 */
[----:B-1----:R-:W-:-:S02]  /*478f0*/  @!P3 IMAD.MOV.U32 R12, RZ, RZ, R15 ;  /* 0x000000ffff0cb224 */ /* 0x002fc400078e000f */
[----:B----4-:R-:W-:-:S05]  /*47900*/  @!P3 IMAD.MOV.U32 R13, RZ, RZ, R16 ;  /* 0x000000ffff0db224 */ /* 0x010fca00078e0010 */
[----:B------:R0:W4:Y:S04]  /*47910*/  @!P3 LDG.E.U16 R0, desc[UR10][R12.64] ;  /* 0x0000000a0c00b981 */ /* 0x000128000c1e1500 */
[----:B--2---:R-:W-:Y:S04]  /*47920*/  STL [R1+0x2220], R11 ;  /* 0x0022200b01007387 */ /* 0x004fe80000100800 */
[----:B------:R-:W2:Y:S04]  /*47930*/  LDL R10, [R1+0x80c] ;  /* 0x00080c00010a7983 */ /* 0x000ea80000100800 */
[----:B---3--:R1:W-:Y:S04]  /*47940*/  STL [R1+0x8], R6 ;  /* 0x0000080601007387 */ /* 0x0083e80000100800 */
[----:B------:R-:W3:Y:S04]  /*47950*/  LDL R9, [R1+0x7cc] ;  /* 0x0007cc0001097983 */ /* 0x000ee80000100800 */
[----:B------:R-:W3:Y:S04]  /*47960*/  LDL R8, [R1+0x7d0] ;  /* 0x0007d00001087983 */ /* 0x000ee80000100800 */
[----:B-1----:R-:W3:Y:S01]  /*47970*/  LDL R6, [R1+0x810] ;  /* 0x0008100001067983 */ /* 0x002ee20000100800 */
[----:B------:R-:W-:Y:S01]  /*47980*/  PRMT R28, RZ, 0x7610, R28 ;  /* 0x00007610ff1c7816 */ /* 0x000fe2000000001c */
[----:B0-----:R-:W-:-:S02]  /*47990*/  @!P3 IMAD.MOV.U32 R12, RZ, RZ, R7 ;  /* 0x000000ffff0cb224 */ /* 0x001fc400078e0007 */
[----:B------:R-:W-:Y:S01]  /*479a0*/  @!P3 IMAD.MOV.U32 R13, RZ, RZ, R14 ;  /* 0x000000ffff0db224 */ /* 0x000fe200078e000e */
[----:B------:R-:W-:Y:S01]  /*479b0*/  PRMT R26, RZ, 0x7610, R26 ;  /* 0x00007610ff1a7816 */ /* 0x000fe2000000001a */
[----:B------:R0:W-:Y:S04]  /*479c0*/  STL [R1+0x21c8], R2 ;  /* 0x0021c80201007387 */ /* 0x0001e80000100800 */
[----:B------:R2:W3:Y:S04]  /*479d0*/  @!P3 LDG.E.U16 R28, desc[UR10][R12.64] ;  /* 0x0000000a0c1cb981 */ /* 0x0004e8000c1e1500 */
[----:B----4-:R1:W-:Y:S04]  /*479e0*/  STL [R1+0x21f0], R0 ;  /* 0x0021f00001007387 */ /* 0x0103e80000100800 */
[----:B------:R-:W4:Y:S04]  /*479f0*/  LDL R11, [R1+0x78c] ;  /* 0x00078c00010b7983 */ /* 0x000f280000100800 */
[----:B------:R-:W4:Y:S01]  /*47a00*/  LDL R7, [R1+0x790] ;  /* 0x0007900001077983 */ /* 0x000f220000100800 */
[----:B--2---:R-:W-:-:S02]  /*47a10*/  @!P3 IMAD.MOV.U32 R13, RZ, RZ, R10 ;  /* 0x000000ffff0db224 */ /* 0x004fc400078e000a */
[----:B---3--:R-:W-:-:S05]  /*47a20*/  @!P3 IMAD.MOV.U32 R12, RZ, RZ, R6 ;  /* 0x000000ffff0cb224 */ /* 0x008fca00078e0006 */
[----:B------:R2:W3:Y:S01]  /*47a30*/  @!P3 LDG.E.U16 R26, desc[UR10][R12.64] ;  /* 0x0000000a0c1ab981 */ /* 0x0004e2000c1e1500 */
[----:B------:R-:W-:Y:S01]  /*47a40*/  PRMT R24, RZ, 0x7610, R24 ;  /* 0x00007610ff187816 */ /* 0x000fe20000000018 */
[----:B--2---:R-:W-:Y:S02]  /*47a50*/  @!P3 IMAD.MOV.U32 R12, RZ, RZ, R8 ;  /* 0x000000ffff0cb224 */ /* 0x004fe400078e0008 */
[----:B------:R-:W-:-:S05]  /*47a60*/  @!P3 IMAD.MOV.U32 R13, RZ, RZ, R9 ;  /* 0x000000ffff0db224 */ /* 0x000fca00078e0009 */
[----:B------:R4:W2:Y:S04]  /*47a70*/  @!P3 LDG.E.U16 R24, desc[UR10][R12.64] ;  /* 0x0000000a0c18b981 */ /* 0x0008a8000c1e1500 */
[----:B------:R-:W-:Y:S04]  /*47a80*/  STL [R1+0x21cc], R28 ;  /* 0x0021cc1c01007387 */ /* 0x000fe80000100800 */
[----:B------:R-:W2:Y:S04]  /*47a90*/  LDL R6, [R1+0x768] ;  /* 0x0007680001067983 */ /* 0x000ea80000100800 */
[----:B0-----:R-:W2:Y:S01]  /*47aa0*/  LDL R2, [R1+0x1698] ;  /* 0x0016980001027983 */ /* 0x001ea20000100800 */
[----:B------:R-:W-:Y:S01]  /*47ab0*/  PRMT R22, RZ, 0x7610, R22 ;  /* 0x00007610ff167816 */ /* 0x000fe20000000016 */
[----:B----4-:R-:W-:-:S02]  /*47ac0*/  @!P3 IMAD.MOV.U32 R12, RZ, RZ, R7 ;  /* 0x000000ffff0cb224 */ /* 0x010fc400078e0007 */
[----:B------:R-:W-:-:S05]  /*47ad0*/  @!P3 IMAD.MOV.U32 R13, RZ, RZ, R11 ;  /* 0x000000ffff0db224 */ /* 0x000fca00078e000b */
[----:B------:R0:W4:Y:S04]  /*47ae0*/  @!P3 LDG.E.U16 R22, desc[UR10][R12.64] ;  /* 0x0000000a0c16b981 */ /* 0x000128000c1e1500 */
[----:B---3--:R-:W-:Y:S04]  /*47af0*/  STL [R1+0x21f4], R26 ;  /* 0x0021f41a01007387 */ /* 0x008fe80000100800 */
[----:B------:R-:W3:Y:S04]  /*47b00*/  LDL R10, [R1+0x169c] ;  /* 0x00169c00010a7983 */ /* 0x000ee80000100800 */
[----:B------:R-:W3:Y:S04]  /*47b10*/  LDL R9, [R1+0x16d8] ;  /* 0x0016d80001097983 */ /* 0x000ee80000100800 */
[----:B------:R-:W3:Y:S04]  /*47b20*/  LDL R8, [R1+0x16dc] ;  /* 0x0016dc0001087983 */ /* 0x000ee80000100800 */
[----:B-1----:R-:W3:Y:S01]  /*47b30*/  LDL R0, [R1+0x1718] ;  /* 0x0017180001007983 */ /* 0x002ee20000100800 */
[----:B------:R-:W-:-:S03]  /*47b40*/  PRMT R20, RZ, 0x7610, R20 ;  /* 0x00007610ff147816 */ /* 0x000fc60000000014 */
[----:B--2---:R-:W-:Y:S04]  /*47b50*/  STL [R1+0x21f8], R24 ;  /* 0x0021f81801007387 */ /* 0x004fe80000100800 */
[----:B------:R-:W2:Y:S01]  /*47b60*/  LDL R7, [R1+0x1730] ;  /* 0x0017300001077983 */ /* 0x000ea20000100800 */
[----:B0-----:R-:W-:Y:S02]  /*47b70*/  @!P3 IMAD.MOV.U32 R12, RZ, RZ, R2 ;  /* 0x000000ffff0cb224 */ /* 0x001fe400078e0002 */
[----:B------:R-:W-:-:S05]  /*47b80*/  @!P3 IMAD.MOV.U32 R13, RZ, RZ, R6 ;  /* 0x000000ffff0db224 */ /* 0x000fca00078e0006 */
[----:B------:R0:W2:Y:S04]  /*47b90*/  @!P3 LDG.E.U16 R20, desc[UR10][R12.64] ;  /* 0x0000000a0c14b981 */ /* 0x0000a8000c1e1500 */
[----:B----4-:R-:W-:Y:S04]  /*47ba0*/  STL [R1+0x21fc], R22 ;  /* 0x0021fc1601007387 */ /* 0x010fe80000100800 */
[----:B------:R-:W4:Y:S01]  /*47bb0*/  LDL R6, [R1+0x804] ;  /* 0x0008040001067983 */ /* 0x000f220000100800 */
[----:B0-----:R-:W-:-:S03]  /*47bc0*/  PRMT R12, RZ, 0x7610, R12 ;  /* 0x00007610ff0c7816 */ /* 0x001fc6000000000c */
[----:B------:R-:W4:Y:S01]  /*47bd0*/  LDL R2, [R1+0x808] ;  /* 0x0008080001027983 */ /* 0x000f220000100800 */
[----:B---3--:R-:W-:Y:S02]  /*47be0*/  @!P3 IMAD.MOV.U32 R15, RZ, RZ, R10 ;  /* 0x000000ffff0fb224 */ /* 0x008fe400078e000a */
[----:B------:R-:W-:-:S05]  /*47bf0*/  @!P3 IMAD.MOV.U32 R14, RZ, RZ, R9 ;  /* 0x000000ffff0eb224 */ /* 0x000fca00078e0009 */
[----:B------:R0:W3:Y:S01]  /*47c00*/  @!P3 LDG.E.U16 R12, desc[UR10][R14.64] ;  /* 0x0000000a0e0cb981 */ /* 0x0000e2000c1e1500 */
[----:B------:R-:W-:Y:S02]  /*47c10*/  PRMT R13, RZ, 0x7610, R13 ;  /* 0x00007610ff0d7816 */ /* 0x000fe4000000000d */
[----:B------:R-:W-:Y:S01]  /*47c20*/  PRMT R17, RZ, 0x7610, R17 ;  /* 0x00007610ff117816 */ /* 0x000fe20000000011 */
[----:B0-----:R-:W-:Y:S02]  /*47c30*/  @!P3 IMAD.MOV.U32 R14, RZ, RZ, R0 ;  /* 0x000000ffff0eb224 */ /* 0x001fe400078e0000 */
[----:B------:R-:W-:-:S05]  /*47c40*/  @!P3 IMAD.MOV.U32 R15, RZ, RZ, R8 ;  /* 0x000000ffff0fb224 */ /* 0x000fca00078e0008 */
[----:B------:R2:W3:Y:S02]  /*47c50*/  @!P3 LDG.E.U16 R13, desc[UR10][R14.64] ;  /* 0x0000000a0e0db981 */ /* 0x0004e4000c1e1500 */
[----:B--2---:R-:W-:Y:S02]  /*47c60*/  @!P3 IMAD.MOV.U32 R14, RZ, RZ, R7 ;  /* 0x000000ffff0eb224 */ /* 0x004fe400078e0007 */
[----:B------:R-:W-:-:S05]  /*47c70*/  @!P3 IMAD.MOV.U32 R15, RZ, RZ, R3 ;  /* 0x000000ffff0fb224 */ /* 0x000fca00078e0003 */
[----:B------:R4:W2:Y:S01]  /*47c80*/  @!P3 LDG.E.U16 R17, desc[UR10][R14.64] ;  /* 0x0000000a0e11b981 */ /* 0x0008a2000c1e1500 */
[----:B------:R-:W-:-:S03]  /*47c90*/  PRMT R19, RZ, 0x7610, R19 ;  /* 0x00007610ff137816 */ /* 0x000fc60000000013 */
[----:B------:R-:W-:Y:S01]  /*47ca0*/  STL [R1+0x2200], R20 ;  /* 0x0022001401007387 */ /* 0x000fe20000100800 */
[----:B----4-:R-:W-:Y:S02]  /*47cb0*/  @!P3 IMAD.MOV.U32 R14, RZ, RZ, R2 ;  /* 0x000000ffff0eb224 */ /* 0x010fe400078e0002 */
[----:B------:R-:W-:-:S05]  /*47cc0*/  @!P3 IMAD.MOV.U32 R15, RZ, RZ, R6 ;  /* 0x000000ffff0fb224 */ /* 0x000fca00078e0006 */
[----:B------:R-:W4:Y:S04]  /*47cd0*/  @!P3 LDG.E.U16 R19, desc[UR10][R14.64] ;  /* 0x0000000a0e13b981 */ /* 0x000f28000c1e1500 */
[----:B---3--:R-:W-:Y:S04]  /*47ce0*/  STL [R1+0x21ec], R12 ;  /* 0x0021ec0c01007387 */ /* 0x008fe80000100800 */
[----:B------:R-:W3:Y:S04]  /*47cf0*/  LDL R0, [R1+0x7c8] ;  /* 0x0007c80001007983 */ /* 0x000ee80000100800 */
[----:B------:R-:W3:Y:S04]  /*47d00*/  LDL R8, [R1+0x7c4] ;  /* 0x0007c40001087983 */ /* 0x000ee80000100800 */
[----:B------:R-:W-:Y:S04]  /*47d10*/  STL [R1+0x2204], R13 ;  /* 0x0022040d01007387 */ /* 0x000fe80000100800 */
[----:B------:R0:W-:Y:S04]  /*47d20*/  STL [R1+0x17c4], R3 ;  /* 0x0017c40301007387 */ /* 0x0001e80000100800 */
[----:B0-----:R-:W3:Y:S04]  /*47d30*/  LDL.LU R3, [R1+0x16e4] ;  /* 0x0016e40001037983 */ /* 0x001ee80000300800 */
[----:B--2---:R0:W-:Y:S04]  /*47d40*/  STL [R1+0x2208], R17 ;  /* 0x0022081101007387 */ /* 0x0041e80000100800 */
[----:B------:R-:W2:Y:S04]  /*47d50*/  LDL R20, [R1+0x784] ;  /* 0x0007840001147983 */ /* 0x000ea80000100800 */
[----:B------:R-:W2:Y:S04]  /*47d60*/  LDL R13, [R1+0x1664] ;  /* 0x00166400010d7983 */ /* 0x000ea80000100800 */
[----:B------:R-:W2:Y:S04]  /*47d70*/  LDL R9, [R1+0x16a0] ;  /* 0x0016a00001097983 */ /* 0x000ea80000100800 */
[----:B------:R-:W2:Y:S04]  /*47d80*/  LDL R12, [R1+0x16a4] ;  /* 0x0016a400010c7983 */ /* 0x000ea80000100800 */
[----:B------:R-:W2:Y:S04]  /*47d90*/  LDL R7, [R1+0x16e0] ;  /* 0x0016e00001077983 */ /* 0x000ea80000100800 */
[----:B0-----:R-:W2:Y:S04]  /*47da0*/  LDL R17, [R1+0x788] ;  /* 0x0007880001117983 */ /* 0x001ea80000100800 */
[----:B------:R-:W2:Y:S04]  /*47db0*/  LDL.LU R2, [R1+0x7c] ;  /* 0x00007c0001027983 */ /* 0x000ea80000300800 */
[----:B------:R-:W2:Y:S04]  /*47dc0*/  LDL.LU R11, [R1+0x74] ;  /* 0x00007400010b7983 */ /* 0x000ea80000300800 */
[----:B------:R-:W2:Y:S04]  /*47dd0*/  LDL.LU R10, [R1+0x6c] ;  /* 0x00006c00010a7983 */ /* 0x000ea80000300800 */
[----:B------:R-:W2:Y:S04]  /*47de0*/  LDL.LU R16, [R1+0x64] ;  /* 0x0000640001107983 */ /* 0x000ea80000300800 */
[----:B------:R-:W2:Y:S04]  /*47df0*/  LDL.LU R6, [R1+0x48] ;  /* 0x0000480001067983 */ /* 0x000ea80000300800 */
[----:B------:R-:W2:Y:S04]  /*47e00*/  LDL.LU R18, [R1+0x3c] ;  /* 0x00003c0001127983 */ /* 0x000ea80000300800 */
[----:B----4-:R-:W-:Y:S01]  /*47e10*/  STL [R1+0x21d0], R19 ;  /* 0x0021d01301007387 */ /* 0x010fe20000100800 */
[----:B---3--:R-:W-:-:S03]  /*47e20*/  @!P3 IMAD.MOV.U32 R14, RZ, RZ, R0 ;  /* 0x000000ffff0eb224 */ /* 0x008fc600078e0000 */
[----:B------:R-:W3:Y:S01]  /*47e30*/  LDL R0, [R1+0x1720] ;  /* 0x0017200001007983 */ /* 0x000ee20000100800 */
[----:B------:R-:W-:Y:S01]  /*47e40*/  PRMT R21, RZ, 0x7610, R21 ;  /* 0x00007610ff157816 */ /* 0x000fe20000000015 */
[----:B------:R-:W-:Y:S01]  /*47e50*/  @!P3 IMAD.MOV.U32 R15, RZ, RZ, R8 ;  /* 0x000000ffff0fb224 */ /* 0x000fe200078e0008 */
[----:B------:R-:W-:Y:S02]  /*47e60*/  PRMT R23, RZ, 0x7610, R23 ;  /* 0x00007610ff177816 */ /* 0x000fe40000000017 */
[----:B------:R-:W-:Y:S02]  /*47e70*/  PRMT R25, RZ, 0x7610, R25 ;  /* 0x00007610ff197816 */ /* 0x000fe40000000019 */
[----:B------:R-:W-:Y:S02]  /*47e80*/  PRMT R27, RZ, 0x7610, R27 ;  /* 0x00007610ff1b7816 */ /* 0x000fe4000000001b */
[----:B------:R-:W-:Y:S01]  /*47e90*/  PRMT R29, RZ, 0x7610, R29 ;  /* 0x00007610ff1d7816 */ /* 0x000fe2000000001d */
[----:B------:R2:W4:Y:S04]  /*47ea0*/  @!P3 LDG.E.U16 R21, desc[UR10][R14.64] ;  /* 0x0000000a0e15b981 */ /* 0x000528000c1e1500 */
[----:B------:R-:W4:Y:S01]  /*47eb0*/  LDL.LU R8, [R1+0x10] ;  /* 0x0000100001087983 */ /* 0x000f220000300800 */
[----:B--2---:R-:W-:-:S02]  /*47ec0*/  @!P3 IMAD.MOV.U32 R15, RZ, RZ, R20 ;  /* 0x000000ffff0fb224 */ /* 0x004fc400078e0014 */
[----:B------:R-:W-:-:S05]  /*47ed0*/  @!P3 IMAD.MOV.U32 R14, RZ, RZ, R17 ;  /* 0x000000ffff0eb224 */ /* 0x000fca00078e0011 */
[----:B------:R0:W2:Y:S02]  /*47ee0*/  @!P3 LDG.E.U16 R23, desc[UR10][R14.64] ;  /* 0x0000000a0e17b981 */ /* 0x0000a4000c1e1500 */
[----:B0-----:R-:W-:Y:S02]  /*47ef0*/  @!P3 IMAD.MOV.U32 R14, RZ, RZ, R9 ;  /* 0x000000ffff0eb224 */ /* 0x001fe400078e0009 */
[----:B------:R-:W-:-:S05]  /*47f00*/  @!P3 IMAD.MOV.U32 R15, RZ, RZ, R13 ;  /* 0x000000ffff0fb224 */ /* 0x000fca00078e000d */
[----:B------:R0:W2:Y:S02]  /*47f10*/  @!P3 LDG.E.U16 R25, desc[UR10][R14.64] ;  /* 0x0000000a0e19b981 */ /* 0x0000a4000c1e1500 */
[----:B0-----:R-:W-:Y:S02]  /*47f20*/  @!P3 IMAD.MOV.U32 R14, RZ, RZ, R7 ;  /* 0x000000ffff0eb224 */ /* 0x001fe400078e0007 */
[----:B------:R-:W-:-:S05]  /*47f30*/  @!P3 IMAD.MOV.U32 R15, RZ, RZ, R12 ;  /* 0x000000ffff0fb224 */ /* 0x000fca00078e000c */
[----:B------:R0:W2:Y:S02]  /*47f40*/  @!P3 LDG.E.U16 R27, desc[UR10][R14.64] ;  /* 0x0000000a0e1bb981 */ /* 0x0000a4000c1e1500 */
[----:B0-----:R-:W-:Y:S02]  /*47f50*/  @!P3 IMAD.MOV.U32 R15, RZ, RZ, R3 ;  /* 0x000000ffff0fb224 */ /* 0x001fe400078e0003 */
[----:B---3--:R-:W-:-:S05]  /*47f60*/  @!P3 IMAD.MOV.U32 R14, RZ, RZ, R0 ;  /* 0x000000ffff0eb224 */ /* 0x008fca00078e0000 */
[----:B------:R-:W3:Y:S01]  /*47f70*/  @!P3 LDG.E.U16 R29, desc[UR10][R14.64] ;  /* 0x0000000a0e1db981 */ /* 0x000ee2000c1e1500 */
[----:B------:R-:W0:Y:S01]  /*47f80*/  S2R R9, SR_TID.X ;  /* 0x0000000000097919 */ /* 0x000e220000002100 */
[----:B------:R-:W1:Y:S02]  /*47f90*/  S2R R7, SR_TID.X ;  /* 0x0000000000077919 */ /* 0x000e640000002100 */
[----:B----4-:R-:W-:Y:S01]  /*47fa0*/  STL [R1+0x21d4], R21 ;  /* 0x0021d41501007387 */ /* 0x010fe20000100800 */
[----:B0-----:R-:W-:-:S05]  /*47fb0*/  LOP3.LUT R9, R9, 0x3f, RZ, 0xc0, !PT ;  /* 0x0000003f09097812 */ /* 0x001fca00078ec0ff */
[----:B------:R-:W-:-:S05]  /*47fc0*/  IMAD.SHL.U32 R9, R9, 0x2, RZ ;  /* 0x0000000209097824 */ /* 0x000fca00078e00ff */
[----:B------:R-:W-:Y:S01]  /*47fd0*/  LOP3.LUT R9, R9, 0x20, RZ, 0x3c, !PT ;  /* 0x0000002009097812 */ /* 0x000fe200078e3cff */
[----:B--2---:R-:W-:Y:S01]  /*47fe0*/  STL [R1+0x21d8], R23 ;  /* 0x0021d81701007387 */ /* 0x004fe20000100800 */
[----:B-1----:R-:W-:-:S03]  /*47ff0*/  LOP3.LUT R7, R7, 0x3f, RZ, 0xc0, !PT ;  /* 0x0000003f07077812 */ /* 0x002fc600078ec0ff */
[----:B------:R-:W-:Y:S04]  /*48000*/  STS.U16 [R9+UR5+0xdd00], R2 ;  /* 0x00dd000209007988 */ /* 0x000fe80008000405 */
[----:B------:R-:W-:Y:S04]  /*48010*/  STS.U16 [R9+UR5+0xe100], R11 ;  /* 0x00e1000b09007988 */ /* 0x000fe80008000405 */
[----:B------:R-:W-:Y:S04]  /*48020*/  STS.U16 [R9+UR5+0xe500], R10 ;  /* 0x00e5000a09007988 */ /* 0x000fe80008000405 */
[----:B------:R-:W-:Y:S04]  /*48030*/  STS.U16 [R9+UR5+0xe900], R16 ;  /* 0x00e9001009007988 */ /* 0x000fe80008000405 */
[----:B------:R-:W-:Y:S04]  /*48040*/  STS.U16 [R9+UR5+0xed00], R6 ;  /* 0x00ed000609007988 */ /* 0x000fe80008000405 */
[----:B------:R-:W-:Y:S04]  /*48050*/  STL [R1+0x21dc], R25 ;  /* 0x0021dc1901007387 */ /* 0x000fe80000100800 */
[----:B------:R-:W-:Y:S04]  /*48060*/  STS.U16 [R9+UR5+0xf100], R18 ;  /* 0x00f1001209007988 */ /* 0x000fe80008000405 */
[----:B------:R-:W-:Y:S04]  /*48070*/  STS.U16 [R9+UR5+0xf500], R8 ;  /* 0x00f5000809007988 */ /* 0x000fe80008000405 */
[----:B------:R-:W-:Y:S04]  /*48080*/  STS.U16 [R9+UR5+0xf900], R4 ;  /* 0x00f9000409007988 */ /* 0x000fe80008000405 */
[----:B------:R0:W-:Y:S04]  /*48090*/  STS.U16 [R9+UR5+0xfd00], R5 ;  /* 0x00fd000509007988 */ /* 0x0001e80008000405 */
[----:B------:R-:W-:Y:S04]  /*480a0*/  STL [R1+0x21e0], R27 ;  /* 0x0021e01b01007387 */ /* 0x000fe80000100800 */
[----:B------:R-:W-:Y:S04]  /*480b0*/  STL [R1+0x17d0], R3 ;  /* 0x0017d00301007387 */ /* 0x000fe80000100800 */
[----:B---3--:R-:W-:Y:S04]  /*480c0*/  STL [R1+0x21e4], R29 ;  /* 0x0021e41d01007387 */ /* 0x008fe80000100800 */
[----:B------:R-:W-:Y:S04]  /*480d0*/  STL [R1+0x2254], R7 ;  /* 0x0022540701007387 */ /* 0x000fe80000100800 */
[----:B0-----:R-:W2:Y:S04]  /*480e0*/  LDL.LU R5, [R1+0x680] ;  /* 0x0006800001057983 */ /* 0x001ea80000300800 */
[----:B--2---:R0:W-:Y:S04]  /*480f0*/  STL [R1+0x2260], R5 ;  /* 0x0022600501007387 */ /* 0x0041e80000100800 */
[----:B0-----:R-:W2:Y:S04]  /*48100*/  LDL.LU R5, [R1+0x694] ;  /* 0x0006940001057983 */ /* 0x001ea80000300800 */
[----:B--2---:R0:W-:Y:S04]  /*48110*/  STL [R1+0x2264], R5 ;  /* 0x0022640501007387 */ /* 0x0041e80000100800 */
[----:B0-----:R-:W2:Y:S01]  /*48120*/  LDL.LU R5, [R1+0x6a8] ;  /* 0x0006a80001057983 */ /* 0x001ea20000300800 */
[----:B------:R-:W-:-:S03]  /*48130*/  IMAD.SHL.U32 R6, R7, 0x2, RZ ;  /* 0x0000000207067824 */ /* 0x000fc600078e00ff */
        /* <DEDUP_REMOVED lines=36> */
[----:B--2---:R-:W-:Y:S04]  /*48380*/  STS.U16 [R6+UR5+0xd80], R5 ;  /* 0x000d800506007988 */ /* 0x004fe80008000405 */
[----:B---3--:R-:W-:Y:S04]  /*48390*/  STS.U16 [R6+UR5+0x1180], R4 ;  /* 0x0011800406007988 */ /* 0x008fe80008000405 */
[----:B----4-:R-:W-:Y:S04]  /*483a0*/  STS.U16 [R6+UR5+0x1580], R7 ;  /* 0x0015800706007988 */ /* 0x010fe80008000405 */
        /* <DEDUP_REMOVED lines=26> */
[----:B------:R-:W3:Y:S04]  /*48550*/  LDL.LU R7, [R1+0x214] ;  /* 0x0002140001077983 */ /* 0x000ee80000300800 */
[----:B------:R-:W-:Y:S04]  /*48560*/  STS.U16 [R6+UR5+0x7580], R8 ;  /* 0x0075800806007988 */ /* 0x000fe80008000405 */
[----:B------:R-:W-:Y:S04]  /*48570*/  STS.U16 [R6+UR5+0x7980], R9 ;  /* 0x0079800906007988 */ /* 0x000fe80008000405 */
[----:B---3--:R0:W-:Y:S04]  /*48580*/  STL [R1+0x2258], R7 ;  /* 0x0022580701007387 */ /* 0x0081e80000100800 */
[----:B0-----:R-:W3:Y:S04]  /*48590*/  LDL.LU R7, [R1+0x228] ;  /* 0x0002280001077983 */ /* 0x001ee80000300800 */
        /* <DEDUP_REMOVED lines=29> */
[----:B---3--:R1:W-:Y:S04]  /*48770*/  STS.U16 [R6+UR5+0x8580], R7 ;  /* 0x0085800706007988 */ /* 0x0083e80008000405 */
[----:B0-----:R-:W2:Y:S04]  /*48780*/  LDL.LU R18, [R1+0xc] ;  /* 0x00000c0001127983 */ /* 0x001ea80000300800 */
[----:B-1----:R-:W3:Y:S04]  /*48790*/  LDL.LU R7, [R1+0x2258] ;  /* 0x0022580001077983 */ /* 0x002ee80000300800 */
[----:B---3--:R0:W-:Y:S04]  /*487a0*/  STS.U16 [R6+UR5+0x8980], R7 ;  /* 0x0089800706007988 */ /* 0x0081e80008000405 */
[----:B----4-:R1:W-:Y:S04]  /*487b0*/  STS.U16 [R6+UR5+0x8d80], R8 ;  /* 0x008d800806007988 */ /* 0x0103e80008000405 */
[----:B------:R3:W-:Y:S04]  /*487c0*/  STS.U16 [R6+UR5+0x9180], R9 ;  /* 0x0091800906007988 */ /* 0x0007e80008000405 */
        /* <DEDUP_REMOVED lines=22> */
[----:B0-----:R-:W4:Y:S04]  /*48930*/  LDL.LU R7, [R1+0x2254] ;  /* 0x0022540001077983 */ /* 0x001f280000300800 */
[----:B------:R-:W-:Y:S04]  /*48940*/  STS.U16 [R6+UR5+0xed80], R10 ;  /* 0x00ed800a06007988 */ /* 0x000fe80008000405 */
[----:B-1----:R-:W4:Y:S04]  /*48950*/  LDL.LU R8, [R1+0x2250] ;  /* 0x0022500001087983 */ /* 0x002f280000300800 */
[----:B------:R-:W-:Y:S04]  /*48960*/  STS.U16 [R6+UR5+0xf180], R16 ;  /* 0x00f1801006007988 */ /* 0x000fe80008000405 */
[----:B---3--:R-:W3:Y:S04]  /*48970*/  LDL.LU R9, [R1+0x224c] ;  /* 0x00224c0001097983 */ /* 0x008ee80000300800 */
[----:B--2---:R0:W-:Y:S04]  /*48980*/  STS.U16 [R6+UR5+0xf580], R18 ;  /* 0x00f5801206007988 */ /* 0x0041e80008000405 */
[----:B0-----:R-:W2:Y:S04]  /*48990*/  LDL.LU R18, [R1+0x6b8] ;  /* 0x0006b80001127983 */ /* 0x001ea80000300800 */
[----:B------:R-:W2:Y:S04]  /*489a0*/  LDL.LU R5, [R1+0x668] ;  /* 0x0006680001057983 */ /* 0x000ea80000300800 */
[----:B--2---:R0:W-:Y:S04]  /*489b0*/  STL [R1+0x2248], R5 ;  /* 0x0022480501007387 */ /* 0x0041e80000100800 */
[----:B0-----:R-:W2:Y:S04]  /*489c0*/  LDL.LU R5, [R1+0x6a4] ;  /* 0x0006a40001057983 */ /* 0x001ea80000300800 */
        /* <DEDUP_REMOVED lines=15> */
[----:B----4-:R-:W-:-:S03]  /*48ac0*/  IMAD.SHL.U32 R0, R7, 0x2, RZ ;  /* 0x0000000207007824 */ /* 0x010fc600078e00ff */
[----:B------:R-:W4:Y:S04]  /*48ad0*/  LDL.LU R24, [R1+0x328] ;  /* 0x0003280001187983 */ /* 0x000f280000300800 */
[----:B------:R-:W4:Y:S04]  /*48ae0*/  LDL.LU R26, [R1+0x314] ;  /* 0x00031400011a7983 */ /* 0x000f280000300800 */
[----:B------:R-:W4:Y:S04]  /*48af0*/  LDL.LU R28, [R1+0x300] ;  /* 0x00030000011c7983 */ /* 0x000f280000300800 */
[----:B------:R-:W4:Y:S04]  /*48b00*/  LDL.LU R2, [R1+0x2ec] ;  /* 0x0002ec0001027983 */ /* 0x000f280000300800 */
[----:B------:R-:W4:Y:S04]  /*48b10*/  LDL.LU R11, [R1+0x2d8] ;  /* 0x0002d800010b7983 */ /* 0x000f280000300800 */
[----:B---3--:R0:W-:Y:S01]  /*48b20*/  STS.U16 [R6+UR5+0xf980], R9 ;  /* 0x00f9800906007988 */ /* 0x0081e20008000405 */
[----:B------:R-:W-:-:S03]  /*48b30*/  LOP3.LUT R0, R0, 0x40, RZ, 0x3c, !PT ;  /* 0x0000004000007812 */ /* 0x000fc600078e3cff */
[----:B------:R1:W-:Y:S04]  /*48b40*/  STS.U16 [R6+UR5+0xfd80], R8 ;  /* 0x00fd800806007988 */ /* 0x0003e80008000405 */
[----:B0-----:R-:W3:Y:S04]  /*48b50*/  LDL.LU R9, [R1+0x67c] ;  /* 0x00067c0001097983 */ /* 0x001ee80000300800 */
[----:B-1----:R-:W3:Y:S04]  /*48b60*/  LDL.LU R8, [R1+0x690] ;  /* 0x0006900001087983 */ /* 0x002ee80000300800 */
[----:B------:R-:W4:Y:S04]  /*48b70*/  LDL.LU R10, [R1+0x2c4] ;  /* 0x0002c400010a7983 */ /* 0x000f280000300800 */
[----:B------:R-:W4:Y:S04]  /*48b80*/  LDL.LU R16, [R1+0x2b0] ;  /* 0x0002b00001107983 */ /* 0x000f280000300800 */
[----:B------:R-:W4:Y:S04]  /*48b90*/  LDL.LU R6, [R1+0x29c] ;  /* 0x00029c0001067983 */ /* 0x000f280000300800 */
[----:B------:R0:W-:Y:S04]  /*48ba0*/  STS.U16 [R0+UR5+0x200], R18 ;  /* 0x0002001200007988 */ /* 0x0001e80008000405 */
[----:B------:R-:W4:Y:S04]  /*48bb0*/  LDL.LU R7, [R1+0x288] ;  /* 0x0002880001077983 */ /* 0x000f280000300800 */
[----:B0-----:R-:W4:Y:S04]  /*48bc0*/  LDL.LU R18, [R1+0x274] ;  /* 0x0002740001127983 */ /* 0x001f280000300800 */
[----:B--2---:R0:W-:Y:S04]  /*48bd0*/  STS.U16 [R0+UR5+0x600], R5 ;  /* 0x0006000500007988 */ /* 0x0041e80008000405 */
[----:B0-----:R-:W2:Y:S04]  /*48be0*/  LDL.LU R5, [R1+0x2248] ;  /* 0x0022480001057983 */ /* 0x001ea80000300800 */
[----:B---3--:R-:W-:Y:S04]  /*48bf0*/  STS.U16 [R0+UR5+0xa00], R8 ;  /* 0x000a000800007988 */ /* 0x008fe80008000405 */
[----:B------:R-:W-:Y:S04]  /*48c00*/  STS.U16 [R0+UR5+0xe00], R9 ;  /* 0x000e000900007988 */ /* 0x000fe80008000405 */
[----:B--2---:R-:W-:Y:S04]  /*48c10*/  STS.U16 [R0+UR5+0x1200], R5 ;  /* 0x0012000500007988 */ /* 0x004fe80008000405 */
        /* <DEDUP_REMOVED lines=15> */
[----:B----4-:R-:W-:Y:S04]  /*48d10*/  STS.U16 [R0+UR5+0x5200], R24 ;  /* 0x0052001800007988 */ /* 0x010fe80008000405 */
[----:B------:R-:W-:Y:S04]  /*48d20*/  STS.U16 [R0+UR5+0x5600], R26 ;  /* 0x0056001a00007988 */ /* 0x000fe80008000405 */
[----:B------:R-:W-:Y:S04]  /*48d30*/  STS.U16 [R0+UR5+0x5a00], R28 ;  /* 0x005a001c00007988 */ /* 0x000fe80008000405 */
[----:B------:R-:W-:Y:S04]  /*48d40*/  STS.U16 [R0+UR5+0x5e00], R2 ;  /* 0x005e000200007988 */ /* 0x000fe80008000405 */
[----:B------:R0:W-:Y:S04]  /*48d50*/  STS.U16 [R0+UR5+0x6200], R11 ;  /* 0x0062000b00007988 */ /* 0x0001e80008000405 */
[----:B------:R1:W-:Y:S04]  /*48d60*/  STS.U16 [R0+UR5+0x6600], R10 ;  /* 0x0066000a00007988 */ /* 0x0003e80008000405 */
[----:B------:R-:W-:Y:S04]  /*48d70*/  STS.U16 [R0+UR5+0x6a00], R16 ;  /* 0x006a001000007988 */ /* 0x000fe80008000405 */
[----:B------:R2:W-:Y:S04]  /*48d80*/  STS.U16 [R0+UR5+0x6e00], R6 ;  /* 0x006e000600007988 */ /* 0x0005e80008000405 */
[----:B0-----:R-:W3:Y:S04]  /*48d90*/  LDL.LU R11, [R1+0x260] ;  /* 0x00026000010b7983 */ /* 0x001ee80000300800 */
[----:B-1----:R-:W4:Y:S04]  /*48da0*/  LDL.LU R10, [R1+0x24c] ;  /* 0x00024c00010a7983 */ /* 0x002f280000300800 */
[----:B--2---:R-:W2:Y:S04]  /*48db0*/  LDL.LU R6, [R1+0x224] ;  /* 0x0002240001067983 */ /* 0x004ea80000300800 */
[----:B------:R-:W-:Y:S04]  /*48dc0*/  STS.U16 [R0+UR5+0x7200], R7 ;  /* 0x0072000700007988 */ /* 0x000fe80008000405 */
[----:B------:R-:W-:Y:S04]  /*48dd0*/  STS.U16 [R0+UR5+0x7600], R18 ;  /* 0x0076001200007988 */ /* 0x000fe80008000405 */
        /* <DEDUP_REMOVED lines=26> */
[----:B---3--:R0:W-:Y:S04]  /*48f80*/  STS.U16 [R0+UR5+0x7a00], R11 ;  /* 0x007a000b00007988 */ /* 0x0081e80008000405 */
[----:B------:R-:W3:Y:S04]  /*48f90*/  LDL.LU R2, [R1+0x4c] ;  /* 0x00004c0001027983 */ /* 0x000ee80000300800 */
[----:B----4-:R1:W-:Y:S04]  /*48fa0*/  STS.U16 [R0+UR5+0x7e00], R10 ;  /* 0x007e000a00007988 */ /* 0x0103e80008000405 */
[----:B0-----:R-:W4:Y:S04]  /*48fb0*/  LDL.LU R11, [R1+0x40] ;  /* 0x00004000010b7983 */ /* 0x001f280000300800 */
[----:B-1----:R-:W3:Y:S04]  /*48fc0*/  LDL.LU R10, [R1+0x18] ;  /* 0x00001800010a7983 */ /* 0x002ee80000300800 */
[----:B--2---:R0:W-:Y:S04]  /*48fd0*/  STS.U16 [R0+UR5+0x8200], R6 ;  /* 0x0082000600007988 */ /* 0x0041e80008000405 */
[----:B0-----:R-:W2:Y:S04]  /*48fe0*/  LDL.LU R6, [R1+0x2244] ;  /* 0x0022440001067983 */ /* 0x001ea80000300800 */
[----:B--2---:R0:W-:Y:S04]  /*48ff0*/  STS.U16 [R0+UR5+0x8600], R6 ;  /* 0x0086000600007988 */ /* 0x0041e80008000405 */
[----:B------:R1:W-:Y:S04]  /*49000*/  STS.U16 [R0+UR5+0x8a00], R7 ;  /* 0x008a000700007988 */ /* 0x0003e80008000405 */
[----:B------:R2:W-:Y:S04]  /*49010*/  STS.U16 [R0+UR5+0x8e00], R18 ;  /* 0x008e001200007988 */ /* 0x0005e80008000405 */
[----:B------:R2:W-:Y:S04]  /*49020*/  STS.U16 [R0+UR5+0x9200], R8 ;  /* 0x0092000800007988 */ /* 0x0005e80008000405 */
[----:B0-----:R-:W3:Y:S04]  /*49030*/  LDL.LU R6, [R1+0x2240] ;  /* 0x0022400001067983 */ /* 0x001ee80000300800 */
[----:B-1----:R-:W3:Y:S04]  /*49040*/  LDL.LU R7, [R1+0x223c] ;  /* 0x00223c0001077983 */ /* 0x002ee80000300800 */
[----:B--2---:R-:W2:Y:S04]  /*49050*/  LDL.LU R18, [R1+0x2238] ;  /* 0x0022380001127983 */ /* 0x004ea80000300800 */
[----:B------:R-:W2:Y:S04]  /*49060*/  LDL.LU R8, [R1+0x650] ;  /* 0x0006500001087983 */ /* 0x000ea80000300800 */
        /* <DEDUP_REMOVED lines=18> */
[----:B--2---:R0:W-:Y:S04]  /*49190*/  STL [R1+0x2230], R8 ;  /* 0x0022300801007387 */ /* 0x0041e80000100800 */
[----:B0-----:R-:W2:Y:S01]  /*491a0*/  LDL.LU R8, [R1+0x6b4] ;  /* 0x0006b40001087983 */ /* 0x001ea20000300800 */
[----:B------:R-:W0:Y:S03]  /*491b0*/  S2R R16, SR_TID.X ;  /* 0x0000000000107919 */ /* 0x000e260000002100 */
[----:B------:R-:W-:Y:S04]  /*491c0*/  STS.U16 [R0+UR5+0xde00], R24 ;  /* 0x00de001800007988 */ /* 0x000fe80008000405 */
[----:B------:R-:W-:Y:S04]  /*491d0*/  STS.U16 [R0+UR5+0xe200], R26 ;  /* 0x00e2001a00007988 */ /* 0x000fe80008000405 */
[----:B------:R-:W-:Y:S04]  /*491e0*/  STS.U16 [R0+UR5+0xe600], R28 ;  /* 0x00e6001c00007988 */ /* 0x000fe80008000405 */
[----:B---3--:R-:W-:Y:S04]  /*491f0*/  STS.U16 [R0+UR5+0xea00], R2 ;  /* 0x00ea000200007988 */ /* 0x008fe80008000405 */
[----:B----4-:R-:W-:Y:S04]  /*49200*/  STS.U16 [R0+UR5+0xee00], R11 ;  /* 0x00ee000b00007988 */ /* 0x010fe80008000405 */
[----:B------:R1:W-:Y:S01]  /*49210*/  STS.U16 [R0+UR5+0xf200], R10 ;  /* 0x00f2000a00007988 */ /* 0x0003e20008000405 */
[----:B0-----:R-:W-:-:S05]  /*49220*/  LOP3.LUT R12, R16, 0x3f, RZ, 0xc0, !PT ;  /* 0x0000003f100c7812 */ /* 0x001fca00078ec0ff */
[----:B-1----:R-:W-:Y:S01]  /*49230*/  IMAD.SHL.U32 R10, R12, 0x2, RZ ;  /* 0x000000020c0a7824 */ /* 0x002fe200078e00ff */
[----:B--2---:R0:W-:Y:S04]  /*49240*/  STL [R1+0x2234], R8 ;  /* 0x0022340801007387 */ /* 0x0041e80000100800 */
[----:B------:R-:W2:Y:S04]  /*49250*/  LDL.LU R9, [R1+0x63c] ;  /* 0x00063c0001097983 */ /* 0x000ea80000300800 */
[----:B------:R-:W3:Y:S04]  /*49260*/  LDL.LU R5, [R1+0x628] ;  /* 0x0006280001057983 */ /* 0x000ee80000300800 */
[----:B------:R-:W4:Y:S04]  /*49270*/  LDL.LU R4, [R1+0x614] ;  /* 0x0006140001047983 */ /* 0x000f280000300800 */
[----:B------:R-:W2:Y:S04]  /*49280*/  LDL.LU R29, [R1+0x600] ;  /* 0x00060000011d7983 */ /* 0x000ea80000300800 */
[----:B------:R-:W2:Y:S04]  /*49290*/  LDL.LU R14, [R1+0x5ec] ;  /* 0x0005ec00010e7983 */ /* 0x000ea80000300800 */
[----:B------:R-:W2:Y:S04]  /*492a0*/  LDL.LU R15, [R1+0x5d8] ;  /* 0x0005d800010f7983 */ /* 0x000ea80000300800 */
[----:B------:R-:W2:Y:S04]  /*492b0*/  LDL.LU R3, [R1+0x5c4] ;  /* 0x0005c40001037983 */ /* 0x000ea80000300800 */
[----:B------:R-:W2:Y:S04]  /*492c0*/  LDL.LU R27, [R1+0x5b0] ;  /* 0x0005b000011b7983 */ /* 0x000ea80000300800 */
[----:B------:R-:W2:Y:S04]  /*492d0*/  LDL.LU R25, [R1+0x39c] ;  /* 0x00039c0001197983 */ /* 0x000ea80000300800 */
[----:B------:R-:W2:Y:S01]  /*492e0*/  LDL.LU R23, [R1+0x388] ;  /* 0x0003880001177983 */ /* 0x000ea20000300800 */
[----:B0-----:R-:W-:-:S03]  /*492f0*/  LOP3.LUT R8, R16, 0x3f, RZ, 0xc0, !PT ;  /* 0x0000003f10087812 */ /* 0x001fc600078ec0ff */
[----:B------:R-:W2:Y:S04]  /*49300*/  LDL.LU R21, [R1+0x374] ;  /* 0x0003740001157983 */ /* 0x000ea80000300800 */
[----:B------:R-:W2:Y:S04]  /*49310*/  LDL.LU R19, [R1+0x360] ;  /* 0x0003600001137983 */ /* 0x000ea80000300800 */
[----:B------:R-:W2:Y:S04]  /*49320*/  LDL.LU R17, [R1+0x34c] ;  /* 0x00034c0001117983 */ /* 0x000ea80000300800 */
[----:B------:R-:W2:Y:S04]  /*49330*/  LDL.LU R13, [R1+0x338] ;  /* 0x00033800010d7983 */ /* 0x000ea80000300800 */
[----:B------:R-:W2:Y:S01]  /*49340*/  LDL.LU R20, [R1+0x324] ;  /* 0x0003240001147983 */ /* 0x000ea20000300800 */
[----:B------:R-:W-:-:S03]  /*49350*/  IMAD.SHL.U32 R8, R8, 0x2, RZ ;  /* 0x0000000208087824 */ /* 0x000fc600078e00ff */
        /* <DEDUP_REMOVED lines=8> */
[----:B------:R-:W2:Y:S04]  /*493e0*/  LDL.LU R16, [R1+0x284] ;  /* 0x0002840001107983 */ /* 0x000ea80000300800 */
[----:B------:R0:W-:Y:S04]  /*493f0*/  STL [R1+0x2224], R12 ;  /* 0x0022240c01007387 */ /* 0x0001e80000100800 */
[----:B------:R1:W-:Y:S04]  /*49400*/  STS.U16 [R8+UR5+0xf600], R18 ;  /* 0x00f6001208007988 */ /* 0x0003e80008000405 */
[----:B------:R1:W-:Y:S04]  /*49410*/  STS.U16 [R8+UR5+0xfa00], R7 ;  /* 0x00fa000708007988 */ /* 0x0003e80008000405 */
[----:B------:R1:W-:Y:S04]  /*49420*/  STS.U16 [R8+UR5+0xfe00], R6 ;  /* 0x00fe000608007988 */ /* 0x0003e80008000405 */
[----:B0-----:R-:W2:Y:S04]  /*49430*/  LDL.LU R12, [R1+0x664] ;  /* 0x00066400010c7983 */ /* 0x001ea80000300800 */
[----:B-1----:R-:W2:Y:S04]  /*49440*/  LDL.LU R18, [R1+0x678] ;  /* 0x0006780001127983 */ /* 0x002ea80000300800 */
[----:B------:R-:W2:Y:S04]  /*49450*/  LDL.LU R7, [R1+0x68c] ;  /* 0x00068c0001077983 */ /* 0x000ea80000300800 */
[----:B------:R-:W2:Y:S01]  /*49460*/  LDL.LU R8, [R1+0x2234] ;  /* 0x0022340001087983 */ /* 0x000ea20000300800 */
[----:B------:R-:W-:-:S03]  /*49470*/  LOP3.LUT R10, R10, 0x50, RZ, 0x3c, !PT ;  /* 0x000000500a0a7812 */ /* 0x000fc600078e3cff */
[----:B------:R-:W3:Y:S04]  /*49480*/  LDL.LU R6, [R1+0x6a0] ;  /* 0x0006a00001067983 */ /* 0x000ee80000300800 */
[----:B--2---:R0:W-:Y:S04]  /*49490*/  STS.U16 [R10+UR5+0x280], R8 ;  /* 0x000280080a007988 */ /* 0x0041e80008000405 */
[----:B0-----:R-:W2:Y:S04]  /*494a0*/  LDL.LU R8, [R1+0x2230] ;  /* 0x0022300001087983 */ /* 0x001ea80000300800 */
[----:B---3--:R-:W-:Y:S04]  /*494b0*/  STS.U16 [R10+UR5+0x680], R6 ;  /* 0x000680060a007988 */ /* 0x008fe80008000405 */
[----:B------:R-:W-:Y:S04]  /*494c0*/  STS.U16 [R10+UR5+0xa80], R7 ;  /* 0x000a80070a007988 */ /* 0x000fe80008000405 */
[----:B------:R-:W-:Y:S04]  /*494d0*/  STS.U16 [R10+UR5+0xe80], R18 ;  /* 0x000e80120a007988 */ /* 0x000fe80008000405 */
[----:B------:R-:W-:Y:S04]  /*494e0*/  STS.U16 [R10+UR5+0x1280], R12 ;  /* 0x0012800c0a007988 */ /* 0x000fe80008000405 */
[----:B--2---:R-:W-:Y:S04]  /*494f0*/  STS.U16 [R10+UR5+0x1680], R8 ;  /* 0x001680080a007988 */ /* 0x004fe80008000405 */
[----:B------:R-:W-:Y:S04]  /*49500*/  STS.U16 [R10+UR5+0x1a80], R9 ;  /* 0x001a80090a007988 */ /* 0x000fe80008000405 */
[----:B------:R-:W-:Y:S04]  /*49510*/  STS.U16 [R10+UR5+0x1e80], R5 ;  /* 0x001e80050a007988 */ /* 0x000fe80008000405 */
        /* <DEDUP_REMOVED lines=19> */
[----:B------:R-:W3:Y:S04]  /*49650*/  LDL.LU R12, [R1+0x234] ;  /* 0x00023400010c7983 */ /* 0x000ee80000300800 */
[----:B---3--:R0:W-:Y:S04]  /*49660*/  STL [R1+0x2228], R12 ;  /* 0x0022280c01007387 */ /* 0x0081e80000100800 */
[----:B0-----:R-:W3:Y:S04]  /*49670*/  LDL.LU R12, [R1+0x248] ;  /* 0x00024800010c7983 */ /* 0x001ee80000300800 */
[----:B------:R-:W-:Y:S04]  /*49680*/  STS.U16 [R10+UR5+0x6a80], R0 ;  /* 0x006a80000a007988 */ /* 0x000fe80008000405 */
[----:B------:R-:W-:Y:S04]  /*49690*/  STS.U16 [R10+UR5+0x6e80], R11 ;  /* 0x006e800b0a007988 */ /* 0x000fe80008000405 */
[----:B------:R-:W-:Y:S04]  /*496a0*/  STS.U16 [R10+UR5+0x7280], R16 ;  /* 0x007280100a007988 */ /* 0x000fe80008000405 */
[----:B---3--:R0:W-:Y:S04]  /*496b0*/  STL [R1+0x222c], R12 ;  /* 0x00222c0c01007387 */ /* 0x0081e80000100800 */
[----:B0-----:R-:W3:Y:S04]  /*496c0*/  LDL.LU R12, [R1+0x25c] ;  /* 0x00025c00010c7983 */ /* 0x001ee80000300800 */
        /* <DEDUP_REMOVED lines=25> */
[----:B--2---:R0:W-:Y:S04]  /*49860*/  STS.U16 [R10+UR5+0x7680], R2 ;  /* 0x007680020a007988 */ /* 0x0041e80008000405 */
[----:B------:R-:W2:Y:S04]  /*49870*/  LDL.LU R0, [R1+0x20] ;  /* 0x0000200001007983 */ /* 0x000ea80000300800 */
[----:B0-----:R-:W2:Y:S04]  /*49880*/  LDL.LU R2, [R1+0x1c] ;  /* 0x00001c0001027983 */ /* 0x001ea80000300800 */
[----:B---3--:R0:W-:Y:S04]  /*49890*/  STS.U16 [R10+UR5+0x7a80], R12 ;  /* 0x007a800c0a007988 */ /* 0x0081e80008000405 */
[----:B0-----:R-:W3:Y:S04]  /*498a0*/  LDL.LU R12, [R1+0x222c] ;  /* 0x00222c00010c7983 */ /* 0x001ee80000300800 */
[----:B---3--:R0:W-:Y:S04]  /*498b0*/  STS.U16 [R10+UR5+0x7e80], R12 ;  /* 0x007e800c0a007988 */ /* 0x0081e80008000405 */
[----:B0-----:R-:W3:Y:S04]  /*498c0*/  LDL.LU R12, [R1+0x2228] ;  /* 0x00222800010c7983 */ /* 0x001ee80000300800 */
[----:B---3--:R0:W-:Y:S04]  /*498d0*/  STS.U16 [R10+UR5+0x8280], R12 ;  /* 0x0082800c0a007988 */ /* 0x0081e80008000405 */
[----:B----4-:R1:W-:Y:S04]  /*498e0*/  STS.U16 [R10+UR5+0x8680], R11 ;  /* 0x0086800b0a007988 */ /* 0x0103e80008000405 */
        /* <DEDUP_REMOVED lines=19> */
[----:B0-----:R-:W3:Y:S04]  /*49a20*/  LDL.LU R12, [R1+0x2224] ;  /* 0x00222400010c7983 */ /* 0x001ee80000300800 */
[----:B------:R-:W-:Y:S04]  /*49a30*/  STS.U16 [R10+UR5+0xd680], R22 ;  /* 0x00d680160a007988 */ /* 0x000fe80008000405 */
[----:B-1----:R-:W4:Y:S04]  /*49a40*/  LDL.LU R11, [R1+0x2220] ;  /* 0x00222000010b7983 */ /* 0x002f280000300800 */
[----:B------:R0:W-:Y:S04]  /*49a50*/  STS.U16 [R10+UR5+0xda80], R16 ;  /* 0x00da80100a007988 */ /* 0x0001e80008000405 */
        /* <DEDUP_REMOVED lines=20> */
[----:B------:R0:W-:Y:S04]  /*49ba0*/  STS.U16 [R10+UR5+0xde80], R24 ;  /* 0x00de80180a007988 */ /* 0x0001e80008000405 */
[----:B------:R-:W4:Y:S04]  /*49bb0*/  LDL.LU R22, [R1+0x334] ;  /* 0x0003340001167983 */ /* 0x000f280000300800 */
[----:B------:R1:W-:Y:S04]  /*49bc0*/  STS.U16 [R10+UR5+0xe280], R26 ;  /* 0x00e2801a0a007988 */ /* 0x0003e80008000405 */
[----:B------:R0:W-:Y:S04]  /*49bd0*/  STS.U16 [R10+UR5+0xe680], R28 ;  /* 0x00e6801c0a007988 */ /* 0x0001e80008000405 */
[----:B--2---:R2:W-:Y:S04]  /*49be0*/  STS.U16 [R10+UR5+0xea80], R0 ;  /* 0x00ea80000a007988 */ /* 0x0045e80008000405 */
[----:B------:R2:W-:Y:S04]  /*49bf0*/  STS.U16 [R10+UR5+0xee80], R2 ;  /* 0x00ee80020a007988 */ /* 0x0005e80008000405 */
[----:B0-----:R-:W4:Y:S04]  /*49c00*/  LDL.LU R24, [R1+0x320] ;  /* 0x0003200001187983 */ /* 0x001f280000300800 */
[----:B-1----:R-:W4:Y:S04]  /*49c10*/  LDL.LU R26, [R1+0x30c] ;  /* 0x00030c00011a7983 */ /* 0x002f280000300800 */
[----:B------:R-:W4:Y:S04]  /*49c20*/  LDL.LU R28, [R1+0x2f8] ;  /* 0x0002f800011c7983 */ /* 0x000f280000300800 */
[----:B--2---:R-:W2:Y:S04]  /*49c30*/  LDL.LU R0, [R1+0x2e4] ;  /* 0x0002e40001007983 */ /* 0x004ea80000300800 */
[----:B------:R-:W2:Y:S04]  /*49c40*/  LDL.LU R2, [R1+0x2d0] ;  /* 0x0002d00001027983 */ /* 0x000ea80000300800 */
[----:B---3--:R0:W-:Y:S04]  /*49c50*/  STS.U16 [R10+UR5+0xf280], R16 ;  /* 0x00f280100a007988 */ /* 0x0081e80008000405 */
[----:B0-----:R-:W3:Y:S01]  /*49c60*/  LDL.LU R16, [R1+0x221c] ;  /* 0x00221c0001107983 */ /* 0x001ee20000300800 */
[----:B------:R-:W-:-:S03]  /*49c70*/  IMAD.SHL.U32 R12, R12, 0x2, RZ ;  /* 0x000000020c0c7824 */ /* 0x000fc600078e00ff */
[----:B---3--:R0:W-:Y:S04]  /*49c80*/  STS.U16 [R10+UR5+0xf680], R16 ;  /* 0x00f680100a007988 */ /* 0x0081e80008000405 */
[----:B0-----:R-:W3:Y:S01]  /*49c90*/  LDL.LU R10, [R1+0x2218] ;  /* 0x00221800010a7983 */ /* 0x001ee20000300800 */
[----:B------:R-:W0:Y:S01]  /*49ca0*/  S2R R16, SR_TID.X ;  /* 0x0000000000107919 */ /* 0x000e220000002100 */
[----:B------:R-:W-:Y:S02]  /*49cb0*/  LOP3.LUT R12, R12, 0x60, RZ, 0x3c, !PT ;  /* 0x000000600c0c7812 */ /* 0x000fe400078e3cff */
[----:B0-----:R-:W-:-:S05]  /*49cc0*/  LOP3.LUT R16, R16, 0x3f, RZ, 0xc0, !PT ;  /* 0x0000003f10107812 */ /* 0x001fca00078ec0ff */
[----:B------:R-:W-:-:S05]  /*49cd0*/  IMAD.SHL.U32 R16, R16, 0x2, RZ ;  /* 0x0000000210107824 */ /* 0x000fca00078e00ff */
[----:B------:R-:W-:-:S05]  /*49ce0*/  LOP3.LUT R16, R16, 0x50, RZ, 0x3c, !PT ;  /* 0x0000005010107812 */ /* 0x000fca00078e3cff */
        /* <DEDUP_REMOVED lines=19> */
[----:B0-----:R-:W3:Y:S04]  /*49e20*/  LDL.LU R17, [R1+0x280] ;  /* 0x0002800001117983 */ /* 0x001ee80000300800 */
[----:B---3--:R0:W-:Y:S04]  /*49e30*/  STL [R1+0x220c], R17 ;  /* 0x00220c1101007387 */ /* 0x0081e80000100800 */
[----:B0-----:R-:W3:Y:S04]  /*49e40*/  LDL.LU R17, [R1+0x294] ;  /* 0x0002940001117983 */ /* 0x001ee80000300800 */
[----:B---3--:R0:W-:Y:S04]  /*49e50*/  STL [R1+0x2210], R17 ;  /* 0x0022101101007387 */ /* 0x0081e80000100800 */
[----:B0-----:R-:W3:Y:S04]  /*49e60*/  LDL.LU R17, [R1+0x2a8] ;  /* 0x0002a80001117983 */ /* 0x001ee80000300800 */
[----:B------:R-:W-:Y:S04]  /*49e70*/  STS.U16 [R12+UR5+0x4700], R13 ;  /* 0x0047000d0c007988 */ /* 0x000fe80008000405 */
[----:B------:R-:W-:Y:S04]  /*49e80*/  STS.U16 [R12+UR5+0x4b00], R20 ;  /* 0x004b00140c007988 */ /* 0x000fe80008000405 */
[----:B------:R-:W-:Y:S04]  /*49e90*/  STS.U16 [R12+UR5+0x4f00], R22 ;  /* 0x004f00160c007988 */ /* 0x000fe80008000405 */
[----:B------:R-:W-:Y:S04]  /*49ea0*/  STS.U16 [R12+UR5+0x5300], R24 ;  /* 0x005300180c007988 */ /* 0x000fe80008000405 */
[----:B------:R-:W-:Y:S04]  /*49eb0*/  STS.U16 [R12+UR5+0x5700], R26 ;  /* 0x0057001a0c007988 */ /* 0x000fe80008000405 */
[----:B------:R-:W-:Y:S04]  /*49ec0*/  STS.U16 [R12+UR5+0x5b00], R28 ;  /* 0x005b001c0c007988 */ /* 0x000fe80008000405 */
[----:B--2---:R-:W-:Y:S04]  /*49ed0*/  STS.U16 [R12+UR5+0x5f00], R0 ;  /* 0x005f00000c007988 */ /* 0x004fe80008000405 */
[----:B---3--:R0:W-:Y:S04]  /*49ee0*/  STL [R1+0x2214], R17 ;  /* 0x0022141101007387 */ /* 0x0081e80000100800 */
        /* <DEDUP_REMOVED lines=26> */
[----:B------:R0:W-:Y:S04]  /*4a090*/  STS.U16 [R12+UR5+0x6300], R2 ;  /* 0x006300020c007988 */ /* 0x0001e80008000405 */
[----:B------:R-:W3:Y:S04]  /*4a0a0*/  LDL.LU R28, [R1+0x34] ;  /* 0x00003400011c7983 */ /* 0x000ee80000300800 */
[----:B0-----:R-:W3:Y:S04]  /*4a0b0*/  LDL.LU R2, [R1+0x8] ;  /* 0x0000080001027983 */ /* 0x001ee80000300800 */
        /* <DEDUP_REMOVED lines=19> */
[----:B0-----:R-:W2:Y:S04]  /*4a1f0*/  LDL.LU R0, [R1+0x21f0] ;  /* 0x0021f00001007983 */ /* 0x001ea80000300800 */
        /* <DEDUP_REMOVED lines=42> */
[----:B------:R1:W-:Y:S04]  /*4a4a0*/  STS.U16 [R12+UR5+0xe700], R26 ;  /* 0x00e7001a0c007988 */ /* 0x0003e80008000405 */
[----:B----4-:R2:W-:Y:S04]  /*4a4b0*/  STS.U16 [R12+UR5+0xeb00], R24 ;  /* 0x00eb00180c007988 */ /* 0x0105e80008000405 */
[----:B---3--:R3:W-:Y:S04]  /*4a4c0*/  STS.U16 [R12+UR5+0xef00], R22 ;  /* 0x00ef00160c007988 */ /* 0x0087e80008000405 */
[----:B------:R4:W-:Y:S04]  /*4a4d0*/  STS.U16 [R12+UR5+0xf300], R20 ;  /* 0x00f300140c007988 */ /* 0x0009e80008000405 */
[----:B0-----:R-:W3:Y:S04]  /*4a4e0*/  LDL.LU R0, [R1+0x2e0] ;  /* 0x0002e00001007983 */ /* 0x001ee80000300800 */
[----:B-1----:R-:W3:Y:S04]  /*4a4f0*/  LDL.LU R26, [R1+0x684] ;  /* 0x00068400011a7983 */ /* 0x002ee80000300800 */
[----:B--2---:R-:W2:Y:S04]  /*4a500*/  LDL.LU R24, [R1+0x698] ;  /* 0x0006980001187983 */ /* 0x004ea80000300800 */
[----:B---3--:R-:W3:Y:S04]  /*4a510*/  LDL.LU R22, [R1+0x6ac] ;  /* 0x0006ac0001167983 */ /* 0x008ee80000300800 */
[----:B----4-:R-:W4:Y:S01]  /*4a520*/  LDL.LU R12, [R1+0x21ec] ;  /* 0x0021ec00010c7983 */ /* 0x010f220000300800 */
[----:B------:R-:W0:Y:S02]  /*4a530*/  S2R R3, SR_TID.X ;  /* 0x0000000000037919 */ /* 0x000e240000002100 */
[----:B0-----:R-:W-:-:S05]  /*4a540*/  LOP3.LUT R3, R3, 0x3f, RZ, 0xc0, !PT ;  /* 0x0000003f03037812 */ /* 0x001fca00078ec0ff */
[C---:B------:R-:W-:Y:S02]  /*4a550*/  IMAD.SHL.U32 R20, R3.reuse, 0x2, RZ ;  /* 0x0000000203147824 */ /* 0x040fe400078e00ff */
[----:B------:R-:W-:-:S03]  /*4a560*/  IMAD.SHL.U32 R3, R3, 0x2, RZ ;  /* 0x0000000203037824 */ /* 0x000fc600078e00ff */
[----:B------:R-:W-:Y:S02]  /*4a570*/  LOP3.LUT R20, R20, 0x60, RZ, 0x3c, !PT ;  /* 0x0000006014147812 */ /* 0x000fe400078e3cff */
[----:B------:R-:W-:-:S03]  /*4a580*/  LOP3.LUT R3, R3, 0x70, RZ, 0x3c, !PT ;  /* 0x0000007003037812 */ /* 0x000fc600078e3cff */
[----:B----4-:R-:W-:Y:S04]  /*4a590*/  STS.U16 [R20+UR5+0xf700], R12 ;  /* 0x00f7000c14007988 */ /* 0x010fe80008000405 */
[----:B------:R-:W-:Y:S04]  /*4a5a0*/  STS.U16 [R20+UR5+0xfb00], R13 ;  /* 0x00fb000d14007988 */ /* 0x000fe80008000405 */
[----:B------:R-:W-:Y:S04]  /*4a5b0*/  STS.U16 [R20+UR5+0xff00], R17 ;  /* 0x00ff001114007988 */ /* 0x000fe80008000405 */
[----:B---3--:R-:W-:Y:S04]  /*4a5c0*/  STS.U16 [R3+UR5+0x380], R22 ;  /* 0x0003801603007988 */ /* 0x008fe80008000405 */
[----:B--2---:R-:W-:Y:S04]  /*4a5d0*/  STS.U16 [R3+UR5+0x780], R24 ;  /* 0x0007801803007988 */ /* 0x004fe80008000405 */
[----:B------:R-:W-:Y:S04]  /*4a5e0*/  STS.U16 [R3+UR5+0xb80], R26 ;  /* 0x000b801a03007988 */ /* 0x000fe80008000405 */
        /* <DEDUP_REMOVED lines=13> */
[----:B0-----:R-:W2:Y:S04]  /*4a6c0*/  LDL.LU R2, [R1+0x2cc] ;  /* 0x0002cc0001027983 */ /* 0x001ea80000300800 */
[----:B------:R0:W-:Y:S04]  /*4a6d0*/  STS.U16 [R3+UR5+0x4380], R15 ;  /* 0x0043800f03007988 */ /* 0x0001e80008000405 */
[----:B0-----:R-:W3:Y:S04]  /*4a6e0*/  LDL.LU R15, [R1+0x2b8] ;  /* 0x0002b800010f7983 */ /* 0x001ee80000300800 */
[----:B------:R-:W4:Y:S04]  /*4a6f0*/  LDL.LU R29, [R1+0x290] ;  /* 0x00029000011d7983 */ /* 0x000f280000300800 */
[----:B------:R-:W-:Y:S04]  /*4a700*/  STS.U16 [R3+UR5+0x4780], R27 ;  /* 0x0047801b03007988 */ /* 0x000fe80008000405 */
[----:B------:R-:W-:Y:S04]  /*4a710*/  STS.U16 [R3+UR5+0x4b80], R25 ;  /* 0x004b801903007988 */ /* 0x000fe80008000405 */
[----:B------:R-:W-:Y:S04]  /*4a720*/  STS.U16 [R3+UR5+0x4f80], R23 ;  /* 0x004f801703007988 */ /* 0x000fe80008000405 */
[----:B------:R-:W-:Y:S04]  /*4a730*/  STS.U16 [R3+UR5+0x5380], R21 ;  /* 0x0053801503007988 */ /* 0x000fe80008000405 */
[----:B------:R-:W-:Y:S04]  /*4a740*/  STS.U16 [R3+UR5+0x5780], R19 ;  /* 0x0057801303007988 */ /* 0x000fe80008000405 */
[----:B------:R-:W-:Y:S04]  /*4a750*/  STS.U16 [R3+UR5+0x5b80], R28 ;  /* 0x005b801c03007988 */ /* 0x000fe80008000405 */
[----:B------:R-:W-:Y:S04]  /*4a760*/  STS.U16 [R3+UR5+0x5f80], R0 ;  /* 0x005f800003007988 */ /* 0x000fe80008000405 */
[----:B----4-:R0:W-:Y:S04]  /*4a770*/  STL [R1+0x21e8], R29 ;  /* 0x0021e81d01007387 */ /* 0x0101e80000100800 */
[----:B0-----:R-:W4:Y:S04]  /*4a780*/  LDL.LU R29, [R1+0x2a4] ;  /* 0x0002a400011d7983 */ /* 0x001f280000300800 */
        /* <DEDUP_REMOVED lines=28> */
[----:B0-----:R-:W2:Y:S04]  /*4a950*/  LDL.LU R15, [R1+0x30] ;  /* 0x00003000010f7983 */ /* 0x001ea80000300800 */
[----:B----4-:R0:W-:Y:S04]  /*4a960*/  STS.U16 [R3+UR5+0x6b80], R29 ;  /* 0x006b801d03007988 */ /* 0x0101e80008000405 */
[----:B0-----:R-:W4:Y:S04]  /*4a970*/  LDL.LU R29, [R1+0x21e8] ;  /* 0x0021e800011d7983 */ /* 0x001f280000300800 */
[----:B----4-:R0:W-:Y:S04]  /*4a980*/  STS.U16 [R3+UR5+0x6f80], R29 ;  /* 0x006f801d03007988 */ /* 0x0101e80008000405 */
[----:B------:R1:W-:Y:S04]  /*4a990*/  STS.U16 [R3+UR5+0x7380], R27 ;  /* 0x0073801b03007988 */ /* 0x0003e80008000405 */
[----:B------:R4:W-:Y:S04]  /*4a9a0*/  STS.U16 [R3+UR5+0x7780], R25 ;  /* 0x0077801903007988 */ /* 0x0009e80008000405 */
[----:B------:R0:W-:Y:S04]  /*4a9b0*/  STS.U16 [R3+UR5+0x7b80], R23 ;  /* 0x007b801703007988 */ /* 0x0001e80008000405 */
[----:B------:R1:W-:Y:S04]  /*4a9c0*/  STS.U16 [R3+UR5+0x7f80], R21 ;  /* 0x007f801503007988 */ /* 0x0003e80008000405 */
[----:B------:R2:W-:Y:S04]  /*4a9d0*/  STS.U16 [R3+UR5+0x8380], R19 ;  /* 0x0083801303007988 */ /* 0x0005e80008000405 */
[----:B0-----:R-:W3:Y:S04]  /*4a9e0*/  LDL.LU R29, [R1+0x21e4] ;  /* 0x0021e400011d7983 */ /* 0x001ee80000300800 */
[----:B-1----:R-:W3:Y:S04]  /*4a9f0*/  LDL.LU R27, [R1+0x21e0] ;  /* 0x0021e000011b7983 */ /* 0x002ee80000300800 */
[----:B----4-:R-:W4:Y:S04]  /*4aa00*/  LDL.LU R25, [R1+0x21dc] ;  /* 0x0021dc0001197983 */ /* 0x010f280000300800 */
[----:B------:R-:W4:Y:S04]  /*4aa10*/  LDL.LU R23, [R1+0x21d8] ;  /* 0x0021d80001177983 */ /* 0x000f280000300800 */
[----:B------:R-:W4:Y:S04]  /*4aa20*/  LDL.LU R21, [R1+0x21d4] ;  /* 0x0021d40001157983 */ /* 0x000f280000300800 */
[----:B--2---:R-:W2:Y:S04]  /*4aa30*/  LDL.LU R19, [R1+0x21d0] ;  /* 0x0021d00001137983 */ /* 0x004ea80000300800 */
[----:B------:R0:W-:Y:S04]  /*4aa40*/  STS.U16 [R3+UR5+0x8780], R0 ;  /* 0x0087800003007988 */ /* 0x0001e80008000405 */
[----:B------:R1:W-:Y:S04]  /*4aa50*/  STS.U16 [R3+UR5+0x8b80], R28 ;  /* 0x008b801c03007988 */ /* 0x0003e80008000405 */
[----:B------:R1:W-:Y:S04]  /*4aa60*/  STS.U16 [R3+UR5+0x8f80], R2 ;  /* 0x008f800203007988 */ /* 0x0003e80008000405 */
[----:B0-----:R-:W2:Y:S04]  /*4aa70*/  LDL.LU R0, [R1+0x6c0] ;  /* 0x0006c00001007983 */ /* 0x001ea80000300800 */
[----:B-1----:R-:W2:Y:S04]  /*4aa80*/  LDL.LU R28, [R1+0x21cc] ;  /* 0x0021cc00011c7983 */ /* 0x002ea80000300800 */
        /* <DEDUP_REMOVED lines=15> */
[----:B------:R-:W-:Y:S04]  /*4ab80*/  STS.U16 [R3+UR5+0xcb80], R9 ;  /* 0x00cb800903007988 */ /* 0x000fe80008000405 */
[----:B------:R-:W-:Y:S04]  /*4ab90*/  STS.U16 [R3+UR5+0xcf80], R5 ;  /* 0x00cf800503007988 */ /* 0x000fe80008000405 */
[----:B------:R-:W-:Y:S04]  /*4aba0*/  STS.U16 [R3+UR5+0xd380], R4 ;  /* 0x00d3800403007988 */ /* 0x000fe80008000405 */
[----:B---3--:R-:W-:Y:S04]  /*4abb0*/  STS.U16 [R3+UR5+0xd780], R14 ;  /* 0x00d7800e03007988 */ /* 0x008fe80008000405 */
[----:B------:R-:W-:Y:S04]  /*4abc0*/  STS.U16 [R3+UR5+0xdb80], R15 ;  /* 0x00db800f03007988 */ /* 0x000fe80008000405 */
[----:B0-----:R-:W3:Y:S04]  /*4abd0*/  LDL R8, [R1+0x6c4] ;  /* 0x0006c40001087983 */ /* 0x001ee80000100800 */
[----:B--2---:R0:W-:Y:S04]  /*4abe0*/  STS.U16 [R3+UR5+0xdf80], R2 ;  /* 0x00df800203007988 */ /* 0x0041e80008000405 */
[----:B0-----:R-:W2:Y:S04]  /*4abf0*/  LDL.LU R2, [R1+0x21c4] ;  /* 0x0021c40001027983 */ /* 0x001ea80000300800 */
[----:B------:R-:W-:Y:S04]  /*4ac00*/  STS.U16 [R3+UR5+0xe380], R28 ;  /* 0x00e3801c03007988 */ /* 0x000fe80008000405 */
[----:B------:R-:W-:Y:S04]  /*4ac10*/  STS.U16 [R3+UR5+0xe780], R19 ;  /* 0x00e7801303007988 */ /* 0x000fe80008000405 */
[----:B----4-:R-:W-:Y:S04]  /*4ac20*/  STS.U16 [R3+UR5+0xeb80], R21 ;  /* 0x00eb801503007988 */ /* 0x010fe80008000405 */
[----:B------:R-:W-:Y:S04]  /*4ac30*/  STS.U16 [R3+UR5+0xef80], R23 ;  /* 0x00ef801703007988 */ /* 0x000fe80008000405 */
[----:B------:R-:W-:Y:S04]  /*4ac40*/  STS.U16 [R3+UR5+0xf380], R25 ;  /* 0x00f3801903007988 */ /* 0x000fe80008000405 */
[----:B------:R-:W-:Y:S04]  /*4ac50*/  STS.U16 [R3+UR5+0xf780], R27 ;  /* 0x00f7801b03007988 */ /* 0x000fe80008000405 */
[----:B------:R-:W-:Y:S04]  /*4ac60*/  STS.U16 [R3+UR5+0xfb80], R29 ;  /* 0x00fb801d03007988 */ /* 0x000fe80008000405 */
[----:B------:R-:W-:Y:S01]  /*4ac70*/  STS.U16 [R3+UR5+0xff80], R0 ;  /* 0x00ff800003007988 */ /* 0x000fe20008000405 */
[----:B------:R-:W-:Y:S06]  /*4ac80*/  BAR.SYNC.DEFER_BLOCKING 0x0 ;  /* 0x0000000000007b1d */ /* 0x000fec0000010000 */
[----:B---3--:R-:W-:Y:S04]  /*4ac90*/  STL [R1+0x21c0], R8 ;  /* 0x0021c00801007387 */ /* 0x008fe80000100800 */
[----:B------:R-:W-:Y:S04]  /*4aca0*/  LDSM.16.MT88.4 R12, [R8+0x10000] ;  /* 0x01000000080c783b */ /* 0x000fe80000004200 */
[----:B--2---:R-:W0:Y:S04]  /*4acb0*/  LDSM.16.M88.4 R16, [R2+UR5] ;  /* 0x000000050210783b */ /* 0x004e280008000200 */
[----:B------:R-:W-:Y:S04]  /*4acc0*/  LDSM.16.M88.4 R20, [R2+UR5+0x1800] ;  /* 0x001800050214783b */ /* 0x000fe80008000200 */
[----:B------:R-:W-:Y:S01]  /*4acd0*/  LDSM.16.M88.4 R24, [R2+UR5+0x3800] ;  /* 0x003800050218783b */ /* 0x000fe20008000200 */
[----:B0-----:R-:W-:-:S03]  /*4ace0*/  IMAD.MOV.U32 R4, RZ, RZ, R16 ;  /* 0x000000ffff047224 */ /* 0x001fc600078e0010 */
[----:B------:R-:W-:Y:S01]  /*4acf0*/  STL.64 [R1+0x3a8], R18 ;  /* 0x0003a81201007387 */ /* 0x000fe20000100a00 */
[----:B------:R-:W-:-:S03]  /*4ad00*/  IMAD.MOV.U32 R0, RZ, RZ, R17 ;  /* 0x000000ffff007224 */ /* 0x000fc600078e0011 */
[----:B------:R-:W0:Y:S02]  /*4ad10*/  LDSM.16.M88.4 R16, [R2+UR5+0x800] ;  /* 0x000800050210783b */ /* 0x000e240008000200 */
[----:B0-----:R-:W-:Y:S02]  /*4ad20*/  IMAD.MOV.U32 R9, RZ, RZ, R16 ;  /* 0x000000ffff097224 */ /* 0x001fe400078e0010 */
[----:B------:R-:W-:Y:S01]  /*4ad30*/  STL.64 [R1+0x398], R18 ;  /* 0x0003981201007387 */ /* 0x000fe20000100a00 */
[----:B------:R-:W-:-:S03]  /*4ad40*/  IMAD.MOV.U32 R8, RZ, RZ, R17 ;  /* 0x000000ffff087224 */ /* 0x000fc600078e0011 */
[----:B------:R-:W0:Y:S01]  /*4ad50*/  LDSM.16.M88.4 R16, [R2+UR5+0x1000] ;  /* 0x001000050210783b */ /* 0x000e220008000200 */
[----:B------:R-:W-:Y:S02]  /*4ad60*/  IMAD.MOV.U32 R7, RZ, RZ, R20 ;  /* 0x000000ffff077224 */ /* 0x000fe400078e0014 */
[----:B0-----:R-:W-:Y:S01]  /*4ad70*/  IMAD.MOV.U32 R11, RZ, RZ, R16 ;  /* 0x000000ffff0b7224 */ /* 0x001fe200078e0010 */
[----:B------:R-:W-:Y:S01]  /*4ad80*/  STL.64 [R1+0x388], R18 ;  /* 0x0003881201007387 */ /* 0x000fe20000100a00 */
[----:B------:R-:W-:-:S03]  /*4ad90*/  IMAD.MOV.U32 R16, RZ, RZ, R21 ;  /* 0x000000ffff107224 */ /* 0x000fc600078e0015 */
[----:B------:R-:W-:Y:S04]  /*4ada0*/  STL.64 [R1+0x378], R22 ;  /* 0x0003781601007387 */ /* 0x000fe80000100a00 */
[----:B------:R-:W0:Y:S02]  /*4adb0*/  LDSM.16.M88.4 R20, [R2+UR5+0x2000] ;  /* 0x002000050214783b */ /* 0x000e240008000200 */
[----:B0-----:R-:W-:Y:S02]  /*4adc0*/  IMAD.MOV.U32 R6, RZ, RZ, R21 ;  /* 0x000000ffff067224 */ /* 0x001fe400078e0015 */
        /* <DEDUP_REMOVED lines=11> */
[----:B------:R-:W0:Y:S04]  /*4ae80*/  LDSM.16.M88.4 R20, [R2+UR5+0x4000] ;  /* 0x004000050214783b */ /* 0x000e280008000200 */
[----:B------:R-:W-:Y:S04]  /*4ae90*/  STL.64 [R1+0x330], R24 ;  /* 0x0003301801007387 */ /* 0x000fe80000100a00 */
[----:B------:R-:W-:Y:S04]  /*4aea0*/  STL.64 [R1+0x338], R26 ;  /* 0x0003381a01007387 */ /* 0x000fe80000100a00 */
[----:B------:R-:W1:Y:S04]  /*4aeb0*/  LDSM.16.M88.4 R24, [R2+UR5+0x4800] ;  /* 0x004800050218783b */ /* 0x000e680008000200 */
[----:B0-----:R-:W-:Y:S04]  /*4aec0*/  STL.64 [R1+0x320], R20 ;  /* 0x0003201401007387 */ /* 0x001fe80000100a00 */
[----:B------:R-:W-:Y:S04]  /*4aed0*/  STL.64 [R1+0x328], R22 ;  /* 0x0003281601007387 */ /* 0x000fe80000100a00 */
[----:B------:R-:W0:Y:S04]  /*4aee0*/  LDSM.16.M88.4 R20, [R2+UR5+0x5000] ;  /* 0x005000050214783b */ /* 0x000e280008000200 */
[----:B-1----:R-:W-:Y:S04]  /*4aef0*/  STL.64 [R1+0x310], R24 ;  /* 0x0003101801007387 */ /* 0x002fe80000100a00 */
        /* <DEDUP_REMOVED lines=46> */
[----:B-1----:R-:W-:Y:S04]  /*4b1e0*/  STL.64 [R1+0x210], R24 ;  /* 0x0002101801007387 */ /* 0x002fe80000100a00 */
[----:B------:R-:W-:Y:S04]  /*4b1f0*/  STL.64 [R1+0x218], R26 ;  /* 0x0002181a01007387 */ /* 0x000fe80000100a00 */
[----:B------:R-:W0:Y:S04]  /*4b200*/  LDSM.16.M88.4 R24, [R2+UR5+0xd800] ;  /* 0x00d800050218783b */ /* 0x000e280008000200 */
[----:B------:R-:W1:Y:S01]  /*4b210*/  LDSM.16.M88.4 R20, [R2+UR5+0xd000] ;  /* 0x00d000050214783b */ /* 0x000e620008000200 */
[----:B0-----:R-:W-:-:S03]  /*4b220*/  IMAD.MOV.U32 R28, RZ, RZ, R27 ;  /* 0x000000ffff1c7224 */ /* 0x001fc600078e001b */
[----:B-1----:R-:W-:Y:S04]  /*4b230*/  STL.64 [R1+0x200], R20 ;  /* 0x0002001401007387 */ /* 0x002fe80000100a00 */
[----:B------:R-:W-:Y:S01]  /*4b240*/  STL.64 [R1+0x208], R22 ;  /* 0x0002081601007387 */ /* 0x000fe20000100a00 */
[----:B------:R-:W-:-:S03]  /*4b250*/  IMAD.MOV.U32 R27, RZ, RZ, R19 ;  /* 0x000000ffff1b7224 */ /* 0x000fc600078e0013 */
[----:B------:R-:W-:Y:S04]  /*4b260*/  LDSM.16.M88.4 R20, [R2+UR5+0xe000] ;  /* 0x00e000050214783b */ /* 0x000fe80008000200 */
[----:B------:R0:W-:Y:S04]  /*4b270*/  STL [R1+0x201c], R28 ;  /* 0x00201c1c01007387 */ /* 0x0001e80000100800 */
[----:B------:R1:W-:Y:S04]  /*4b280*/  STL [R1+0x1f8], R26 ;  /* 0x0001f81a01007387 */ /* 0x0003e80000100800 */
[----:B------:R2:W-:Y:S01]  /*4b290*/  STL.64 [R1+0x2120], R24 ;  /* 0x0021201801007387 */ /* 0x0005e20000100a00 */
[----:B0-----:R-:W-:-:S02]  /*4b2a0*/  IMAD.MOV.U32 R28, RZ, RZ, R18 ;  /* 0x000000ffff1c7224 */ /* 0x001fc400078e0012 */
[----:B-1----:R-:W-:Y:S02]  /*4b2b0*/  IMAD.MOV.U32 R26, RZ, RZ, R17 ;  /* 0x000000ffff1a7224 */ /* 0x002fe400078e0011 */
[----:B--2---:R-:W-:Y:S02]  /*4b2c0*/  IMAD.MOV.U32 R24, RZ, RZ, R16 ;  /* 0x000000ffff187224 */ /* 0x004fe400078e0010 */
[----:B------:R-:W0:Y:S01]  /*4b2d0*/  LDSM.16.M88.4 R16, [R2+UR5+0xe800] ;  /* 0x00e800050210783b */ /* 0x000e220008000200 */
[----:B------:R-:W-:Y:S02]  /*4b2e0*/  IMAD.MOV.U32 R25, RZ, RZ, R3 ;  /* 0x000000ffff197224 */ /* 0x000fe400078e0003 */
[----:B0-----:R-:W-:Y:S02]  /*4b2f0*/  IMAD.MOV.U32 R3, RZ, RZ, R19 ;  /* 0x000000ffff037224 */ /* 0x001fe400078e0013 */
[----:B------:R-:W-:-:S03]  /*4b300*/  IMAD.MOV.U32 R19, RZ, RZ, R7 ;  /* 0x000000ffff137224 */ /* 0x000fc600078e0007 */
[----:B------:R0:W-:Y:S04]  /*4b310*/  STL [R1+0x2010], R3 ;  /* 0x0020100301007387 */ /* 0x0001e80000100800 */
[----:B------:R1:W-:Y:S04]  /*4b320*/  STL.64 [R1+0x1e8], R22 ;  /* 0x0001e81601007387 */ /* 0x0003e80000100a00 */
[----:B------:R2:W-:Y:S01]  /*4b330*/  STL.64 [R1+0x2118], R20 ;  /* 0x0021181401007387 */ /* 0x0005e20000100a00 */
[----:B0-----:R-:W-:Y:S02]  /*4b340*/  IMAD.MOV.U32 R3, RZ, RZ, R6 ;  /* 0x000000ffff037224 */ /* 0x001fe400078e0006 */
[----:B-1----:R-:W-:-:S02]  /*4b350*/  IMAD.MOV.U32 R23, RZ, RZ, R5 ;  /* 0x000000ffff177224 */ /* 0x002fc400078e0005 */
[----:B--2---:R-:W-:Y:S02]  /*4b360*/  IMAD.MOV.U32 R20, RZ, RZ, R4 ;  /* 0x000000ffff147224 */ /* 0x004fe400078e0004 */
[----:B------:R-:W0:Y:S01]  /*4b370*/  LDSM.16.M88.4 R4, [R2+UR5+0xf000] ;  /* 0x00f000050204783b */ /* 0x000e220008000200 */
[----:B------:R-:W-:-:S03]  /*4b380*/  IMAD.MOV.U32 R21, RZ, RZ, R0 ;  /* 0x000000ffff157224 */ /* 0x000fc600078e0000 */
[----:B0-----:R0:W-:Y:S01]  /*4b390*/  STL.64 [R1+0x2110], R4 ;  /* 0x0021100401007387 */ /* 0x0011e20000100a00 */
[----:B------:R-:W-:Y:S02]  /*4b3a0*/  IMAD.MOV.U32 R29, RZ, RZ, R6 ;  /* 0x000000ffff1d7224 */ /* 0x000fe400078e0006 */
[----:B0-----:R-:W-:Y:S02]  /*4b3b0*/  IMAD.MOV.U32 R4, RZ, RZ, R23 ;  /* 0x000000ffff047224 */ /* 0x001fe400078e0017 */
[----:B------:R-:W-:-:S05]  /*4b3c0*/  IMAD.MOV.U32 R5, RZ, RZ, R3 ;  /* 0x000000ffff057224 */ /* 0x000fca00078e0003 */
[----:B------:R0:W-:Y:S04]  /*4b3d0*/  STL.64 [R1+0x2188], R4 ;  /* 0x0021880401007387 */ /* 0x0001e80000100a00 */
[----:B------:R-:W-:Y:S04]  /*4b3e0*/  STL [R1+0x1d8], R18 ;  /* 0x0001d81201007387 */ /* 0x000fe80000100800 */
[----:B------:R1:W-:Y:S01]  /*4b3f0*/  STL.64 [R1+0x2128], R16 ;  /* 0x0021281001007387 */ /* 0x0003e20000100a00 */
[----:B------:R-:W-:-:S03]  /*4b400*/  IMAD.MOV.U32 R0, RZ, RZ, R7 ;  /* 0x000000ffff007224 */ /* 0x000fc600078e0007 */
[----:B0-----:R-:W2:Y:S04]  /*4b410*/  LDL.LU.64 R4, [R1+0x5a0] ;  /* 0x0005a00001047983 */ /* 0x001ea80000300a00 */
[----:B------:R-:W2:Y:S01]  /*4b420*/  LDL.LU.64 R6, [R1+0x5a8] ;  /* 0x0005a80001067983 */ /* 0x000ea20000300a00 */
[----:B-1----:R-:W-:Y:S02]  /*4b430*/  IMAD.MOV.U32 R16, RZ, RZ, R19 ;  /* 0x000000ffff107224 */ /* 0x002fe400078e0013 */
[----:B------:R-:W-:-:S05]  /*4b440*/  IMAD.MOV.U32 R17, RZ, RZ, R24 ;  /* 0x000000ffff117224 */ /* 0x000fca00078e0018 */
[----:B------:R0:W-:Y:S02]  /*4b450*/  STL.64 [R1+0x2190], R16 ;  /* 0x0021901001007387 */ /* 0x0001e40000100a00 */
[----:B0-----:R-:W-:Y:S02]  /*4b460*/  IMAD.MOV.U32 R16, RZ, RZ, R11 ;  /* 0x000000ffff107224 */ /* 0x001fe400078e000b */
[----:B------:R-:W-:-:S05]  /*4b470*/  IMAD.MOV.U32 R17, RZ, RZ, R10 ;  /* 0x000000ffff117224 */ /* 0x000fca00078e000a */
[----:B------:R0:W-:Y:S02]  /*4b480*/  STL.64 [R1+0x21a8], R16 ;  /* 0x0021a81001007387 */ /* 0x0001e40000100a00 */
[----:B0-----:R-:W-:Y:S02]  /*4b490*/  IMAD.MOV.U32 R16, RZ, RZ, R9 ;  /* 0x000000ffff107224 */ /* 0x001fe400078e0009 */
[----:B------:R-:W-:Y:S02]  /*4b4a0*/  IMAD.MOV.U32 R17, RZ, RZ, R8 ;  /* 0x000000ffff117224 */ /* 0x000fe400078e0008 */
[----:B------:R-:W0:Y:S04]  /*4b4b0*/  LDSM.16.M88.4 R8, [R2+UR5+0xf800] ;  /* 0x00f800050208783b */ /* 0x000e280008000200 */
[----:B------:R-:W-:Y:S04]  /*4b4c0*/  STL [R1+0x2018], R0 ;  /* 0x0020180001007387 */ /* 0x000fe80000100800 */
[----:B------:R-:W-:Y:S04]  /*4b4d0*/  STL [R1+0x2014], R29 ;  /* 0x0020141d01007387 */ /* 0x000fe80000100800 */
[----:B0-----:R0:W-:Y:S04]  /*4b4e0*/  STL.64 [R1+0x1b0], R8 ;  /* 0x0001b00801007387 */ /* 0x0011e80000100a00 */
[----:B------:R-:W-:Y:S04]  /*4b4f0*/  STL.64 [R1+0x1b8], R10 ;  /* 0x0001b80a01007387 */ /* 0x000fe80000100a00 */
[----:B0-----:R-:W3:Y:S04]  /*4b500*/  LDL.LU R8, [R1+0x21c0] ;  /* 0x0021c00001087983 */ /* 0x001ee80000300800 */
[----:B------:R-:W-:Y:S01]  /*4b510*/  STL [R1+0x17d4], R2 ;  /* 0x0017d40201007387 */ /* 0x000fe20000100800 */
[----:B------:R-:W-:-:S02]  /*4b520*/  IMAD.MOV.U32 R24, RZ, RZ, R25 ;  /* 0x000000ffff187224 */ /* 0x000fc400078e0019 */
[----:B------:R-:W-:Y:S01]  /*4b530*/  IMAD.MOV.U32 R25, RZ, RZ, R28 ;  /* 0x000000ffff197224 */ /* 0x000fe200078e001c */
[----:B--2---:R-:W-:-:S15]  /*4b540*/  HMMA.16816.F32.BF16 R4, R12, R20, R4 ;  /* 0x000000140c04723c */ /* 0x004fde0000041804 */
[----:B------:R-:W-:-:S04]  /*4b550*/  NOP ;  /* 0x0000000000007918 */ /* 0x000fc80000000000 */
[----:B------:R-:W-:Y:S02]  /*4b560*/  IMAD.MOV.U32 R28, RZ, RZ, R5 ;  /* 0x000000ffff1c7224 */ /* 0x000fe400078e0005 */
[----:B------:R-:W-:Y:S02]  /*4b570*/  IMAD.MOV.U32 R0, RZ, RZ, R6 ;  /* 0x000000ffff007224 */ /* 0x000fe400078e0006 */
[----:B------:R-:W-:Y:S01]  /*4b580*/  IMAD.MOV.U32 R29, RZ, RZ, R7 ;  /* 0x000000ffff1d7224 */ /* 0x000fe200078e0007 */
[----:B---3--:R-:W0:Y:S04]  /*4b590*/  LDSM.16.MT88.4 R8, [R8+0x10200] ;  /* 0x010200000808783b */ /* 0x008e280000004200 */
[----:B0-----:R-:W-:Y:S04]  /*4b5a0*/  STL.64 [R1+0x2000], R10 ;  /* 0x0020000a01007387 */ /* 0x001fe80000100a00 */
[----:B------:R-:W-:Y:S04]  /*4b5b0*/  STL.64 [R1+0x1ff8], R8 ;  /* 0x001ff80801007387 */ /* 0x000fe80000100a00 */
[----:B------:R0:W-:Y:S04]  /*4b5c0*/  STL [R1+0x1a0], R4 ;  /* 0x0001a00401007387 */ /* 0x0001e80000100800 */
[----:B0-----:R-:W2:Y:S04]  /*4b5d0*/  LDL.LU.64 R4, [R1+0x570] ;  /* 0x0005700001047983 */ /* 0x001ea80000300a00 */
[----:B------:R-:W3:Y:S04]  /*4b5e0*/  LDL.LU.64 R6, [R1+0x578] ;  /* 0x0005780001067983 */ /* 0x000ee80000300a00 */
[----:B---3--:R-:W-:Y:S04]  /*4b5f0*/  STL.64 [R1+0x21a0], R6 ;  /* 0x0021a00601007387 */ /* 0x008fe80000100a00 */
[----:B--2---:R0:W-:Y:S04]  /*4b600*/  STL.64 [R1+0x2198], R4 ;  /* 0x0021980401007387 */ /* 0x0041e80000100a00 */
[----:B0-----:R-:W2:Y:S04]  /*4b610*/  LDL.LU.64 R4, [R1+0x580] ;  /* 0x0005800001047983 */ /* 0x001ea80000300a00 */
[----:B------:R-:W3:Y:S04]  /*4b620*/  LDL.LU.64 R6, [R1+0x588] ;  /* 0x0005880001067983 */ /* 0x000ee80000300a00 */
[----:B---3--:R-:W-:Y:S04]  /*4b630*/  STL.64 [R1+0x21b8], R6 ;  /* 0x0021b80601007387 */ /* 0x008fe80000100a00 */
[----:B--2---:R0:W-:Y:S04]  /*4b640*/  STL.64 [R1+0x21b0], R4 ;  /* 0x0021b00401007387 */ /* 0x0041e80000100a00 */
[----:B0-----:R-:W2:Y:S04]  /*4b650*/  LDL.LU.64 R4, [R1+0x590] ;  /* 0x0005900001047983 */ /* 0x001ea80000300a00 */
[----:B------:R-:W2:Y:S04]  /*4b660*/  LDL.LU.64 R6, [R1+0x598] ;  /* 0x0005980001067983 */ /* 0x000ea80000300a00 */
[----:B------:R-:W3:Y:S04]  /*4b670*/  LDL.LU.64 R8, [R1+0x560] ;  /* 0x0005600001087983 */ /* 0x000ee80000300a00 */
[----:B------:R-:W3:Y:S04]  /*4b680*/  LDL.LU.64 R10, [R1+0x568] ;  /* 0x00056800010a7983 */ /* 0x000ee80000300a00 */
[----:B------:R-:W-:Y:S04]  /*4b690*/  STL [R1+0x2028], R29 ;  /* 0x0020281d01007387 */ /* 0x000fe80000100800 */
[----:B------:R-:W-:Y:S04]  /*4b6a0*/  STL [R1+0x2024], R0 ;  /* 0x0020240001007387 */ /* 0x000fe80000100800 */
[----:B------:R-:W-:Y:S01]  /*4b6b0*/  STL [R1+0x2020], R28 ;  /* 0x0020201c01007387 */ /* 0x000fe20000100800 */
[----:B--2---:R-:W-:Y:S03]  /*4b6c0*/  HMMA.16816.F32.BF16 R16, R12, R16, R4 ;  /* 0x000000100c10723c */ /* 0x004fe60000041804 */
[----:B------:R-:W2:Y:S04]  /*4b6d0*/  LDL.LU.64 R6, [R1+0x21b8] ;  /* 0x0021b80001067983 */ /* 0x000ea80000300a00 */
[----:B------:R-:W2:-:S12]  /*4b6e0*/  LDL.LU.64 R4, [R1+0x21b0] ;  /* 0x0021b00001047983 */ /* 0x000e980000300a00 */
[----:B------:R0:W-:Y:S04]  /*4b6f0*/  STL.64 [R1+0x190], R16 ;  /* 0x0001901001007387 */ /* 0x0001e80000100a00 */
[----:B------:R2:W-:Y:S04]  /*4b700*/  STL.64 [R1+0x198], R18 ;  /* 0x0001981201007387 */ /* 0x0005e80000100a00 */
[----:B0-----:R-:W2:Y:S02]  /*4b710*/  LDL.LU.64 R16, [R1+0x21a8] ;  /* 0x0021a80001107983 */ /* 0x001ea40000300a00 */
[----:B--2---:R-:W-:Y:S02]  /*4b720*/  HMMA.16816.F32.BF16 R16, R12, R16, R4 ;  /* 0x000000100c10723c */ /* 0x004fe40000041804 */
[----:B------:R-:W2:Y:S04]  /*4b730*/  LDL.LU.64 R6, [R1+0x21a0] ;  /* 0x0021a00001067983 */ /* 0x000ea80000300a00 */
[----:B------:R-:W2:-:S13]  /*4b740*/  LDL.LU.64 R4, [R1+0x2198] ;  /* 0x0021980001047983 */ /* 0x000e9a0000300a00 */
[----:B------:R-:W-:Y:S01]  /*4b750*/  IMAD.MOV.U32 R29, RZ, RZ, R17 ;  /* 0x000000ffff1d7224 */ /* 0x000fe200078e0011 */
[----:B------:R0:W-:Y:S04]  /*4b760*/  STL [R1+0x180], R16 ;  /* 0x0001801001007387 */ /* 0x0001e80000100800 */
[----:B0-----:R-:W2:Y:S01]  /*4b770*/  LDL.LU.64 R16, [R1+0x2190] ;  /* 0x0021900001107983 */ /* 0x001ea20000300a00 */
[----:B------:R-:W-:Y:S02]  /*4b780*/  IMAD.MOV.U32 R28, RZ, RZ, R19 ;  /* 0x000000ffff1c7224 */ /* 0x000fe400078e0013 */
[----:B------:R-:W-:-:S03]  /*4b790*/  IMAD.MOV.U32 R0, RZ, RZ, R18 ;  /* 0x000000ffff007224 */ /* 0x000fc600078e0012 */
[----:B------:R-:W-:Y:S04]  /*4b7a0*/  STL [R1+0x2034], R28 ;  /* 0x0020341c01007387 */ /* 0x000fe80000100800 */
[----:B------:R-:W-:Y:S04]  /*4b7b0*/  STL [R1+0x2030], R0 ;  /* 0x0020300001007387 */ /* 0x000fe80000100800 */
[----:B------:R-:W-:Y:S01]  /*4b7c0*/  STL [R1+0x202c], R29 ;  /* 0x00202c1d01007387 */ /* 0x000fe20000100800 */
[----:B--2---:R-:W-:Y:S03]  /*4b7d0*/  HMMA.16816.F32.BF16 R16, R12, R16, R4 ;  /* 0x000000100c10723c */ /* 0x004fe60000041804 */
[----:B------:R-:W3:-:S15]  /*4b7e0*/  LDL.LU.64 R4, [R1+0x2188] ;  /* 0x0021880001047983 */ /* 0x000ede0000300a00 */
[----:B------:R-:W-:Y:S01]  /*4b7f0*/  NOP ;  /* 0x0000000000007918 */ /* 0x000fe20000000000 */
[----:B------:R0:W-:Y:S04]  /*4b800*/  STL.64 [R1+0x170], R16 ;  /* 0x0001701001007387 */ /* 0x0001e80000100a00 */
[----:B------:R1:W-:Y:S04]  /*4b810*/  STL.64 [R1+0x178], R18 ;  /* 0x0001781201007387 */ /* 0x0003e80000100a00 */
[----:B0-----:R-:W2:Y:S04]  /*4b820*/  LDL.LU.64 R16, [R1+0x540] ;  /* 0x0005400001107983 */ /* 0x001ea80000300a00 */
[----:B-1----:R-:W2:Y:S01]  /*4b830*/  LDL.LU.64 R18, [R1+0x548] ;  /* 0x0005480001127983 */ /* 0x002ea20000300a00 */
[----:B---3--:R-:W-:-:S15]  /*4b840*/  HMMA.16816.F32.BF16 R4, R12, R4, R8 ;  /* 0x000000040c04723c */ /* 0x008fde0000041808 */
[----:B------:R-:W-:-:S04]  /*4b850*/  NOP ;  /* 0x0000000000007918 */ /* 0x000fc80000000000 */
[----:B------:R-:W-:Y:S02]  /*4b860*/  IMAD.MOV.U32 R0, RZ, RZ, R4 ;  /* 0x000000ffff007224 */ /* 0x000fe400078e0004 */
[----:B------:R-:W-:Y:S01]  /*4b870*/  IMAD.MOV.U32 R29, RZ, RZ, R5 ;  /* 0x000000ffff1d7224 */ /* 0x000fe200078e0005 */
[----:B------:R-:W3:Y:S04]  /*4b880*/  LDL.LU R4, [R1+0x310] ;  /* 0x0003100001047983 */ /* 0x000ee80000300800 */
[----:B------:R-:W3:Y:S01]  /*4b890*/  LDL.LU R5, [R1+0x314] ;  /* 0x0003140001057983 */ /* 0x000ee20000300800 */
[----:B------:R-:W-:Y:S02]  /*4b8a0*/  IMAD.MOV.U32 R8, RZ, RZ, R7 ;  /* 0x000000ffff087224 */ /* 0x000fe400078e0007 */
[----:B------:R-:W-:Y:S01]  /*4b8b0*/  IMAD.MOV.U32 R9, RZ, RZ, R6 ;  /* 0x000000ffff097224 */ /* 0x000fe200078e0006 */
[----:B---3--:R0:W-:Y:S04]  /*4b8c0*/  STL.64 [R1+0x2178], R4 ;  /* 0x0021780401007387 */ /* 0x0081e80000100a00 */
[----:B0-----:R-:W3:Y:S04]  /*4b8d0*/  LDL.LU R4, [R1+0x330] ;  /* 0x0003300001047983 */ /* 0x001ee80000300800 */
[----:B------:R-:W3:Y:S04]  /*4b8e0*/  LDL.LU R5, [R1+0x334] ;  /* 0x0003340001057983 */ /* 0x000ee80000300800 */
[----:B------:R-:W-:Y:S04]  /*4b8f0*/  STL [R1+0x2044], R8 ;  /* 0x0020440801007387 */ /* 0x000fe80000100800 */
[----:B------:R0:W-:Y:S04]  /*4b900*/  STL [R1+0x2040], R9 ;  /* 0x0020400901007387 */ /* 0x0001e80000100800 */
[----:B0-----:R-:W4:Y:S04]  /*4b910*/  LDL.LU.64 R8, [R1+0x550] ;  /* 0x0005500001087983 */ /* 0x001f280000300a00 */
[----:B------:R-:W4:Y:S01]  /*4b920*/  LDL.LU.64 R10, [R1+0x558] ;  /* 0x00055800010a7983 */ /* 0x000f220000300a00 */
[----:B------:R-:W-:-:S02]  /*4b930*/  IMAD.MOV.U32 R20, RZ, RZ, R24 ;  /* 0x000000ffff147224 */ /* 0x000fc400078e0018 */
[----:B------:R-:W-:Y:S01]  /*4b940*/  IMAD.MOV.U32 R21, RZ, RZ, R25 ;  /* 0x000000ffff157224 */ /* 0x000fe200078e0019 */
[----:B------:R-:W-:Y:S04]  /*4b950*/  STL [R1+0x203c], R29 ;  /* 0x00203c1d01007387 */ /* 0x000fe80000100800 */
[----:B------:R-:W-:Y:S02]  /*4b960*/  STL [R1+0x2038], R0 ;  /* 0x0020380001007387 */ /* 0x000fe40000100800 */
[----:B----4-:R-:W-:-:S15]  /*4b970*/  HMMA.16816.F32.BF16 R20, R12, R20, R8 ;  /* 0x000000140c14723c */ /* 0x010fde0000041808 */
[----:B------:R-:W-:-:S04]  /*4b980*/  NOP ;  /* 0x0000000000007918 */ /* 0x000fc80000000000 */
[----:B------:R0:W-:Y:S04]  /*4b990*/  STL.64 [R1+0x150], R20 ;  /* 0x0001501401007387 */ /* 0x0001e80000100a00 */
[----:B------:R-:W-:Y:S04]  /*4b9a0*/  STL [R1+0x158], R22 ;  /* 0x0001581601007387 */ /* 0x000fe80000100800 */
[----:B0-----:R-:W4:Y:S04]  /*4b9b0*/  LDL.LU R20, [R1+0x300] ;  /* 0x0003000001147983 */ /* 0x001f280000300800 */
[----:B------:R-:W4:Y:S01]  /*4b9c0*/  LDL.LU R21, [R1+0x304] ;  /* 0x0003040001157983 */ /* 0x000f220000300800 */
[----:B------:R-:W-:-:S02]  /*4b9d0*/  IMAD.MOV.U32 R24, RZ, RZ, R26 ;  /* 0x000000ffff187224 */ /* 0x000fc400078e001a */
[----:B------:R-:W-:Y:S02]  /*4b9e0*/  IMAD.MOV.U32 R25, RZ, RZ, R27 ;  /* 0x000000ffff197224 */ /* 0x000fe400078e001b */
[----:B------:R-:W-:-:S05]  /*4b9f0*/  IMAD.MOV.U32 R28, RZ, RZ, R23 ;  /* 0x000000ffff1c7224 */ /* 0x000fca00078e0017 */
[----:B--2---:R-:W-:Y:S01]  /*4ba00*/  HMMA.16816.F32.BF16 R16, R12, R24, R16 ;  /* 0x000000180c10723c */ /* 0x004fe20000041810 */
[----:B----4-:R0:W-:Y:S04]  /*4ba10*/  STL.64 [R1+0x2180], R20 ;  /* 0x0021801401007387 */ /* 0x0101e80000100a00 */
[----:B------:R-:W-:Y:S04]  /*4ba20*/  STL [R1+0x2048], R28 ;  /* 0x0020481c01007387 */ /* 0x000fe80000100800 */
[----:B0-----:R-:W3:Y:S04]  /*4ba30*/  LDL.LU.64 R20, [R1+0x530] ;  /* 0x0005300001147983 */ /* 0x001ee80000300a00 */
[----:B------:R-:W3:Y:S04]  /*4ba40*/  LDL.LU.64 R22, [R1+0x538] ;  /* 0x0005380001167983 */ /* 0x000ee80000300a00 */
[----:B------:R-:W2:Y:S04]  /*4ba50*/  LDL.LU R24, [R1+0x2e0] ;  /* 0x0002e00001187983 */ /* 0x000ea80000300800 */
[----:B------:R-:W2:Y:S01]  /*4ba60*/  LDL.LU R25, [R1+0x2e4] ;  /* 0x0002e40001197983 */ /* 0x000ea20000300800 */
[----:B------:R-:W-:-:S02]  /*4ba70*/  IMAD.MOV.U32 R8, RZ, RZ, R16 ;  /* 0x000000ffff087224 */ /* 0x000fc400078e0010 */
[----:B------:R-:W-:Y:S02]  /*4ba80*/  IMAD.MOV.U32 R9, RZ, RZ, R17 ;  /* 0x000000ffff097224 */ /* 0x000fe400078e0011 */
[----:B------:R-:W-:Y:S02]  /*4ba90*/  IMAD.MOV.U32 R29, RZ, RZ, R18 ;  /* 0x000000ffff1d7224 */ /* 0x000fe400078e0012 */
[----:B------:R-:W-:Y:S01]  /*4baa0*/  IMAD.MOV.U32 R0, RZ, RZ, R19 ;  /* 0x000000ffff007224 */ /* 0x000fe200078e0013 */
[----:B------:R-:W4:Y:S04]  /*4bab0*/  LDL.LU.64 R16, [R1+0x510] ;  /* 0x0005100001107983 */ /* 0x000f280000300a00 */
[----:B------:R-:W4:Y:S04]  /*4bac0*/  LDL.LU.64 R18, [R1+0x518] ;  /* 0x0005180001127983 */ /* 0x000f280000300a00 */
[----:B--2---:R0:W-:Y:S04]  /*4bad0*/  STL.64 [R1+0x2170], R24 ;  /* 0x0021701801007387 */ /* 0x0041e80000100a00 */
[----:B0-----:R-:W2:Y:S04]  /*4bae0*/  LDL.LU R24, [R1+0x320] ;  /* 0x0003200001187983 */ /* 0x001ea80000300800 */
[----:B------:R-:W2:Y:S04]  /*4baf0*/  LDL.LU R25, [R1+0x324] ;  /* 0x0003240001197983 */ /* 0x000ea80000300800 */
[----:B------:R-:W-:Y:S04]  /*4bb00*/  STL [R1+0x2058], R0 ;  /* 0x0020580001007387 */ /* 0x000fe80000100800 */
[----:B------:R-:W-:Y:S04]  /*4bb10*/  STL [R1+0x2054], R29 ;  /* 0x0020541d01007387 */ /* 0x000fe80000100800 */
[----:B------:R-:W-:Y:S04]  /*4bb20*/  STL [R1+0x2050], R9 ;  /* 0x0020500901007387 */ /* 0x000fe80000100800 */
[----:B------:R0:W-:Y:S04]  /*4bb30*/  STL [R1+0x204c], R8 ;  /* 0x00204c0801007387 */ /* 0x0001e80000100800 */
[----:B0-----:R-:W2:Y:S04]  /*4bb40*/  LDL.LU.64 R8, [R1+0x520] ;  /* 0x0005200001087983 */ /* 0x001ea80000300a00 */
[----:B------:R-:W2:Y:S01]  /*4bb50*/  LDL.LU.64 R10, [R1+0x528] ;  /* 0x00052800010a7983 */ /* 0x000ea20000300a00 */
[----:B---3--:R-:W-:Y:S03]  /*4bb60*/  HMMA.16816.F32.BF16 R4, R12, R4, R20 ;  /* 0x000000040c04723c */ /* 0x008fe60000041814 */
[----:B------:R-:W3:-:S15]  /*4bb70*/  LDL.LU.64 R20, [R1+0x2180] ;  /* 0x0021800001147983 */ /* 0x000ede0000300a00 */
[----:B------:R-:W-:Y:S01]  /*4bb80*/  NOP ;  /* 0x0000000000007918 */ /* 0x000fe20000000000 */
[----:B------:R-:W-:Y:S01]  /*4bb90*/  IMAD.MOV.U32 R28, RZ, RZ, R7 ;  /* 0x000000ffff1c7224 */ /* 0x000fe200078e0007 */
[----:B------:R0:W-:Y:S04]  /*4bba0*/  STL.64 [R1+0x130], R4 ;  /* 0x0001300401007387 */ /* 0x0001e80000100a00 */
[----:B------:R-:W-:Y:S04]  /*4bbb0*/  STL [R1+0x138], R6 ;  /* 0x0001380601007387 */ /* 0x000fe80000100800 */
[----:B0-----:R-:W4:Y:S04]  /*4bbc0*/  LDL.LU.64 R4, [R1+0x2178] ;  /* 0x0021780001047983 */ /* 0x001f280000300a00 */
[----:B------:R-:W-:Y:S01]  /*4bbd0*/  STL [R1+0x205c], R28 ;  /* 0x00205c1c01007387 */ /* 0x000fe20000100800 */
[----:B--2---:R-:W-:-:S15]  /*4bbe0*/  HMMA.16816.F32.BF16 R24, R12, R24, R8 ;  /* 0x000000180c18723c */ /* 0x004fde0000041808 */
[----:B------:R-:W-:-:S04]  /*4bbf0*/  NOP ;  /* 0x0000000000007918 */ /* 0x000fc80000000000 */
[----:B------:R-:W-:Y:S02]  /*4bc00*/  IMAD.MOV.U32 R8, RZ, RZ, R27 ;  /* 0x000000ffff087224 */ /* 0x000fe400078e001b */
[----:B------:R-:W-:-:S03]  /*4bc10*/  IMAD.MOV.U32 R9, RZ, RZ, R26 ;  /* 0x000000ffff097224 */ /* 0x000fc600078e001a */
[----:B------:R-:W-:Y:S04]  /*4bc20*/  STL [R1+0x206c], R8 ;  /* 0x00206c0801007387 */ /* 0x000fe80000100800 */
[----:B------:R0:W-:Y:S04]  /*4bc30*/  STL [R1+0x2068], R9 ;  /* 0x0020680901007387 */ /* 0x0001e80000100800 */
[----:B0-----:R-:W3:Y:S04]  /*4bc40*/  LDL.LU.64 R8, [R1+0x500] ;  /* 0x0005000001087983 */ /* 0x001ee80000300a00 */
[----:B------:R-:W3:Y:S01]  /*4bc50*/  LDL.LU.64 R10, [R1+0x508] ;  /* 0x00050800010a7983 */ /* 0x000ee20000300a00 */
[----:B----4-:R-:W-:Y:S01]  /*4bc60*/  HMMA.16816.F32.BF16 R4, R12, R4, R16 ;  /* 0x000000040c04723c */ /* 0x010fe20000041810 */
[----:B------:R-:W-:-:S02]  /*4bc70*/  IMAD.MOV.U32 R29, RZ, RZ, R25 ;  /* 0x000000ffff1d7224 */ /* 0x000fc400078e0019 */
[----:B------:R-:W-:-:S03]  /*4bc80*/  IMAD.MOV.U32 R0, RZ, RZ, R24 ;  /* 0x000000ffff007224 */ /* 0x000fc600078e0018 */
[----:B------:R-:W-:Y:S04]  /*4bc90*/  STL [R1+0x2064], R29 ;  /* 0x0020641d01007387 */ /* 0x000fe80000100800 */
[----:B------:R-:W-:Y:S09]  /*4bca0*/  STL [R1+0x2060], R0 ;  /* 0x0020600001007387 */ /* 0x000ff20000100800 */
[----:B------:R0:W-:Y:S04]  /*4bcb0*/  STL.64 [R1+0x110], R4 ;  /* 0x0001100401007387 */ /* 0x0001e80000100a00 */
[----:B------:R1:W-:Y:S04]  /*4bcc0*/  STL [R1+0x118], R6 ;  /* 0x0001180601007387 */ /* 0x0003e80000100800 */
[----:B------:R-:W2:Y:S01]  /*4bcd0*/  LDL.LU.64 R24, [R1+0x4f0] ;  /* 0x0004f00001187983 */ /* 0x000ea20000300a00 */
[----:B------:R-:W-:-:S03]  /*4bce0*/  IMAD.MOV.U32 R28, RZ, RZ, R7 ;  /* 0x000000ffff1c7224 */ /* 0x000fc600078e0007 */
[----:B------:R-:W2:Y:S04]  /*4bcf0*/  LDL.LU.64 R26, [R1+0x4f8] ;  /* 0x0004f800011a7983 */ /* 0x000ea80000300a00 */
[----:B0-----:R-:W4:Y:S04]  /*4bd00*/  LDL.LU.64 R4, [R1+0x4e0] ;  /* 0x0004e00001047983 */ /* 0x001f280000300a00 */
[----:B-1----:R-:W4:Y:S04]  /*4bd10*/  LDL.LU.64 R6, [R1+0x4e8] ;  /* 0x0004e80001067983 */ /* 0x002f280000300a00 */
[----:B------:R-:W2:Y:S04]  /*4bd20*/  LDL.LU R16, [R1+0x2d0] ;  /* 0x0002d00001107983 */ /* 0x000ea80000300800 */
[----:B------:R-:W2:Y:S04]  /*4bd30*/  LDL.LU R17, [R1+0x2d4] ;  /* 0x0002d40001117983 */ /* 0x000ea80000300800 */
[----:B------:R-:W-:Y:S01]  /*4bd40*/  STL [R1+0x2070], R28 ;  /* 0x0020701c01007387 */ /* 0x000fe20000100800 */
[----:B---3--:R-:W-:-:S15]  /*4bd50*/  HMMA.16816.F32.BF16 R20, R12, R20, R8 ;  /* 0x000000140c14723c */ /* 0x008fde0000041808 */
[----:B------:R-:W-:-:S04]  /*4bd60*/  NOP ;  /* 0x0000000000007918 */ /* 0x000fc80000000000 */
[----:B------:R-:W-:Y:S02]  /*4bd70*/  IMAD.MOV.U32 R0, RZ, RZ, R23 ;  /* 0x000000ffff007224 */ /* 0x000fe400078e0017 */
[----:B------:R-:W-:Y:S02]  /*4bd80*/  IMAD.MOV.U32 R29, RZ, RZ, R22 ;  /* 0x000000ffff1d7224 */ /* 0x000fe400078e0016 */
[----:B------:R-:W-:Y:S02]  /*4bd90*/  IMAD.MOV.U32 R8, RZ, RZ, R20 ;  /* 0x000000ffff087224 */ /* 0x000fe400078e0014 */
[----:B------:R-:W-:Y:S01]  /*4bda0*/  IMAD.MOV.U32 R9, RZ, RZ, R21 ;  /* 0x000000ffff097224 */ /* 0x000fe200078e0015 */
[----:B------:R-:W3:Y:S04]  /*4bdb0*/  LDL.LU R20, [R1+0x2c0] ;  /* 0x0002c00001147983 */ /* 0x000ee80000300800 */
[----:B------:R-:W3:Y:S04]  /*4bdc0*/  LDL.LU R21, [R1+0x2c4] ;  /* 0x0002c40001157983 */ /* 0x000ee80000300800 */
[----:B------:R-:W-:Y:S04]  /*4bdd0*/  STL [R1+0x2080], R0 ;  /* 0x0020800001007387 */ /* 0x000fe80000100800 */
[----:B------:R-:W-:Y:S04]  /*4bde0*/  STL [R1+0x207c], R29 ;  /* 0x00207c1d01007387 */ /* 0x000fe80000100800 */
[----:B------:R-:W-:Y:S04]  /*4bdf0*/  STL [R1+0x2078], R9 ;  /* 0x0020780901007387 */ /* 0x000fe80000100800 */
[----:B------:R0:W-:Y:S04]  /*4be00*/  STL [R1+0x2074], R8 ;  /* 0x0020740801007387 */ /* 0x0001e80000100800 */
[----:B0-----:R-:W2:Y:S04]  /*4be10*/  LDL.LU R8, [R1+0x2f0] ;  /* 0x0002f00001087983 */ /* 0x001ea80000300800 */
[----:B------:R-:W2:Y:S02]  /*4be20*/  LDL.LU R9, [R1+0x2f4] ;  /* 0x0002f40001097983 */ /* 0x000ea40000300800 */
[----:B--2---:R-:W-:Y:S02]  /*4be30*/  HMMA.16816.F32.BF16 R8, R12, R8, R24 ;  /* 0x000000080c08723c */ /* 0x004fe40000041818 */
[----:B------:R-:W4:-:S15]  /*4be40*/  LDL.LU.64 R24, [R1+0x2170] ;  /* 0x0021700001187983 */ /* 0x000f1e0000300a00 */
[----:B------:R-:W-:Y:S02]  /*4be50*/  NOP ;  /* 0x0000000000007918 */ /* 0x000fe40000000000 */
[----:B------:R-:W-:Y:S01]  /*4be60*/  IMAD.MOV.U32 R28, RZ, RZ, R11 ;  /* 0x000000ffff1c7224 */ /* 0x000fe200078e000b */
[----:B------:R0:W-:Y:S04]  /*4be70*/  STL.64 [R1+0xf0], R8 ;  /* 0x0000f00801007387 */ /* 0x0001e80000100a00 */
[----:B------:R-:W-:Y:S04]  /*4be80*/  STL [R1+0xf8], R10 ;  /* 0x0000f80a01007387 */ /* 0x000fe80000100800 */
[----:B------:R-:W-:Y:S01]  /*4be90*/  STL [R1+0x2084], R28 ;  /* 0x0020841c01007387 */ /* 0x000fe20000100800 */
[----:B----4-:R-:W-:Y:S03]  /*4bea0*/  HMMA.16816.F32.BF16 R4, R12, R24, R4 ;  /* 0x000000180c04723c */ /* 0x010fe60000041804 */
[----:B------:R-:W2:Y:S04]  /*4beb0*/  LDL.LU R24, [R1+0x290] ;  /* 0x0002900001187983 */ /* 0x000ea80000300800 */
[----:B------:R-:W2:-:S12]  /*4bec0*/  LDL.LU R25, [R1+0x294] ;  /* 0x0002940001197983 */ /* 0x000e980000300800 */
[----:B------:R-:W-:Y:S02]  /*4bed0*/  IMAD.MOV.U32 R0, RZ, RZ, R4 ;  /* 0x000000ffff007224 */ /* 0x000fe400078e0004 */
[----:B------:R-:W-:Y:S02]  /*4bee0*/  IMAD.MOV.U32 R29, RZ, RZ, R5 ;  /* 0x000000ffff1d7224 */ /* 0x000fe400078e0005 */
[----:B0-----:R-:W-:Y:S02]  /*4bef0*/  IMAD.MOV.U32 R9, RZ, RZ, R6 ;  /* 0x000000ffff097224 */ /* 0x001fe400078e0006 */
[----:B------:R-:W-:Y:S01]  /*4bf00*/  IMAD.MOV.U32 R8, RZ, RZ, R7 ;  /* 0x000000ffff087224 */ /* 0x000fe200078e0007 */
[----:B------:R-:W3:Y:S04]  /*4bf10*/  LDL.LU.64 R4, [R1+0x4c0] ;  /* 0x0004c00001047983 */ /* 0x000ee80000300a00 */
[----:B------:R-:W3:Y:S04]  /*4bf20*/  LDL.LU.64 R6, [R1+0x4c8] ;  /* 0x0004c80001067983 */ /* 0x000ee80000300a00 */
[----:B--2---:R0:W-:Y:S04]  /*4bf30*/  STL.64 [R1+0x2158], R24 ;  /* 0x0021581801007387 */ /* 0x0041e80000100a00 */
[----:B0-----:R-:W2:Y:S04]  /*4bf40*/  LDL.LU R24, [R1+0x2a0] ;  /* 0x0002a00001187983 */ /* 0x001ea80000300800 */
[----:B------:R-:W2:Y:S04]  /*4bf50*/  LDL.LU R25, [R1+0x2a4] ;  /* 0x0002a40001197983 */ /* 0x000ea80000300800 */
[----:B--2---:R0:W-:Y:S04]  /*4bf60*/  STL.64 [R1+0x2160], R24 ;  /* 0x0021601801007387 */ /* 0x0041e80000100a00 */
[----:B0-----:R-:W2:Y:S04]  /*4bf70*/  LDL.LU R24, [R1+0x2b0] ;  /* 0x0002b00001187983 */ /* 0x001ea80000300800 */
[----:B------:R-:W2:Y:S04]  /*4bf80*/  LDL.LU R25, [R1+0x2b4] ;  /* 0x0002b40001197983 */ /* 0x000ea80000300800 */
[----:B------:R-:W-:Y:S04]  /*4bf90*/  STL [R1+0x2094], R8 ;  /* 0x0020940801007387 */ /* 0x000fe80000100800 */
[----:B------:R0:W-:Y:S04]  /*4bfa0*/  STL [R1+0x2090], R9 ;  /* 0x0020900901007387 */ /* 0x0001e80000100800 */
[----:B0-----:R-:W4:Y:S04]  /*4bfb0*/  LDL.LU.64 R8, [R1+0x4d0] ;  /* 0x0004d00001087983 */ /* 0x001f280000300a00 */
[----:B------:R-:W4:Y:S04]  /*4bfc0*/  LDL.LU.64 R10, [R1+0x4d8] ;  /* 0x0004d800010a7983 */ /* 0x000f280000300a00 */
[----:B------:R-:W-:Y:S04]  /*4bfd0*/  STL [R1+0x208c], R29 ;  /* 0x00208c1d01007387 */ /* 0x000fe80000100800 */
[----:B------:R-:W-:Y:S01]  /*4bfe0*/  STL [R1+0x2088], R0 ;  /* 0x0020880001007387 */ /* 0x000fe20000100800 */
[----:B----4-:R-:W-:-:S15]  /*4bff0*/  HMMA.16816.F32.BF16 R16, R12, R16, R8 ;  /* 0x000000100c10723c */ /* 0x010fde0000041808 */
[----:B------:R-:W-:-:S04]  /*4c000*/  NOP ;  /* 0x0000000000007918 */ /* 0x000fc80000000000 */
[----:B------:R0:W-:Y:S04]  /*4c010*/  STL.64 [R1+0xd0], R16 ;  /* 0x0000d01001007387 */ /* 0x0001e80000100a00 */
[----:B------:R-:W-:Y:S04]  /*4c020*/  STL [R1+0xd8], R18 ;  /* 0x0000d81201007387 */ /* 0x000fe80000100800 */
[----:B0-----:R-:W4:Y:S04]  /*4c030*/  LDL.LU R16, [R1+0x280] ;  /* 0x0002800001107983 */ /* 0x001f280000300800 */
[----:B------:R-:W4:Y:S01]  /*4c040*/  LDL.LU R17, [R1+0x284] ;  /* 0x0002840001117983 */ /* 0x000f220000300800 */
[----:B------:R-:W-:Y:S01]  /*4c050*/  IMAD.MOV.U32 R28, RZ, RZ, R19 ;  /* 0x000000ffff1c7224 */ /* 0x000fe200078e0013 */
[----:B---3--:R-:W-:Y:S02]  /*4c060*/  HMMA.16816.F32.BF16 R4, R12, R20, R4 ;  /* 0x000000140c04723c */ /* 0x008fe40000041804 */
[----:B----4-:R0:W-:Y:S04]  /*4c070*/  STL.64 [R1+0x2168], R16 ;  /* 0x0021681001007387 */ /* 0x0101e80000100a00 */
[----:B0-----:R-:W2:Y:S04]  /*4c080*/  LDL.LU.64 R16, [R1+0x4b0] ;  /* 0x0004b00001107983 */ /* 0x001ea80000300a00 */
[----:B------:R-:W2:Y:S04]  /*4c090*/  LDL.LU.64 R18, [R1+0x4b8] ;  /* 0x0004b80001127983 */ /* 0x000ea80000300a00 */
[----:B------:R-:W-:Y:S05]  /*4c0a0*/  STL [R1+0x2098], R28 ;  /* 0x0020981c01007387 */ /* 0x000fea0000100800 */
[----:B------:R-:W-:-:S02]  /*4c0b0*/  IMAD.MOV.U32 R0, RZ, RZ, R7 ;  /* 0x000000ffff007224 */ /* 0x000fc400078e0007 */
[----:B------:R-:W-:Y:S01]  /*4c0c0*/  IMAD.MOV.U32 R29, RZ, RZ, R6 ;  /* 0x000000ffff1d7224 */ /* 0x000fe200078e0006 */
[----:B------:R-:W3:Y:S01]  /*4c0d0*/  LDL.LU R20, [R1+0x270] ;  /* 0x0002700001147983 */ /* 0x000ee20000300800 */
[----:B------:R-:W-:Y:S02]  /*4c0e0*/  IMAD.MOV.U32 R8, RZ, RZ, R4 ;  /* 0x000000ffff087224 */ /* 0x000fe400078e0004 */
[----:B------:R-:W-:Y:S01]  /*4c0f0*/  IMAD.MOV.U32 R9, RZ, RZ, R5 ;  /* 0x000000ffff097224 */ /* 0x000fe200078e0005 */
[----:B------:R-:W3:Y:S04]  /*4c100*/  LDL.LU R21, [R1+0x274] ;  /* 0x0002740001157983 */ /* 0x000ee80000300800 */
[----:B------:R-:W4:Y:S04]  /*4c110*/  LDL.LU.64 R4, [R1+0x490] ;  /* 0x0004900001047983 */ /* 0x000f280000300a00 */
[----:B------:R-:W4:Y:S04]  /*4c120*/  LDL.LU.64 R6, [R1+0x498] ;  /* 0x0004980001067983 */ /* 0x000f280000300a00 */
[----:B------:R-:W-:Y:S04]  /*4c130*/  STL [R1+0x20a8], R0 ;  /* 0x0020a80001007387 */ /* 0x000fe80000100800 */
[----:B------:R-:W-:Y:S04]  /*4c140*/  STL [R1+0x20a4], R29 ;  /* 0x0020a41d01007387 */ /* 0x000fe80000100800 */
[----:B------:R-:W-:Y:S04]  /*4c150*/  STL [R1+0x20a0], R9 ;  /* 0x0020a00901007387 */ /* 0x000fe80000100800 */
[----:B------:R0:W-:Y:S04]  /*4c160*/  STL [R1+0x209c], R8 ;  /* 0x00209c0801007387 */ /* 0x0001e80000100800 */
[----:B0-----:R-:W3:Y:S04]  /*4c170*/  LDL.LU.64 R8, [R1+0x4a0] ;  /* 0x0004a00001087983 */ /* 0x001ee80000300a00 */
[----:B------:R-:W3:Y:S01]  /*4c180*/  LDL.LU.64 R10, [R1+0x4a8] ;  /* 0x0004a800010a7983 */ /* 0x000ee20000300a00 */
[----:B--2---:R-:W-:Y:S03]  /*4c190*/  HMMA.16816.F32.BF16 R24, R12, R24, R16 ;  /* 0x000000180c18723c */ /* 0x004fe60000041810 */
[----:B------:R-:W2:-:S15]  /*4c1a0*/  LDL.LU.64 R16, [R1+0x2168] ;  /* 0x0021680001107983 */ /* 0x000e9e0000300a00 */
[----:B------:R-:W-:Y:S01]  /*4c1b0*/  NOP ;  /* 0x0000000000007918 */ /* 0x000fe20000000000 */
[----:B------:R0:W-:Y:S04]  /*4c1c0*/  STL.64 [R1+0xb0], R24 ;  /* 0x0000b01801007387 */ /* 0x0001e80000100a00 */
[----:B------:R3:W-:Y:S04]  /*4c1d0*/  STL [R1+0xb8], R26 ;  /* 0x0000b81a01007387 */ /* 0x0007e80000100800 */
[----:B0-----:R-:W3:Y:S01]  /*4c1e0*/  LDL.LU.64 R24, [R1+0x2160] ;  /* 0x0021600001187983 */ /* 0x001ee20000300a00 */
[----:B------:R-:W-:-:S05]  /*4c1f0*/  IMAD.MOV.U32 R28, RZ, RZ, R27 ;  /* 0x000000ffff1c7224 */ /* 0x000fca00078e001b */
[----:B------:R-:W-:Y:S01]  /*4c200*/  STL [R1+0x20ac], R28 ;  /* 0x0020ac1c01007387 */ /* 0x000fe20000100800 */
[----:B---3--:R-:W-:-:S15]  /*4c210*/  HMMA.16816.F32.BF16 R24, R12, R24, R8 ;  /* 0x000000180c18723c */ /* 0x008fde0000041808 */
[----:B------:R-:W-:-:S04]  /*4c220*/  NOP ;  /* 0x0000000000007918 */ /* 0x000fc80000000000 */
[----:B------:R-:W-:Y:S02]  /*4c230*/  IMAD.MOV.U32 R0, RZ, RZ, R24 ;  /* 0x000000ffff007224 */ /* 0x000fe400078e0018 */
[----:B------:R-:W-:Y:S02]  /*4c240*/  IMAD.MOV.U32 R29, RZ, RZ, R25 ;  /* 0x000000ffff1d7224 */ /* 0x000fe400078e0019 */
[----:B------:R-:W4:Y:S01]  /*4c250*/  LDL.LU.64 R24, [R1+0x2158] ;  /* 0x0021580001187983 */ /* 0x000f220000300a00 */
[----:B------:R-:W-:Y:S02]  /*4c260*/  IMAD.MOV.U32 R8, RZ, RZ, R27 ;  /* 0x000000ffff087224 */ /* 0x000fe400078e001b */
[----:B------:R-:W-:-:S03]  /*4c270*/  IMAD.MOV.U32 R9, RZ, RZ, R26 ;  /* 0x000000ffff097224 */ /* 0x000fc600078e001a */
[----:B------:R-:W-:Y:S04]  /*4c280*/  STL [R1+0x20bc], R8 ;  /* 0x0020bc0801007387 */ /* 0x000fe80000100800 */
[----:B------:R0:W-:Y:S04]  /*4c290*/  STL [R1+0x20b8], R9 ;  /* 0x0020b80901007387 */ /* 0x0001e80000100800 */
[----:B0-----:R-:W2:Y:S04]  /*4c2a0*/  LDL.LU.64 R8, [R1+0x480] ;  /* 0x0004800001087983 */ /* 0x001ea80000300a00 */
[----:B------:R-:W2:Y:S04]  /*4c2b0*/  LDL.LU.64 R10, [R1+0x488] ;  /* 0x00048800010a7983 */ /* 0x000ea80000300a00 */
[----:B------:R-:W-:Y:S04]  /*4c2c0*/  STL [R1+0x20b4], R29 ;  /* 0x0020b41d01007387 */ /* 0x000fe80000100800 */
[----:B------:R-:W-:Y:S01]  /*4c2d0*/  STL [R1+0x20b0], R0 ;  /* 0x0020b00001007387 */ /* 0x000fe20000100800 */
[----:B----4-:R-:W-:-:S15]  /*4c2e0*/  HMMA.16816.F32.BF16 R4, R12, R24, R4 ;  /* 0x000000180c04723c */ /* 0x010fde0000041804 */
[----:B------:R-:W-:-:S04]  /*4c2f0*/  NOP ;  /* 0x0000000000007918 */ /* 0x000fc80000000000 */
[----:B------:R0:W-:Y:S04]  /*4c300*/  STL.64 [R1+0x90], R4 ;  /* 0x0000900401007387 */ /* 0x0001e80000100a00 */
[----:B------:R1:W-:Y:S01]  /*4c310*/  STL [R1+0x98], R6 ;  /* 0x0000980601007387 */ /* 0x0003e20000100800 */
[----:B------:R-:W-:-:S03]  /*4c320*/  IMAD.MOV.U32 R28, RZ, RZ, R7 ;  /* 0x000000ffff1c7224 */ /* 0x000fc600078e0007 */
[----:B0-----:R-:W3:Y:S04]  /*4c330*/  LDL.LU.64 R4, [R1+0x470] ;  /* 0x0004700001047983 */ /* 0x001ee80000300a00 */
[----:B-1----:R-:W3:Y:S04]  /*4c340*/  LDL.LU.64 R6, [R1+0x478] ;  /* 0x0004780001067983 */ /* 0x002ee80000300a00 */
[----:B------:R-:W4:Y:S04]  /*4c350*/  LDL.LU R24, [R1+0x250] ;  /* 0x0002500001187983 */ /* 0x000f280000300800 */
[----:B------:R-:W4:Y:S01]  /*4c360*/  LDL.LU R25, [R1+0x254] ;  /* 0x0002540001197983 */ /* 0x000f220000300800 */
[----:B--2---:R-:W-:-:S15]  /*4c370*/  HMMA.16816.F32.BF16 R16, R12, R16, R8 ;  /* 0x000000100c10723c */ /* 0x004fde0000041808 */
[----:B------:R-:W-:-:S04]  /*4c380*/  NOP ;  /* 0x0000000000007918 */ /* 0x000fc80000000000 */
[----:B------:R-:W-:Y:S02]  /*4c390*/  IMAD.MOV.U32 R0, RZ, RZ, R19 ;  /* 0x000000ffff007224 */ /* 0x000fe400078e0013 */
[----:B------:R-:W-:Y:S02]  /*4c3a0*/  IMAD.MOV.U32 R29, RZ, RZ, R18 ;  /* 0x000000ffff1d7224 */ /* 0x000fe400078e0012 */
[----:B------:R-:W-:Y:S02]  /*4c3b0*/  IMAD.MOV.U32 R9, RZ, RZ, R17 ;  /* 0x000000ffff097224 */ /* 0x000fe400078e0011 */
[----:B------:R-:W-:Y:S01]  /*4c3c0*/  IMAD.MOV.U32 R8, RZ, RZ, R16 ;  /* 0x000000ffff087224 */ /* 0x000fe200078e0010 */
[----:B---3--:R-:W-:Y:S01]  /*4c3d0*/  HMMA.16816.F32.BF16 R4, R12, R20, R4 ;  /* 0x000000140c04723c */ /* 0x008fe20000041804 */
[----:B----4-:R0:W-:Y:S04]  /*4c3e0*/  STL.64 [R1+0x2150], R24 ;  /* 0x0021501801007387 */ /* 0x0101e80000100a00 */
[----:B0-----:R-:W2:Y:S04]  /*4c3f0*/  LDL.LU R24, [R1+0x260] ;  /* 0x0002600001187983 */ /* 0x001ea80000300800 */
[----:B------:R-:W2:Y:S04]  /*4c400*/  LDL.LU R25, [R1+0x264] ;  /* 0x0002640001197983 */ /* 0x000ea80000300800 */
[----:B------:R-:W-:Y:S04]  /*4c410*/  STL [R1+0x20c0], R28 ;  /* 0x0020c01c01007387 */ /* 0x000fe80000100800 */
[----:B------:R-:W-:Y:S04]  /*4c420*/  STL [R1+0x20d0], R0 ;  /* 0x0020d00001007387 */ /* 0x000fe80000100800 */
[----:B------:R-:W-:Y:S04]  /*4c430*/  STL [R1+0x20cc], R29 ;  /* 0x0020cc1d01007387 */ /* 0x000fe80000100800 */
[----:B------:R-:W-:Y:S04]  /*4c440*/  STL [R1+0x20c8], R9 ;  /* 0x0020c80901007387 */ /* 0x000fe80000100800 */
[----:B------:R0:W-:Y:S04]  /*4c450*/  STL [R1+0x20c4], R8 ;  /* 0x0020c40801007387 */ /* 0x0001e80000100800 */
[----:B0-----:R-:W2:Y:S04]  /*4c460*/  LDL.LU.64 R8, [R1+0x460] ;  /* 0x0004600001087983 */ /* 0x001ea80000300a00 */
[----:B------:R-:W2:Y:S04]  /*4c470*/  LDL.LU.64 R10, [R1+0x468] ;  /* 0x00046800010a7983 */ /* 0x000ea80000300a00 */
[----:B------:R0:W-:Y:S04]  /*4c480*/  STL.64 [R1+0x70], R4 ;  /* 0x0000700401007387 */ /* 0x0001e80000100a00 */
[----:B------:R1:W-:Y:S04]  /*4c490*/  STL [R1+0x78], R6 ;  /* 0x0000780601007387 */ /* 0x0003e80000100800 */
[----:B------:R-:W3:Y:S04]  /*4c4a0*/  LDL.LU R16, [R1+0x230] ;  /* 0x0002300001107983 */ /* 0x000ee80000300800 */
[----:B------:R-:W3:Y:S01]  /*4c4b0*/  LDL.LU R17, [R1+0x234] ;  /* 0x0002340001117983 */ /* 0x000ee20000300800 */
[----:B------:R-:W-:-:S03]  /*4c4c0*/  IMAD.MOV.U32 R28, RZ, RZ, R7 ;  /* 0x000000ffff1c7224 */ /* 0x000fc600078e0007 */
[----:B0-----:R-:W4:Y:S04]  /*4c4d0*/  LDL.LU.64 R4, [R1+0x450] ;  /* 0x0004500001047983 */ /* 0x001f280000300a00 */
[----:B-1----:R-:W4:Y:S01]  /*4c4e0*/  LDL.LU.64 R6, [R1+0x458] ;  /* 0x0004580001067983 */ /* 0x002f220000300a00 */
[----:B--2---:R-:W-:Y:S03]  /*4c4f0*/  HMMA.16816.F32.BF16 R24, R12, R24, R8 ;  /* 0x000000180c18723c */ /* 0x004fe60000041808 */
[----:B---3--:R0:W-:Y:S04]  /*4c500*/  STL.64 [R1+0x2148], R16 ;  /* 0x0021481001007387 */ /* 0x0081e80000100a00 */
[----:B0-----:R-:W2:Y:S04]  /*4c510*/  LDL.LU R16, [R1+0x240] ;  /* 0x0002400001107983 */ /* 0x001ea80000300800 */
[----:B------:R-:W2:Y:S04]  /*4c520*/  LDL.LU R17, [R1+0x244] ;  /* 0x0002440001117983 */ /* 0x000ea80000300800 */
[----:B------:R-:W3:Y:S04]  /*4c530*/  LDL.LU R20, [R1+0x220] ;  /* 0x0002200001147983 */ /* 0x000ee80000300800 */
[----:B------:R-:W3:Y:S04]  /*4c540*/  LDL.LU R21, [R1+0x224] ;  /* 0x0002240001157983 */ /* 0x000ee80000300800 */
[----:B------:R-:W-:Y:S01]  /*4c550*/  STL [R1+0x20d4], R28 ;  /* 0x0020d41c01007387 */ /* 0x000fe20000100800 */
[----:B------:R-:W-:-:S02]  /*4c560*/  IMAD.MOV.U32 R0, RZ, RZ, R24 ;  /* 0x000000ffff007224 */ /* 0x000fc400078e0018 */
        /* <DEDUP_REMOVED lines=13> */
[----:B------:R1:W-:Y:S04]  /*4c640*/  STL [R1+0x58], R6 ;  /* 0x0000580601007387 */ /* 0x0003e80000100800 */
[----:B------:R-:W4:Y:S04]  /*4c650*/  LDL.LU R24, [R1+0x200] ;  /* 0x0002000001187983 */ /* 0x000f280000300800 */
[----:B------:R-:W4:Y:S01]  /*4c660*/  LDL.LU R25, [R1+0x204] ;  /* 0x0002040001197983 */ /* 0x000f220000300800 */
[----:B--2---:R-:W-:Y:S01]  /*4c670*/  HMMA.16816.F32.BF16 R16, R12, R16, R8 ;  /* 0x000000100c10723c */ /* 0x004fe20000041808 */
[----:B------:R-:W-:-:S02]  /*4c680*/  IMAD.MOV.U32 R28, RZ, RZ, R7 ;  /* 0x000000ffff1c7224 */ /* 0x000fc400078e0007 */
[----:B0-----:R-:W3:Y:S04]  /*4c690*/  LDL.LU.64 R4, [R1+0x420] ;  /* 0x0004200001047983 */ /* 0x001ee80000300a00 */
[----:B-1----:R-:W3:-:S12]  /*4c6a0*/  LDL.LU.64 R6, [R1+0x428] ;  /* 0x0004280001067983 */ /* 0x002ed80000300a00 */
[----:B------:R-:W-:Y:S02]  /*4c6b0*/  IMAD.MOV.U32 R0, RZ, RZ, R19 ;  /* 0x000000ffff007224 */ /* 0x000fe400078e0013 */
[----:B------:R-:W-:Y:S02]  /*4c6c0*/  IMAD.MOV.U32 R29, RZ, RZ, R18 ;  /* 0x000000ffff1d7224 */ /* 0x000fe400078e0012 */
[----:B------:R-:W-:Y:S02]  /*4c6d0*/  IMAD.MOV.U32 R9, RZ, RZ, R17 ;  /* 0x000000ffff097224 */ /* 0x000fe400078e0011 */
[----:B------:R-:W-:Y:S01]  /*4c6e0*/  IMAD.MOV.U32 R8, RZ, RZ, R16 ;  /* 0x000000ffff087224 */ /* 0x000fe200078e0010 */
[----:B----4-:R0:W-:Y:S04]  /*4c6f0*/  STL.64 [R1+0x2130], R24 ;  /* 0x0021301801007387 */ /* 0x0101e80000100a00 */
[----:B0-----:R-:W2:Y:S04]  /*4c700*/  LDL.LU R24, [R1+0x210] ;  /* 0x0002100001187983 */ /* 0x001ea80000300800 */
[----:B------:R-:W2:Y:S04]  /*4c710*/  LDL.LU R25, [R1+0x214] ;  /* 0x0002140001197983 */ /* 0x000ea80000300800 */
[----:B------:R-:W-:Y:S04]  /*4c720*/  STL [R1+0x20e8], R28 ;  /* 0x0020e81c01007387 */ /* 0x000fe80000100800 */
[----:B------:R-:W4:Y:S04]  /*4c730*/  LDL.LU.64 R16, [R1+0x2148] ;  /* 0x0021480001107983 */ /* 0x000f280000300a00 */
[----:B------:R-:W-:Y:S04]  /*4c740*/  STL [R1+0x20f8], R0 ;  /* 0x0020f80001007387 */ /* 0x000fe80000100800 */
[----:B------:R-:W-:Y:S04]  /*4c750*/  STL [R1+0x20f4], R29 ;  /* 0x0020f41d01007387 */ /* 0x000fe80000100800 */
[----:B------:R-:W-:Y:S04]  /*4c760*/  STL [R1+0x20f0], R9 ;  /* 0x0020f00901007387 */ /* 0x000fe80000100800 */
[----:B------:R0:W-:Y:S04]  /*4c770*/  STL [R1+0x20ec], R8 ;  /* 0x0020ec0801007387 */ /* 0x0001e80000100800 */
[----:B0-----:R-:W4:Y:S04]  /*4c780*/  LDL.LU.64 R8, [R1+0x430] ;  /* 0x0004300001087983 */ /* 0x001f280000300a00 */
[----:B------:R-:W4:Y:S02]  /*4c790*/  LDL.LU.64 R10, [R1+0x438] ;  /* 0x00043800010a7983 */ /* 0x000f240000300a00 */
[----:B----4-:R-:W-:-:S15]  /*4c7a0*/  HMMA.16816.F32.BF16 R16, R12, R16, R8 ;  /* 0x000000100c10723c */ /* 0x010fde0000041808 */
[----:B------:R-:W-:-:S04]  /*4c7b0*/  NOP ;  /* 0x0000000000007918 */ /* 0x000fc80000000000 */
[----:B------:R-:W-:Y:S01]  /*4c7c0*/  IMAD.MOV.U32 R28, RZ, RZ, R19 ;  /* 0x000000ffff1c7224 */ /* 0x000fe200078e0013 */
[----:B------:R0:W-:Y:S04]  /*4c7d0*/  STL.64 [R1+0x30], R16 ;  /* 0x0000301001007387 */ /* 0x0001e80000100a00 */
[----:B------:R1:W-:Y:S04]  /*4c7e0*/  STL [R1+0x38], R18 ;  /* 0x0000381201007387 */ /* 0x0003e80000100800 */
[----:B------:R-:W-:Y:S04]  /*4c7f0*/  STL [R1+0x20fc], R28 ;  /* 0x0020fc1c01007387 */ /* 0x000fe80000100800 */
[----:B0-----:R-:W4:Y:S04]  /*4c800*/  LDL.LU.64 R16, [R1+0x400] ;  /* 0x0004000001107983 */ /* 0x001f280000300a00 */
[----:B-1----:R-:W2:Y:S01]  /*4c810*/  LDL.LU.64 R18, [R1+0x408] ;  /* 0x0004080001127983 */ /* 0x002ea20000300a00 */
[----:B---3--:R-:W-:Y:S03]  /*4c820*/  HMMA.16816.F32.BF16 R4, R12, R20, R4 ;  /* 0x000000140c04723c */ /* 0x008fe60000041804 */
[----:B--2---:R-:W-:Y:S04]  /*4c830*/  STL.64 [R1+0x2140], R18 ;  /* 0x0021401201007387 */ /* 0x004fe80000100a00 */
[----:B----4-:R0:W-:Y:S04]  /*4c840*/  STL.64 [R1+0x2138], R16 ;  /* 0x0021381001007387 */ /* 0x0101e80000100a00 */
[----:B0-----:R-:W2:Y:S04]  /*4c850*/  LDL.LU.64 R16, [R1+0x410] ;  /* 0x0004100001107983 */ /* 0x001ea80000300a00 */
[----:B------:R-:W2:Y:S04]  /*4c860*/  LDL.LU.64 R18, [R1+0x418] ;  /* 0x0004180001127983 */ /* 0x000ea80000300a00 */
[----:B------:R-:W-:-:S02]  /*4c870*/  IMAD.MOV.U32 R9, RZ, RZ, R6 ;  /* 0x000000ffff097224 */ /* 0x000fc400078e0006 */
[----:B------:R-:W-:Y:S01]  /*4c880*/  IMAD.MOV.U32 R29, RZ, RZ, R5 ;  /* 0x000000ffff1d7224 */ /* 0x000fe200078e0005 */
[----:B------:R-:W3:Y:S01]  /*4c890*/  LDL.LU.64 R20, [R1+0x3f0] ;  /* 0x0003f00001147983 */ /* 0x000ee20000300a00 */
[----:B------:R-:W-:-:S03]  /*4c8a0*/  IMAD.MOV.U32 R0, RZ, RZ, R4 ;  /* 0x000000ffff007224 */ /* 0x000fc600078e0004 */
[----:B------:R-:W3:Y:S01]  /*4c8b0*/  LDL.LU.64 R22, [R1+0x3f8] ;  /* 0x0003f80001167983 */ /* 0x000ee20000300a00 */
[----:B------:R-:W-:-:S03]  /*4c8c0*/  IMAD.MOV.U32 R8, RZ, RZ, R7 ;  /* 0x000000ffff087224 */ /* 0x000fc600078e0007 */
[----:B------:R-:W4:Y:S04]  /*4c8d0*/  LDL.LU.64 R4, [R1+0x3e0] ;  /* 0x0003e00001047983 */ /* 0x000f280000300a00 */
[----:B------:R-:W4:Y:S04]  /*4c8e0*/  LDL.LU.64 R6, [R1+0x3e8] ;  /* 0x0003e80001067983 */ /* 0x000f280000300a00 */
[----:B------:R0:W-:Y:S04]  /*4c8f0*/  STL [R1+0x2108], R9 ;  /* 0x0021080901007387 */ /* 0x0001e80000100800 */
[----:B------:R1:W-:Y:S04]  /*4c900*/  STL [R1+0x2104], R29 ;  /* 0x0021041d01007387 */ /* 0x0003e80000100800 */
[----:B------:R0:W-:Y:S01]  /*4c910*/  STL [R1+0x2100], R0 ;  /* 0x0021000001007387 */ /* 0x0001e20000100800 */
[----:B--2---:R-:W-:Y:S03]  /*4c920*/  HMMA.16816.F32.BF16 R24, R12, R24, R16 ;  /* 0x000000180c18723c */ /* 0x004fe60000041810 */
[----:B------:R-:W2:Y:S04]  /*4c930*/  LDL.LU.64 R18, [R1+0x2140] ;  /* 0x0021400001127983 */ /* 0x000ea80000300a00 */
[----:B------:R-:W2:-:S12]  /*4c940*/  LDL.LU.64 R16, [R1+0x2138] ;  /* 0x0021380001107983 */ /* 0x000e980000300a00 */
[----:B------:R-:W-:Y:S02]  /*4c950*/  IMAD.MOV.U32 R3, RZ, RZ, R24 ;  /* 0x000000ffff037224 */ /* 0x000fe400078e0018 */
[----:B------:R-:W-:Y:S02]  /*4c960*/  IMAD.MOV.U32 R11, RZ, RZ, R25 ;  /* 0x000000ffff0b7224 */ /* 0x000fe400078e0019 */
[----:B------:R-:W2:Y:S01]  /*4c970*/  LDL.LU.64 R24, [R1+0x2130] ;  /* 0x0021300001187983 */ /* 0x000ea20000300a00 */
[----:B------:R-:W-:Y:S02]  /*4c980*/  IMAD.MOV.U32 R10, RZ, RZ, R26 ;  /* 0x000000ffff0a7224 */ /* 0x000fe400078e001a */
[----:B------:R-:W-:Y:S02]  /*4c990*/  IMAD.MOV.U32 R2, RZ, RZ, R27 ;  /* 0x000000ffff027224 */ /* 0x000fe400078e001b */
[----:B--2---:R-:W-:Y:S01]  /*4c9a0*/  HMMA.16816.F32.BF16 R24, R12, R24, R16 ;  /* 0x000000180c18723c */ /* 0x004fe20000041810 */
[----:B------:R-:W2:-:S15]  /*4c9b0*/  LDL.LU.64 R16, [R1+0x2128] ;  /* 0x0021280001107983 */ /* 0x000e9e0000300a00 */
[----:B------:R-:W-:-:S03]  /*4c9c0*/  NOP ;  /* 0x0000000000007918 */ /* 0x000fc60000000000 */
[----:B0-----:R-:W-:Y:S02]  /*4c9d0*/  IMAD.MOV.U32 R9, RZ, RZ, R24 ;  /* 0x000000ffff097224 */ /* 0x001fe400078e0018 */
[----:B-1----:R-:W-:Y:S02]  /*4c9e0*/  IMAD.MOV.U32 R29, RZ, RZ, R25 ;  /* 0x000000ffff1d7224 */ /* 0x002fe400078e0019 */
[----:B------:R-:W3:Y:S01]  /*4c9f0*/  LDL.LU.64 R24, [R1+0x2120] ;  /* 0x0021200001187983 */ /* 0x000ee20000300a00 */
[----:B------:R-:W-:Y:S02]  /*4ca00*/  IMAD.MOV.U32 R0, RZ, RZ, R26 ;  /* 0x000000ffff007224 */ /* 0x000fe400078e001a */
[----:B------:R-:W-:Y:S02]  /*4ca10*/  IMAD.MOV.U32 R28, RZ, RZ, R27 ;  /* 0x000000ffff1c7224 */ /* 0x000fe400078e001b */
[----:B---3--:R-:W-:Y:S01]  /*4ca20*/  HMMA.16816.F32.BF16 R24, R12, R24, R20 ;  /* 0x000000180c18723c */ /* 0x008fe20000041814 */
[----:B------:R-:W4:-:S15]  /*4ca30*/  LDL.LU.64 R20, [R1+0x2118] ;  /* 0x0021180001147983 */ /* 0x000f1e0000300a00 */
[----:B------:R-:W-:-:S03]  /*4ca40*/  NOP ;  /* 0x0000000000007918 */ /* 0x000fc60000000000 */
[----:B------:R-:W-:Y:S04]  /*4ca50*/  STL.64 [R1+0x1d70], R26 ;  /* 0x001d701a01007387 */ /* 0x000fe80000100a00 */
[----:B------:R0:W-:Y:S04]  /*4ca60*/  STL.64 [R1+0x1d68], R24 ;  /* 0x001d681801007387 */ /* 0x0001e80000100a00 */
[----:B0-----:R-:W3:Y:S04]  /*4ca70*/  LDL.LU.64 R24, [R1+0x3c0] ;  /* 0x0003c00001187983 */ /* 0x001ee80000300a00 */
[----:B------:R-:W3:Y:S01]  /*4ca80*/  LDL.LU.64 R26, [R1+0x3c8] ;  /* 0x0003c800011a7983 */ /* 0x000ee20000300a00 */
[----:B----4-:R-:W-:Y:S03]  /*4ca90*/  HMMA.16816.F32.BF16 R20, R12, R20, R4 ;  /* 0x000000140c14723c */ /* 0x010fe60000041804 */
[----:B------:R-:W3:-:S15]  /*4caa0*/  LDL.LU.64 R4, [R1+0x2110] ;  /* 0x0021100001047983 */ /* 0x000ede0000300a00 */
[----:B------:R-:W-:Y:S01]  /*4cab0*/  NOP ;  /* 0x0000000000007918 */ /* 0x000fe20000000000 */
[----:B------:R-:W-:Y:S04]  /*4cac0*/  STL.64 [R1+0x1d60], R22 ;  /* 0x001d601601007387 */ /* 0x000fe80000100a00 */
[----:B------:R0:W-:Y:S04]  /*4cad0*/  STL.64 [R1+0x1d58], R20 ;  /* 0x001d581401007387 */ /* 0x0001e80000100a00 */
[----:B0-----:R-:W2:Y:S04]  /*4cae0*/  LDL.LU.64 R20, [R1+0x3d0] ;  /* 0x0003d00001147983 */ /* 0x001ea80000300a00 */
[----:B------:R-:W2:Y:S01]  /*4caf0*/  LDL.LU.64 R22, [R1+0x3d8] ;  /* 0x0003d80001167983 */ /* 0x000ea20000300a00 */
[C---:B---3--:R-:W-:Y:S08]  /*4cb00*/  HMMA.16816.F32.BF16 R4, R12.reuse, R4, R24 ;  /* 0x000000040c04723c */ /* 0x048ff00000041818 */
[----:B--2---:R-:W-:-:S15]  /*4cb10*/  HMMA.16816.F32.BF16 R16, R12, R16, R20 ;  /* 0x000000100c10723c */ /* 0x004fde0000041814 */
[----:B------:R-:W-:-:S04]  /*4cb20*/  NOP ;  /* 0x0000000000007918 */ /* 0x000fc80000000000 */
[----:B------:R0:W-:Y:S04]  /*4cb30*/  STL.64 [R1+0x1d80], R18 ;  /* 0x001d801201007387 */ /* 0x0001e80000100a00 */
[----:B------:R1:W-:Y:S04]  /*4cb40*/  STL.64 [R1+0x1d78], R16 ;  /* 0x001d781001007387 */ /* 0x0003e80000100a00 */
[----:B------:R2:W-:Y:S04]  /*4cb50*/  STL.64 [R1+0x1d90], R6 ;  /* 0x001d900601007387 */ /* 0x0005e80000100a00 */
[----:B------:R-:W-:Y:S04]  /*4cb60*/  STL.64 [R1+0x1d88], R4 ;  /* 0x001d880401007387 */ /* 0x000fe80000100a00 */
[----:B------:R-:W3:Y:S04]  /*4cb70*/  LDL.LU R26, [R1+0x208] ;  /* 0x00020800011a7983 */ /* 0x000ee80000300800 */
[----:B------:R-:W3:Y:S01]  /*4cb80*/  LDL.LU R27, [R1+0x20c] ;  /* 0x00020c00011b7983 */ /* 0x000ee20000300800 */
[----:B0-----:R-:W-:-:S02]  /*4cb90*/  IMAD.MOV.U32 R18, RZ, RZ, R0 ;  /* 0x000000ffff127224 */ /* 0x001fc400078e0000 */
[----:B-1----:R-:W-:Y:S02]  /*4cba0*/  IMAD.MOV.U32 R16, RZ, RZ, R9 ;  /* 0x000000ffff107224 */ /* 0x002fe400078e0009 */
[----:B------:R-:W-:Y:S02]  /*4cbb0*/  IMAD.MOV.U32 R19, RZ, RZ, R28 ;  /* 0x000000ffff137224 */ /* 0x000fe400078e001c */
[----:B------:R-:W-:Y:S01]  /*4cbc0*/  IMAD.MOV.U32 R17, RZ, RZ, R29 ;  /* 0x000000ffff117224 */ /* 0x000fe200078e001d */
[----:B---3--:R-:W-:Y:S04]  /*4cbd0*/  STL.64 [R1+0x1d98], R26 ;  /* 0x001d981a01007387 */ /* 0x008fe80000100a00 */
[----:B------:R-:W3:Y:S04]  /*4cbe0*/  LDL.LU R9, [R1+0x2108] ;  /* 0x0021080001097983 */ /* 0x000ee80000300800 */
[----:B------:R-:W4:Y:S04]  /*4cbf0*/  LDL.LU R29, [R1+0x2104] ;  /* 0x00210400011d7983 */ /* 0x000f280000300800 */
[----:B------:R-:W3:Y:S04]  /*4cc00*/  LDL.LU R0, [R1+0x2100] ;  /* 0x0021000001007983 */ /* 0x000ee80000300800 */
[----:B------:R-:W3:Y:S04]  /*4cc10*/  LDL.LU R28, [R1+0x20fc] ;  /* 0x0020fc00011c7983 */ /* 0x000ee80000300800 */
[----:B------:R0:W-:Y:S04]  /*4cc20*/  STL.64 [R1+0x1da8], R18 ;  /* 0x001da81201007387 */ /* 0x0001e80000100a00 */
[----:B------:R-:W-:Y:S04]  /*4cc30*/  STL.64 [R1+0x1da0], R16 ;  /* 0x001da01001007387 */ /* 0x000fe80000100a00 */
[----:B--2---:R-:W2:Y:S04]  /*4cc40*/  LDL.LU R6, [R1+0x218] ;  /* 0x0002180001067983 */ /* 0x004ea80000300800 */
[----:B------:R-:W2:Y:S04]  /*4cc50*/  LDL.LU R7, [R1+0x21c] ;  /* 0x00021c0001077983 */ /* 0x000ea80000300800 */
[----:B--2---:R1:W-:Y:S04]  /*4cc60*/  STL.64 [R1+0x1db0], R6 ;  /* 0x001db00601007387 */ /* 0x0043e80000100a00 */
[----:B0-----:R-:W2:Y:S04]  /*4cc70*/  LDL.LU R18, [R1+0x228] ;  /* 0x0002280001127983 */ /* 0x001ea80000300800 */
[----:B------:R-:W2:Y:S01]  /*4cc80*/  LDL.LU R19, [R1+0x22c] ;  /* 0x00022c0001137983 */ /* 0x000ea20000300800 */
[----:B---3--:R-:W-:-:S02]  /*4cc90*/  IMAD.MOV.U32 R4, RZ, RZ, R0 ;  /* 0x000000ffff047224 */ /* 0x008fc400078e0000 */
[----:B----4-:R-:W-:Y:S02]  /*4cca0*/  IMAD.MOV.U32 R5, RZ, RZ, R29 ;  /* 0x000000ffff057224 */ /* 0x010fe400078e001d */
[----:B-1----:R-:W-:Y:S02]  /*4ccb0*/  IMAD.MOV.U32 R6, RZ, RZ, R9 ;  /* 0x000000ffff067224 */ /* 0x002fe400078e0009 */
[----:B------:R-:W-:Y:S01]  /*4ccc0*/  IMAD.MOV.U32 R7, RZ, RZ, R8 ;  /* 0x000000ffff077224 */ /* 0x000fe200078e0008 */
[----:B--2---:R0:W-:Y:S04]  /*4ccd0*/  STL.64 [R1+0x1db8], R18 ;  /* 0x001db81201007387 */ /* 0x0041e80000100a00 */
[----:B------:R-:W2:Y:S04]  /*4cce0*/  LDL.LU R0, [R1+0x20f8] ;  /* 0x0020f80001007983 */ /* 0x000ea80000300800 */
[----:B------:R-:W3:Y:S04]  /*4ccf0*/  LDL.LU R29, [R1+0x20f4] ;  /* 0x0020f400011d7983 */ /* 0x000ee80000300800 */
[----:B------:R-:W4:Y:S04]  /*4cd00*/  LDL.LU R9, [R1+0x20f0] ;  /* 0x0020f00001097983 */ /* 0x000f280000300800 */
[----:B------:R-:W2:Y:S04]  /*4cd10*/  LDL.LU R8, [R1+0x20ec] ;  /* 0x0020ec0001087983 */ /* 0x000ea80000300800 */
[----:B------:R-:W-:Y:S04]  /*4cd20*/  STL.64 [R1+0x1dc8], R6 ;  /* 0x001dc80601007387 */ /* 0x000fe80000100a00 */
[----:B------:R1:W-:Y:S04]  /*4cd30*/  STL.64 [R1+0x1dc0], R4 ;  /* 0x001dc00401007387 */ /* 0x0003e80000100a00 */
[----:B0-----:R-:W2:Y:S04]  /*4cd40*/  LDL.LU R18, [R1+0x238] ;  /* 0x0002380001127983 */ /* 0x001ea80000300800 */
[----:B------:R-:W2:Y:S04]  /*4cd50*/  LDL.LU R19, [R1+0x23c] ;  /* 0x00023c0001137983 */ /* 0x000ea80000300800 */
[----:B--2---:R0:W-:Y:S04]  /*4cd60*/  STL.64 [R1+0x1dd0], R18 ;  /* 0x001dd01201007387 */ /* 0x0041e80000100a00 */
[----:B-1----:R-:W2:Y:S04]  /*4cd70*/  LDL.LU R4, [R1+0x30] ;  /* 0x0000300001047983 */ /* 0x002ea80000300800 */
[----:B------:R-:W2:Y:S04]  /*4cd80*/  LDL.LU R5, [R1+0x34] ;  /* 0x0000340001057983 */ /* 0x000ea80000300800 */
[----:B------:R-:W2:Y:S01]  /*4cd90*/  LDL.LU R6, [R1+0x38] ;  /* 0x0000380001067983 */ /* 0x000ea20000300800 */
[----:B------:R-:W-:-:S03]  /*4cda0*/  IMAD.MOV.U32 R7, RZ, RZ, R28 ;  /* 0x000000ffff077224 */ /* 0x000fc600078e001c */
[----:B------:R-:W3:Y:S04]  /*4cdb0*/  LDL.LU R28, [R1+0x20e8] ;  /* 0x0020e800011c7983 */ /* 0x000ee80000300800 */
[----:B--2---:R3:W-:Y:S04]  /*4cdc0*/  STL.64 [R1+0x1de0], R6 ;  /* 0x001de00601007387 */ /* 0x0047e80000100a00 */
[----:B------:R1:W-:Y:S04]  /*4cdd0*/  STL.64 [R1+0x1dd8], R4 ;  /* 0x001dd80401007387 */ /* 0x0003e80000100a00 */
[----:B0-----:R-:W2:Y:S04]  /*4cde0*/  LDL.LU R18, [R1+0x248] ;  /* 0x0002480001127983 */ /* 0x001ea80000300800 */
[----:B------:R-:W2:Y:S01]  /*4cdf0*/  LDL.LU R19, [R1+0x24c] ;  /* 0x00024c0001137983 */ /* 0x000ea20000300800 */
[----:B---3--:R-:W-:-:S02]  /*4ce00*/  IMAD.MOV.U32 R6, RZ, RZ, R29 ;  /* 0x000000ffff067224 */ /* 0x008fc400078e001d */
[----:B-1----:R-:W-:Y:S02]  /*4ce10*/  IMAD.MOV.U32 R4, RZ, RZ, R8 ;  /* 0x000000ffff047224 */ /* 0x002fe400078e0008 */
[----:B------:R-:W-:Y:S02]  /*4ce20*/  IMAD.MOV.U32 R7, RZ, RZ, R0 ;  /* 0x000000ffff077224 */ /* 0x000fe400078e0000 */
[----:B----4-:R-:W-:Y:S01]  /*4ce30*/  IMAD.MOV.U32 R5, RZ, RZ, R9 ;  /* 0x000000ffff057224 */ /* 0x010fe200078e0009 */
[----:B--2---:R0:W-:Y:S04]  /*4ce40*/  STL.64 [R1+0x1de8], R18 ;  /* 0x001de81201007387 */ /* 0x0041e80000100a00 */
[----:B------:R-:W2:Y:S04]  /*4ce50*/  LDL.LU R8, [R1+0x20e4] ;  /* 0x0020e40001087983 */ /* 0x000ea80000300800 */
[----:B------:R-:W3:Y:S04]  /*4ce60*/  LDL.LU R9, [R1+0x20e0] ;  /* 0x0020e00001097983 */ /* 0x000ee80000300800 */
[----:B------:R-:W4:Y:S04]  /*4ce70*/  LDL.LU R29, [R1+0x20dc] ;  /* 0x0020dc00011d7983 */ /* 0x000f280000300800 */
[----:B------:R-:W2:Y:S04]  /*4ce80*/  LDL.LU R0, [R1+0x20d8] ;  /* 0x0020d80001007983 */ /* 0x000ea80000300800 */
[----:B------:R-:W-:Y:S04]  /*4ce90*/  STL.64 [R1+0x1df8], R6 ;  /* 0x001df80601007387 */ /* 0x000fe80000100a00 */
[----:B------:R-:W-:Y:S04]  /*4cea0*/  STL.64 [R1+0x1df0], R4 ;  /* 0x001df00401007387 */ /* 0x000fe80000100a00 */
[----:B0-----:R-:W2:Y:S04]  /*4ceb0*/  LDL.LU R18, [R1+0x258] ;  /* 0x0002580001127983 */ /* 0x001ea80000300800 */
[----:B------:R-:W2:Y:S04]  /*4cec0*/  LDL.LU R19, [R1+0x25c] ;  /* 0x00025c0001137983 */ /* 0x000ea80000300800 */
[----:B--2---:R0:W-:Y:S04]  /*4ced0*/  STL.64 [R1+0x1e00], R18 ;  /* 0x001e001201007387 */ /* 0x0041e80000100a00 */
[----:B0-----:R-:W2:Y:S04]  /*4cee0*/  LDL.LU R18, [R1+0x268] ;  /* 0x0002680001127983 */ /* 0x001ea80000300800 */
[----:B------:R-:W2:Y:S01]  /*4cef0*/  LDL.LU R19, [R1+0x26c] ;  /* 0x00026c0001137983 */ /* 0x000ea20000300800 */
[----:B------:R-:W-:-:S03]  /*4cf00*/  IMAD.MOV.U32 R7, RZ, RZ, R28 ;  /* 0x000000ffff077224 */ /* 0x000fc600078e001c */
[----:B--2---:R0:W-:Y:S04]  /*4cf10*/  STL.64 [R1+0x1e18], R18 ;  /* 0x001e181201007387 */ /* 0x0041e80000100a00 */
[----:B------:R-:W2:Y:S04]  /*4cf20*/  LDL.LU R4, [R1+0x50] ;  /* 0x0000500001047983 */ /* 0x000ea80000300800 */
[----:B------:R-:W2:Y:S04]  /*4cf30*/  LDL.LU R5, [R1+0x54] ;  /* 0x0000540001057983 */ /* 0x000ea80000300800 */
[----:B------:R-:W2:Y:S04]  /*4cf40*/  LDL.LU R6, [R1+0x58] ;  /* 0x0000580001067983 */ /* 0x000ea80000300800 */
[----:B------:R-:W2:Y:S04]  /*4cf50*/  LDL.LU R28, [R1+0x20d4] ;  /* 0x0020d400011c7983 */ /* 0x000ea80000300800 */
[----:B0-----:R-:W2:Y:S04]  /*4cf60*/  LDL.LU R18, [R1+0x278] ;  /* 0x0002780001127983 */ /* 0x001ea80000300800 */
[----:B------:R-:W2:Y:S04]  /*4cf70*/  LDL.LU R19, [R1+0x27c] ;  /* 0x00027c0001137983 */ /* 0x000ea80000300800 */
[----:B--2---:R-:W-:Y:S04]  /*4cf80*/  STL.64 [R1+0x1e30], R18 ;  /* 0x001e301201007387 */ /* 0x004fe80000100a00 */
[----:B------:R-:W-:Y:S04]  /*4cf90*/  STL.64 [R1+0x1e10], R6 ;  /* 0x001e100601007387 */ /* 0x000fe80000100a00 */
[----:B------:R0:W-:Y:S02]  /*4cfa0*/  STL.64 [R1+0x1e08], R4 ;  /* 0x001e080401007387 */ /* 0x0001e40000100a00 */
[----:B0-----:R-:W-:-:S02]  /*4cfb0*/  IMAD.MOV.U32 R4, RZ, RZ, R0 ;  /* 0x000000ffff047224 */ /* 0x001fc400078e0000 */
[----:B----4-:R-:W-:Y:S01]  /*4cfc0*/  IMAD.MOV.U32 R5, RZ, RZ, R29 ;  /* 0x000000ffff057224 */ /* 0x010fe200078e001d */
[----:B------:R-:W2:Y:S04]  /*4cfd0*/  LDL.LU R0, [R1+0x20d0] ;  /* 0x0020d00001007983 */ /* 0x000ea80000300800 */
[----:B------:R-:W4:Y:S01]  /*4cfe0*/  LDL.LU R29, [R1+0x20cc] ;  /* 0x0020cc00011d7983 */ /* 0x000f220000300800 */
[----:B---3--:R-:W-:Y:S02]  /*4cff0*/  IMAD.MOV.U32 R6, RZ, RZ, R9 ;  /* 0x000000ffff067224 */ /* 0x008fe400078e0009 */
[----:B------:R-:W-:Y:S01]  /*4d000*/  IMAD.MOV.U32 R7, RZ, RZ, R8 ;  /* 0x000000ffff077224 */ /* 0x000fe200078e0008 */
[----:B------:R-:W3:Y:S04]  /*4d010*/  LDL.LU R9, [R1+0x20c8] ;  /* 0x0020c80001097983 */ /* 0x000ee80000300800 */
[----:B------:R-:W2:Y:S04]  /*4d020*/  LDL.LU R8, [R1+0x20c4] ;  /* 0x0020c40001087983 */ /* 0x000ea80000300800 */
[----:B------:R-:W2:Y:S04]  /*4d030*/  LDL.LU R18, [R1+0x288] ;  /* 0x0002880001127983 */ /* 0x000ea80000300800 */
[----:B------:R-:W2:Y:S04]  /*4d040*/  LDL.LU R19, [R1+0x28c] ;  /* 0x00028c0001137983 */ /* 0x000ea80000300800 */
[----:B--2---:R-:W-:Y:S04]  /*4d050*/  STL.64 [R1+0x1e48], R18 ;  /* 0x001e481201007387 */ /* 0x004fe80000100a00 */
[----:B------:R-:W-:Y:S04]  /*4d060*/  STL.64 [R1+0x1e28], R6 ;  /* 0x001e280601007387 */ /* 0x000fe80000100a00 */
[----:B------:R0:W-:Y:S04]  /*4d070*/  STL.64 [R1+0x1e20], R4 ;  /* 0x001e200401007387 */ /* 0x0001e80000100a00 */
[----:B0-----:R-:W2:Y:S04]  /*4d080*/  LDL.LU R4, [R1+0x70] ;  /* 0x0000700001047983 */ /* 0x001ea80000300800 */
[----:B------:R-:W2:Y:S04]  /*4d090*/  LDL.LU R5, [R1+0x74] ;  /* 0x0000740001057983 */ /* 0x000ea80000300800 */
[----:B------:R-:W2:Y:S01]  /*4d0a0*/  LDL.LU R6, [R1+0x78] ;  /* 0x0000780001067983 */ /* 0x000ea20000300800 */
[----:B------:R-:W-:-:S03]  /*4d0b0*/  IMAD.MOV.U32 R7, RZ, RZ, R28 ;  /* 0x000000ffff077224 */ /* 0x000fc600078e001c */
[----:B------:R-:W2:Y:S04]  /*4d0c0*/  LDL.LU R28, [R1+0x20c0] ;  /* 0x0020c000011c7983 */ /* 0x000ea80000300800 */
[----:B------:R-:W2:Y:S04]  /*4d0d0*/  LDL.LU R18, [R1+0x298] ;  /* 0x0002980001127983 */ /* 0x000ea80000300800 */
[----:B------:R-:W2:Y:S04]  /*4d0e0*/  LDL.LU R19, [R1+0x29c] ;  /* 0x00029c0001137983 */ /* 0x000ea80000300800 */
[----:B--2---:R-:W-:Y:S04]  /*4d0f0*/  STL.64 [R1+0x1e60], R18 ;  /* 0x001e601201007387 */ /* 0x004fe80000100a00 */
[----:B------:R-:W-:Y:S04]  /*4d100*/  STL.64 [R1+0x1e40], R6 ;  /* 0x001e400601007387 */ /* 0x000fe80000100a00 */
[----:B------:R0:W-:Y:S02]  /*4d110*/  STL.64 [R1+0x1e38], R4 ;  /* 0x001e380401007387 */ /* 0x0001e40000100a00 */
[----:B0-----:R-:W-:-:S02]  /*4d120*/  IMAD.MOV.U32 R4, RZ, RZ, R8 ;  /* 0x000000ffff047224 */ /* 0x001fc400078e0008 */
[----:B---3--:R-:W-:Y:S01]  /*4d130*/  IMAD.MOV.U32 R5, RZ, RZ, R9 ;  /* 0x000000ffff057224 */ /* 0x008fe200078e0009 */
[----:B------:R-:W2:Y:S04]  /*4d140*/  LDL.LU R8, [R1+0x20bc] ;  /* 0x0020bc0001087983 */ /* 0x000ea80000300800 */
[----:B------:R-:W3:Y:S01]  /*4d150*/  LDL.LU R9, [R1+0x20b8] ;  /* 0x0020b80001097983 */ /* 0x000ee20000300800 */
[----:B----4-:R-:W-:Y:S02]  /*4d160*/  IMAD.MOV.U32 R6, RZ, RZ, R29 ;  /* 0x000000ffff067224 */ /* 0x010fe400078e001d */
[----:B------:R-:W-:Y:S01]  /*4d170*/  IMAD.MOV.U32 R7, RZ, RZ, R0 ;  /* 0x000000ffff077224 */ /* 0x000fe200078e0000 */
[----:B------:R-:W4:Y:S04]  /*4d180*/  LDL.LU R29, [R1+0x20b4] ;  /* 0x0020b400011d7983 */ /* 0x000f280000300800 */
        /* <DEDUP_REMOVED lines=13> */
[----:B--2---:R0:W-:Y:S04]  /*4d260*/  STL.64 [R1+0x1e90], R18 ;  /* 0x001e901201007387 */ /* 0x0041e80000100a00 */
        /* <DEDUP_REMOVED lines=154> */
[----:B------:R-:W-:Y:S02]  /*4dc10*/  IMAD.MOV.U32 R7, RZ, RZ, R8 ;  /* 0x000000ffff077224 */ /* 0x000fe400078e0008 */
[----:B------:R-:W3:Y:S04]  /*4dc20*/  LDL.LU R8, [R1+0x1b0] ;  /* 0x0001b00001087983 */ /* 0x000ee80000300800 */
[----:B------:R-:W3:Y:S04]  /*4dc30*/  LDL.LU R9, [R1+0x1b4] ;  /* 0x0001b40001097983 */ /* 0x000ee80000300800 */
[----:B------:R-:W3:Y:S04]  /*4dc40*/  LDL.LU.64 R16, [R1+0x3b0] ;  /* 0x0003b00001107983 */ /* 0x000ee80000300a00 */
[----:B------:R-:W3:Y:S04]  /*4dc50*/  LDL.LU.64 R18, [R1+0x3b8] ;  /* 0x0003b80001127983 */ /* 0x000ee80000300a00 */
[----:B------:R-:W-:Y:S04]  /*4dc60*/  STL.64 [R1+0x1fa8], R6 ;  /* 0x001fa80601007387 */ /* 0x000fe80000100a00 */
[----:B------:R0:W-:Y:S04]  /*4dc70*/  STL.64 [R1+0x1fa0], R4 ;  /* 0x001fa00401007387 */ /* 0x0001e80000100a00 */
[----:B0-----:R-:W2:Y:S04]  /*4dc80*/  LDL.LU R4, [R1+0x170] ;  /* 0x0001700001047983 */ /* 0x001ea80000300800 */
[----:B------:R-:W2:Y:S04]  /*4dc90*/  LDL.LU R5, [R1+0x174] ;  /* 0x0001740001057983 */ /* 0x000ea80000300800 */
[----:B------:R-:W2:Y:S04]  /*4dca0*/  LDL.LU R6, [R1+0x178] ;  /* 0x0001780001067983 */ /* 0x000ea80000300800 */
[----:B------:R-:W2:Y:S04]  /*4dcb0*/  LDL.LU R7, [R1+0x17c] ;  /* 0x00017c0001077983 */ /* 0x000ea80000300800 */
[----:B--2---:R-:W-:Y:S04]  /*4dcc0*/  STL.64 [R1+0x1fc0], R6 ;  /* 0x001fc00601007387 */ /* 0x004fe80000100a00 */
[----:B------:R0:W-:Y:S04]  /*4dcd0*/  STL.64 [R1+0x1fb8], R4 ;  /* 0x001fb80401007387 */ /* 0x0001e80000100a00 */
[----:B0-----:R-:W2:Y:S01]  /*4dce0*/  LDL.LU R4, [R1+0x180] ;  /* 0x0001800001047983 */ /* 0x001ea20000300800 */
[----:B------:R-:W-:-:S02]  /*4dcf0*/  IMAD.MOV.U32 R6, RZ, RZ, R0 ;  /* 0x000000ffff067224 */ /* 0x000fc400078e0000 */
[----:B------:R-:W-:Y:S02]  /*4dd00*/  IMAD.MOV.U32 R7, RZ, RZ, R28 ;  /* 0x000000ffff077224 */ /* 0x000fe400078e001c */
[----:B----4-:R-:W-:Y:S02]  /*4dd10*/  IMAD.MOV.U32 R5, RZ, RZ, R29 ;  /* 0x000000ffff057224 */ /* 0x010fe400078e001d */
[----:B------:R-:W4:Y:S04]  /*4dd20*/  LDL.LU R29, [R1+0x2028] ;  /* 0x00202800011d7983 */ /* 0x000f280000300800 */
[----:B------:R-:W3:Y:S04]  /*4dd30*/  LDL.LU R0, [R1+0x2024] ;  /* 0x0020240001007983 */ /* 0x000ee80000300800 */
[----:B------:R-:W3:Y:S04]  /*4dd40*/  LDL.LU R28, [R1+0x2020] ;  /* 0x00202000011c7983 */ /* 0x000ee80000300800 */
[----:B------:R-:W-:Y:S04]  /*4dd50*/  STL.64 [R1+0x1fd8], R6 ;  /* 0x001fd80601007387 */ /* 0x000fe80000100a00 */
[----:B--2---:R0:W-:Y:S04]  /*4dd60*/  STL.64 [R1+0x1fd0], R4 ;  /* 0x001fd00401007387 */ /* 0x0041e80000100a00 */
[----:B0-----:R-:W2:Y:S04]  /*4dd70*/  LDL.LU R4, [R1+0x190] ;  /* 0x0001900001047983 */ /* 0x001ea80000300800 */
[----:B------:R-:W2:Y:S04]  /*4dd80*/  LDL.LU R5, [R1+0x194] ;  /* 0x0001940001057983 */ /* 0x000ea80000300800 */
[----:B------:R-:W2:Y:S04]  /*4dd90*/  LDL.LU R6, [R1+0x198] ;  /* 0x0001980001067983 */ /* 0x000ea80000300800 */
[----:B------:R-:W2:Y:S01]  /*4dda0*/  LDL.LU R7, [R1+0x19c] ;  /* 0x00019c0001077983 */ /* 0x000ea20000300800 */
[----:B------:R-:W-:Y:S01]  /*4ddb0*/  IMAD.MOV.U32 R24, RZ, RZ, R3 ;  /* 0x000000ffff187224 */ /* 0x000fe200078e0003 */
[----:B---3--:R-:W-:Y:S01]  /*4ddc0*/  HMMA.16816.F32.BF16 R12, R12, R8, R16 ;  /* 0x000000080c0c723c */ /* 0x008fe20000041810 */
[----:B------:R-:W-:-:S02]  /*4ddd0*/  IMAD.MOV.U32 R25, RZ, RZ, R11 ;  /* 0x000000ffff197224 */ /* 0x000fc400078e000b */
[----:B------:R-:W-:Y:S01]  /*4dde0*/  IMAD.MOV.U32 R26, RZ, RZ, R10 ;  /* 0x000000ffff1a7224 */ /* 0x000fe200078e000a */
[----:B--2---:R0:W-:Y:S04]  /*4ddf0*/  STL.64 [R1+0x1ff0], R6 ;  /* 0x001ff00601007387 */ /* 0x0041e80000100a00 */
[----:B------:R1:W-:Y:S01]  /*4de00*/  STL.64 [R1+0x1fe8], R4 ;  /* 0x001fe80401007387 */ /* 0x0003e20000100a00 */
[----:B0-----:R-:W-:-:S03]  /*4de10*/  IMAD.MOV.U32 R6, RZ, RZ, R0 ;  /* 0x000000ffff067224 */ /* 0x001fc600078e0000 */
[----:B-1----:R-:W2:Y:S01]  /*4de20*/  LDL.LU R4, [R1+0x1a0] ;  /* 0x0001a00001047983 */ /* 0x002ea20000300800 */
[----:B------:R-:W-:-:S03]  /*4de30*/  IMAD.MOV.U32 R5, RZ, RZ, R28 ;  /* 0x000000ffff057224 */ /* 0x000fc600078e001c */
[----:B------:R-:W3:Y:S04]  /*4de40*/  LDL.LU R28, [R1+0x201c] ;  /* 0x00201c00011c7983 */ /* 0x000ee80000300800 */
[----:B------:R-:W2:Y:S01]  /*4de50*/  LDL.LU R0, [R1+0x2018] ;  /* 0x0020180001007983 */ /* 0x000ea20000300800 */
[----:B----4-:R-:W-:-:S03]  /*4de60*/  IMAD.MOV.U32 R7, RZ, RZ, R29 ;  /* 0x000000ffff077224 */ /* 0x010fc600078e001d */
[----:B------:R-:W4:Y:S04]  /*4de70*/  LDL.LU R29, [R1+0x2014] ;  /* 0x00201400011d7983 */ /* 0x000f280000300800 */
[----:B------:R-:W2:Y:S04]  /*4de80*/  LDL.LU R3, [R1+0x2010] ;  /* 0x0020100001037983 */ /* 0x000ea80000300800 */
[----:B------:R-:W2:Y:S04]  /*4de90*/  LDL.LU R22, [R1+0x1f8] ;  /* 0x0001f80001167983 */ /* 0x000ea80000300800 */
[----:B------:R-:W2:Y:S04]  /*4dea0*/  LDL.LU.64 R18, [R1+0x2008] ;  /* 0x0020080001127983 */ /* 0x000ea80000300a00 */
[----:B------:R-:W2:Y:S04]  /*4deb0*/  LDL.LU.64 R10, [R1+0x2000] ;  /* 0x00200000010a7983 */ /* 0x000ea80000300a00 */
[----:B------:R-:W2:Y:S02]  /*4dec0*/  LDL.LU.64 R8, [R1+0x1ff8] ;  /* 0x001ff80001087983 */ /* 0x000ea40000300a00 */
[----:B--2---:R-:W-:Y:S02]  /*4ded0*/  HMMA.16816.F32.BF16 R16, R8, R18, R4 ;  /* 0x000000120810723c */ /* 0x004fe40000041804 */
[----:B------:R-:W2:Y:S04]  /*4dee0*/  LDL.LU.64 R6, [R1+0x1ff0] ;  /* 0x001ff00001067983 */ /* 0x000ea80000300a00 */
[----:B------:R-:W2:-:S13]  /*4def0*/  LDL.LU.64 R4, [R1+0x1fe8] ;  /* 0x001fe80001047983 */ /* 0x000e9a0000300a00 */
[----:B------:R-:W-:Y:S04]  /*4df00*/  STL.64 [R1+0x3c0], R16 ;  /* 0x0003c01001007387 */ /* 0x000fe80000100a00 */
[----:B------:R0:W-:Y:S04]  /*4df10*/  STL.64 [R1+0x3c8], R18 ;  /* 0x0003c81201007387 */ /* 0x0001e80000100a00 */
[----:B0-----:R-:W2:Y:S02]  /*4df20*/  LDL.LU.64 R18, [R1+0x1fe0] ;  /* 0x001fe00001127983 */ /* 0x001ea40000300a00 */
        /* <DEDUP_REMOVED lines=47> */
[----:B0-----:R-:W2:Y:S01]  /*4e220*/  LDL.LU.64 R18, [R1+0x1f20] ;  /* 0x001f200001127983 */ /* 0x001ea20000300a00 */
[----:B---3--:R-:W-:Y:S01]  /*4e230*/  IMAD.MOV.U32 R23, RZ, RZ, R28 ;  /* 0x000000ffff177224 */ /* 0x008fe200078e001c */
[----:B--2---:R-:W-:Y:S02]  /*4e240*/  HMMA.16816.F32.BF16 R16, R8, R18, R4 ;  /* 0x000000120810723c */ /* 0x004fe40000041804 */
[----:B------:R-:W2:Y:S04]  /*4e250*/  LDL.LU.64 R6, [R1+0x1f18] ;  /* 0x001f180001067983 */ /* 0x000ea80000300a00 */
[----:B------:R-:W2:-:S13]  /*4e260*/  LDL.LU.64 R4, [R1+0x1f10] ;  /* 0x001f100001047983 */ /* 0x000e9a0000300a00 */
[----:B------:R-:W-:Y:S04]  /*4e270*/  STL.64 [R1+0x120], R16 ;  /* 0x0001201001007387 */ /* 0x000fe80000100a00 */
[----:B------:R0:W-:Y:S01]  /*4e280*/  STL [R1+0x128], R18 ;  /* 0x0001281201007387 */ /* 0x0001e20000100800 */
[----:B------:R-:W-:-:S03]  /*4e290*/  IMAD.MOV.U32 R28, RZ, RZ, R19 ;  /* 0x000000ffff1c7224 */ /* 0x000fc600078e0013 */
[----:B0-----:R-:W2:Y:S04]  /*4e2a0*/  LDL.LU.64 R18, [R1+0x1f08] ;  /* 0x001f080001127983 */ /* 0x001ea80000300a00 */
[----:B------:R-:W-:Y:S01]  /*4e2b0*/  STL [R1+0x1d18], R28 ;  /* 0x001d181c01007387 */ /* 0x000fe20000100800 */
[----:B--2---:R-:W-:Y:S03]  /*4e2c0*/  HMMA.16816.F32.BF16 R16, R8, R18, R4 ;  /* 0x000000120810723c */ /* 0x004fe60000041804 */
[----:B------:R-:W2:Y:S04]  /*4e2d0*/  LDL.LU.64 R6, [R1+0x1f00] ;  /* 0x001f000001067983 */ /* 0x000ea80000300a00 */
[----:B------:R-:W2:-:S12]  /*4e2e0*/  LDL.LU.64 R4, [R1+0x1ef8] ;  /* 0x001ef80001047983 */ /* 0x000e980000300a00 */
        /* <DEDUP_REMOVED lines=81> */
[----:B------:R-:W-:Y:S01]  /*4e800*/  IMAD.MOV.U32 R27, RZ, RZ, R2 ;  /* 0x000000ffff1b7224 */ /* 0x000fe200078e0002 */
[----:B--2---:R-:W-:Y:S02]  /*4e810*/  HMMA.16816.F32.BF16 R16, R8, R18, R4 ;  /* 0x000000120810723c */ /* 0x004fe40000041804 */
[----:B------:R-:W2:-:S15]  /*4e820*/  LDL.LU.64 R6, [R1+0x1db0] ;  /* 0x001db00001067983 */ /* 0x000e9e0000300a00 */
[----:B------:R-:W-:Y:S02]  /*4e830*/  NOP ;  /* 0x0000000000007918 */ /* 0x000fe40000000000 */
[----:B------:R-:W-:Y:S04]  /*4e840*/  STL.64 [R1+0x30], R16 ;  /* 0x0000301001007387 */ /* 0x000fe80000100a00 */
[----:B------:R0:W-:Y:S04]  /*4e850*/  STL.64 [R1+0x38], R18 ;  /* 0x0000381201007387 */ /* 0x0001e80000100a00 */
[----:B0-----:R-:W3:Y:S04]  /*4e860*/  LDL.LU.64 R18, [R1+0x1da8] ;  /* 0x001da80001127983 */ /* 0x001ee80000300a00 */
[----:B------:R-:W3:Y:S01]  /*4e870*/  LDL.LU.64 R16, [R1+0x1da0] ;  /* 0x001da00001107983 */ /* 0x000ee20000300a00 */
[----:B--2---:R-:W-:Y:S03]  /*4e880*/  HMMA.16816.F32.BF16 R4, R8, R6, R24 ;  /* 0x000000060804723c */ /* 0x004fe60000041818 */
[----:B------:R-:W3:-:S15]  /*4e890*/  LDL.LU.64 R26, [R1+0x1d98] ;  /* 0x001d9800011a7983 */ /* 0x000ede0000300a00 */
[----:B------:R-:W-:Y:S01]  /*4e8a0*/  NOP ;  /* 0x0000000000007918 */ /* 0x000fe20000000000 */
[----:B------:R-:W-:Y:S04]  /*4e8b0*/  STL.64 [R1+0x20], R4 ;  /* 0x0000200401007387 */ /* 0x000fe80000100a00 */
[----:B------:R0:W-:Y:S04]  /*4e8c0*/  STL.64 [R1+0x28], R6 ;  /* 0x0000280601007387 */ /* 0x0001e80000100a00 */
[----:B0-----:R-:W2:Y:S04]  /*4e8d0*/  LDL.LU.64 R6, [R1+0x1d90] ;  /* 0x001d900001067983 */ /* 0x001ea80000300a00 */
[----:B------:R-:W2:Y:S01]  /*4e8e0*/  LDL.LU.64 R4, [R1+0x1d88] ;  /* 0x001d880001047983 */ /* 0x000ea20000300a00 */
[----:B---3--:R-:W-:Y:S03]  /*4e8f0*/  HMMA.16816.F32.BF16 R24, R8, R26, R16 ;  /* 0x0000001a0818723c */ /* 0x008fe60000041810 */
[----:B------:R-:W3:Y:S04]  /*4e900*/  LDL.LU.64 R18, [R1+0x1d80] ;  /* 0x001d800001127983 */ /* 0x000ee80000300a00 */
[----:B------:R-:W3:-:S12]  /*4e910*/  LDL.LU.64 R16, [R1+0x1d78] ;  /* 0x001d780001107983 */ /* 0x000ed80000300a00 */
[----:B------:R-:W-:Y:S04]  /*4e920*/  STL.64 [R1+0x10], R24 ;  /* 0x0000101801007387 */ /* 0x000fe80000100a00 */
[----:B------:R0:W-:Y:S04]  /*4e930*/  STL.64 [R1+0x18], R26 ;  /* 0x0000181a01007387 */ /* 0x0001e80000100a00 */
[----:B0-----:R-:W2:Y:S04]  /*4e940*/  LDL.LU.64 R26, [R1+0x1d70] ;  /* 0x001d7000011a7983 */ /* 0x001ea80000300a00 */
[----:B------:R-:W2:Y:S02]  /*4e950*/  LDL.LU.64 R24, [R1+0x1d68] ;  /* 0x001d680001187983 */ /* 0x000ea40000300a00 */
[----:B--2---:R-:W-:Y:S02]  /*4e960*/  HMMA.16816.F32.BF16 R24, R8, R22, R24 ;  /* 0x000000160818723c */ /* 0x004fe40000041818 */
[----:B------:R-:W2:Y:S04]  /*4e970*/  LDL.LU.64 R22, [R1+0x1d60] ;  /* 0x001d600001167983 */ /* 0x000ea80000300a00 */
[----:B------:R-:W2:-:S13]  /*4e980*/  LDL.LU.64 R20, [R1+0x1d58] ;  /* 0x001d580001147983 */ /* 0x000e9a0000300a00 */
[----:B------:R-:W-:Y:S04]  /*4e990*/  STL.64 [R1], R24 ;  /* 0x0000001801007387 */ /* 0x000fe80000100a00 */
[----:B------:R0:W-:Y:S04]  /*4e9a0*/  STL.64 [R1+0x8], R26 ;  /* 0x0000081a01007387 */ /* 0x0001e80000100a00 */
[----:B0-----:R-:W2:Y:S04]  /*4e9b0*/  LDL.LU R26, [R1+0x1e8] ;  /* 0x0001e800011a7983 */ /* 0x001ea80000300800 */
[----:B------:R-:W2:Y:S02]  /*4e9c0*/  LDL.LU R27, [R1+0x1ec] ;  /* 0x0001ec00011b7983 */ /* 0x000ea40000300800 */
[----:B--2---:R-:W-:Y:S02]  /*4e9d0*/  HMMA.16816.F32.BF16 R24, R8, R26, R20 ;  /* 0x0000001a0818723c */ /* 0x004fe40000041814 */
[----:B------:R-:W3:Y:S01]  /*4e9e0*/  LDL.LU R22, [R1+0x1d8] ;  /* 0x0001d80001167983 */ /* 0x000ee20000300800 */
[----:B------:R-:W-:-:S03]  /*4e9f0*/  IMAD.MOV.U32 R23, RZ, RZ, R3 ;  /* 0x000000ffff177224 */ /* 0x000fc600078e0003 */
[----:B------:R-:W2:-:S13]  /*4ea00*/  LDL R3, [R1+0x1764] ;  /* 0x0017640001037983 */ /* 0x000e9a0000100800 */
[----:B------:R0:W-:Y:S04]  /*4ea10*/  STL.64 [R1+0x1b60], R26 ;  /* 0x001b601a01007387 */ /* 0x0001e80000100a00 */
[----:B------:R-:W-:Y:S04]  /*4ea20*/  STL.64 [R1+0x1b58], R24 ;  /* 0x001b581801007387 */ /* 0x000fe80000100a00 */
[----:B0-----:R-:W2:Y:S04]  /*4ea30*/  LDL.LU R26, [R1+0x1b8] ;  /* 0x0001b800011a7983 */ /* 0x001ea80000300800 */
[----:B------:R-:W2:Y:S01]  /*4ea40*/  LDL.LU R27, [R1+0x1bc] ;  /* 0x0001bc00011b7983 */ /* 0x000ea20000300800 */
[----:B---3--:R-:W-:Y:S01]  /*4ea50*/  HMMA.16816.F32.BF16 R20, R8, R22, R16 ;  /* 0x000000160814723c */ /* 0x008fe20000041810 */
[----:B----4-:R-:W-:-:S02]  /*4ea60*/  IMAD.MOV.U32 R18, RZ, RZ, R29 ;  /* 0x000000ffff127224 */ /* 0x010fc400078e001d */
[----:B------:R-:W-:-:S07]  /*4ea70*/  IMAD.MOV.U32 R19, RZ, RZ, R0 ;  /* 0x000000ffff137224 */ /* 0x000fce00078e0000 */
[C---:B------:R-:W-:Y:S09]  /*4ea80*/  HMMA.16816.F32.BF16 R16, R8.reuse, R18, R4 ;  /* 0x000000120810723c */ /* 0x040ff20000041804 */
[----:B------:R-:W-:Y:S04]  /*4ea90*/  STL [R1+0x1b44], R20 ;  /* 0x001b441401007387 */ /* 0x000fe80000100800 */
[----:B------:R-:W-:Y:S04]  /*4eaa0*/  STL [R1+0x1b40], R21 ;  /* 0x001b401501007387 */ /* 0x000fe80000100800 */
[----:B------:R0:W-:Y:S04]  /*4eab0*/  STL [R1+0x1b3c], R22 ;  /* 0x001b3c1601007387 */ /* 0x0001e80000100800 */
[----:B0-----:R-:W3:Y:S04]  /*4eac0*/  LDL R22, [R1+0x6c4] ;  /* 0x0006c40001167983 */ /* 0x001ee80000100800 */
[----:B------:R-:W-:Y:S04]  /*4ead0*/  STL [R1+0x1b38], R23 ;  /* 0x001b381701007387 */ /* 0x000fe80000100800 */
[----:B------:R-:W-:Y:S04]  /*4eae0*/  STL [R1+0x1b34], R16 ;  /* 0x001b341001007387 */ /* 0x000fe80000100800 */
[----:B------:R-:W-:Y:S04]  /*4eaf0*/  STL [R1+0x1b30], R17 ;  /* 0x001b301101007387 */ /* 0x000fe80000100800 */
[----:B------:R-:W-:Y:S04]  /*4eb00*/  STL [R1+0x1b1c], R18 ;  /* 0x001b1c1201007387 */ /* 0x000fe80000100800 */
[----:B------:R-:W-:Y:S01]  /*4eb10*/  STL [R1+0x1b18], R19 ;  /* 0x001b181301007387 */ /* 0x000fe20000100800 */
[----:B--2---:R-:W-:Y:S03]  /*4eb20*/  HMMA.16816.F32.BF16 R4, R8, R26, R12 ;  /* 0x0000001a0804723c */ /* 0x004fe6000004180c */
[----:B------:R-:W0:Y:S04]  /*4eb30*/  LDSM.16.M88.4 R16, [R3+UR5] ;  /* 0x000000050310783b */ /* 0x000e280008000200 */
[----:B------:R-:W1:Y:S04]  /*4eb40*/  LDSM.16.M88.4 R12, [R3+UR5+0x800] ;  /* 0x00080005030c783b */ /* 0x000e680008000200 */
[----:B------:R-:W2:Y:S08]  /*4eb50*/  LDSM.16.M88.4 R24, [R3+UR5+0x1000] ;  /* 0x001000050318783b */ /* 0x000eb00008000200 */
[----:B------:R-:W-:Y:S04]  /*4eb60*/  STL.64 [R1+0x1b10], R6 ;  /* 0x001b100601007387 */ /* 0x000fe80000100a00 */
[----:B------:R4:W-:Y:S01]  /*4eb70*/  STL.64 [R1+0x1b08], R4 ;  /* 0x001b080401007387 */ /* 0x0009e20000100a00 */
[----:B0-----:R-:W-:-:S02]  /*4eb80*/  IMAD.MOV.U32 R0, RZ, RZ, R17 ;  /* 0x000000ffff007224 */ /* 0x001fc400078e0011 */
[----:B------:R-:W-:Y:S02]  /*4eb90*/  IMAD.MOV.U32 R2, RZ, RZ, R16 ;  /* 0x000000ffff027224 */ /* 0x000fe400078e0010 */
[----:B-1----:R-:W-:Y:S02]  /*4eba0*/  IMAD.MOV.U32 R17, RZ, RZ, R15 ;  /* 0x000000ffff117224 */ /* 0x002fe400078e000f */
[----:B------:R-:W-:Y:S01]  /*4ebb0*/  IMAD.MOV.U32 R16, RZ, RZ, R14 ;  /* 0x000000ffff107224 */ /* 0x000fe200078e000e */
[----:B------:R-:W-:Y:S04]  /*4ebc0*/  STL.64 [R1+0x3b8], R18 ;  /* 0x0003b81201007387 */ /* 0x000fe80000100a00 */
[----:B------:R-:W-:Y:S01]  /*4ebd0*/  STL [R1+0x1b4c], R17 ;  /* 0x001b4c1101007387 */ /* 0x000fe20000100800 */
[----:B----4-:R-:W-:-:S02]  /*4ebe0*/  IMAD.MOV.U32 R5, RZ, RZ, R12 ;  /* 0x000000ffff057224 */ /* 0x010fc400078e000c */
[----:B------:R-:W-:Y:S01]  /*4ebf0*/  IMAD.MOV.U32 R4, RZ, RZ, R13 ;  /* 0x000000ffff047224 */ /* 0x000fe200078e000d */
[----:B------:R-:W-:Y:S01]  /*4ec00*/  STL [R1+0x1b48], R16 ;  /* 0x001b481001007387 */ /* 0x000fe20000100800 */
[----:B--2---:R-:W-:Y:S02]  /*4ec10*/  IMAD.MOV.U32 R13, RZ, RZ, R24 ;  /* 0x000000ffff0d7224 */ /* 0x004fe400078e0018 */
[----:B------:R-:W-:Y:S01]  /*4ec20*/  IMAD.MOV.U32 R12, RZ, RZ, R25 ;  /* 0x000000ffff0c7224 */ /* 0x000fe200078e0019 */
[----:B------:R-:W-:Y:S01]  /*4ec30*/  STL [R1+0x398], R26 ;  /* 0x0003981a01007387 */ /* 0x000fe20000100800 */
[----:B------:R-:W-:-:S03]  /*4ec40*/  IMAD.MOV.U32 R29, RZ, RZ, R27 ;  /* 0x000000ffff1d7224 */ /* 0x000fc600078e001b */
[----:B------:R-:W0:Y:S04]  /*4ec50*/  LDSM.16.M88.4 R24, [R3+UR5+0x1800] ;  /* 0x001800050318783b */ /* 0x000e280008000200 */
[----:B------:R-:W-:Y:S01]  /*4ec60*/  STL [R1+0x1af0], R29 ;  /* 0x001af01d01007387 */ /* 0x000fe20000100800 */
[----:B0-----:R-:W-:-:S03]  /*4ec70*/  IMAD.MOV.U32 R19, RZ, RZ, R24 ;  /* 0x000000ffff137224 */ /* 0x001fc600078e0018 */
[----:B------:R-:W-:Y:S01]  /*4ec80*/  STL.64 [R1+0x388], R26 ;  /* 0x0003881a01007387 */ /* 0x000fe20000100a00 */
[----:B------:R-:W-:-:S03]  /*4ec90*/  IMAD.MOV.U32 R18, RZ, RZ, R25 ;  /* 0x000000ffff127224 */ /* 0x000fc600078e0019 */
[----:B------:R-:W0:Y:S04]  /*4eca0*/  LDSM.16.M88.4 R24, [R3+UR5+0x2000] ;  /* 0x002000050318783b */ /* 0x000e280008000200 */
[----:B------:R-:W-:Y:S01]  /*4ecb0*/  STL [R1+0x1d20], R18 ;  /* 0x001d201201007387 */ /* 0x000fe20000100800 */
[----:B0-----:R-:W-:Y:S02]  /*4ecc0*/  IMAD.MOV.U32 R28, RZ, RZ, R24 ;  /* 0x000000ffff1c7224 */ /* 0x001fe400078e0018 */
[----:B------:R-:W-:Y:S02]  /*4ecd0*/  IMAD.MOV.U32 R29, RZ, RZ, R25 ;  /* 0x000000ffff1d7224 */ /* 0x000fe400078e0019 */
[----:B------:R-:W-:Y:S02]  /*4ece0*/  IMAD.MOV.U32 R17, RZ, RZ, R26 ;  /* 0x000000ffff117224 */ /* 0x000fe400078e001a */
[----:B------:R-:W-:-:S02]  /*4ecf0*/  IMAD.MOV.U32 R16, RZ, RZ, R27 ;  /* 0x000000ffff107224 */ /* 0x000fc400078e001b */
[----:B------:R-:W0:Y:S04]  /*4ed00*/  LDSM.16.M88.4 R24, [R3+UR5+0x2800] ;  /* 0x002800050318783b */ /* 0x000e280008000200 */
[----:B------:R-:W-:Y:S04]  /*4ed10*/  STL [R1+0x1d1c], R19 ;  /* 0x001d1c1301007387 */ /* 0x000fe80000100800 */
[----:B------:R-:W-:Y:S04]  /*4ed20*/  STL [R1+0x1d28], R29 ;  /* 0x001d281d01007387 */ /* 0x000fe80000100800 */
[----:B------:R-:W-:Y:S04]  /*4ed30*/  STL [R1+0x1d24], R28 ;  /* 0x001d241c01007387 */ /* 0x000fe80000100800 */
[----:B------:R0:W-:Y:S02]  /*4ed40*/  STL.64 [R1+0x1cf8], R16 ;  /* 0x001cf81001007387 */ /* 0x0001e40000100a00 */
[----:B0-----:R-:W-:-:S02]  /*4ed50*/  IMAD.MOV.U32 R17, RZ, RZ, R24 ;  /* 0x000000ffff117224 */ /* 0x001fc400078e0018 */
[----:B------:R-:W-:Y:S01]  /*4ed60*/  STL.64 [R1+0x368], R26 ;  /* 0x0003681a01007387 */ /* 0x000fe20000100a00 */
[----:B------:R-:W-:-:S03]  /*4ed70*/  IMAD.MOV.U32 R16, RZ, RZ, R25 ;  /* 0x000000ffff107224 */ /* 0x000fc600078e0019 */
[----:B------:R-:W0:Y:S04]  /*4ed80*/  LDSM.16.M88.4 R24, [R3+UR5+0x3000] ;  /* 0x003000050318783b */ /* 0x000e280008000200 */
[----:B------:R-:W-:Y:S04]  /*4ed90*/  STL [R1+0x1d30], R16 ;  /* 0x001d301001007387 */ /* 0x000fe80000100800 */
[----:B------:R-:W-:Y:S04]  /*4eda0*/  STL [R1+0x1d2c], R17 ;  /* 0x001d2c1101007387 */ /* 0x000fe80000100800 */
[----:B0-----:R-:W-:Y:S04]  /*4edb0*/  STL [R1+0x354], R25 ;  /* 0x0003541901007387 */ /* 0x001fe80000100800 */
[----:B------:R-:W-:Y:S01]  /*4edc0*/  STL.64 [R1+0x358], R26 ;  /* 0x0003581a01007387 */ /* 0x000fe20000100a00 */
[----:B------:R-:W-:-:S03]  /*4edd0*/  IMAD.MOV.U32 R19, RZ, RZ, R24 ;  /* 0x000000ffff137224 */ /* 0x000fc600078e0018 */
[----:B------:R-:W0:Y:S04]  /*4ede0*/  LDSM.16.M88.4 R24, [R3+UR5+0x3800] ;  /* 0x003800050318783b */ /* 0x000e280008000200 */
[----:B------:R-:W-:Y:S01]  /*4edf0*/  STL [R1+0x1d34], R19 ;  /* 0x001d341301007387 */ /* 0x000fe20000100800 */
[----:B0-----:R-:W-:-:S03]  /*4ee00*/  IMAD.MOV.U32 R17, RZ, RZ, R24 ;  /* 0x000000ffff117224 */ /* 0x001fc600078e0018 */
[----:B------:R-:W-:Y:S01]  /*4ee10*/  STL.64 [R1+0x348], R26 ;  /* 0x0003481a01007387 */ /* 0x000fe20000100a00 */
[----:B------:R-:W-:-:S03]  /*4ee20*/  IMAD.MOV.U32 R29, RZ, RZ, R25 ;  /* 0x000000ffff1d7224 */ /* 0x000fc600078e0019 */
[----:B------:R-:W0:Y:S04]  /*4ee30*/  LDSM.16.M88.4 R24, [R3+UR5+0x4000] ;  /* 0x004000050318783b */ /* 0x000e280008000200 */
[----:B---3--:R-:W-:Y:S04]  /*4ee40*/  LDSM.16.MT88.4 R8, [R22+0x10400] ;  /* 0x010400001608783b */ /* 0x008fe80000004200 */
[----:B0-----:R-:W-:Y:S04]  /*4ee50*/  STL.64 [R1+0x330], R24 ;  /* 0x0003301801007387 */ /* 0x001fe80000100a00 */
[----:B------:R-:W-:Y:S04]  /*4ee60*/  STL.64 [R1+0x338], R26 ;  /* 0x0003381a01007387 */ /* 0x000fe80000100a00 */
[----:B------:R-:W0:Y:S02]  /*4ee70*/  LDSM.16.M88.4 R24, [R3+UR5+0x4800] ;  /* 0x004800050318783b */ /* 0x000e240008000200 */
[----:B0-----:R-:W-:-:S02]  /*4ee80*/  IMAD.MOV.U32 R28, RZ, RZ, R24 ;  /* 0x000000ffff1c7224 */ /* 0x001fc400078e0018 */
[----:B------:R-:W-:Y:S01]  /*4ee90*/  STL.64 [R1+0x328], R26 ;  /* 0x0003281a01007387 */ /* 0x000fe20000100a00 */
[----:B------:R-:W-:-:S03]  /*4eea0*/  IMAD.MOV.U32 R18, RZ, RZ, R25 ;  /* 0x000000ffff127224 */ /* 0x000fc600078e0019 */
[----:B------:R-:W0:Y:S02]  /*4eeb0*/  LDSM.16.M88.4 R24, [R3+UR5+0x5000] ;  /* 0x005000050318783b */ /* 0x000e240008000200 */
[----:B0-----:R-:W-:Y:S02]  /*4eec0*/  IMAD.MOV.U32 R19, RZ, RZ, R24 ;  /* 0x000000ffff137224 */ /* 0x001fe400078e0018 */
        /* <DEDUP_REMOVED lines=21> */
[----:B-1----:R1:W-:Y:S04]  /*4f020*/  STL.64 [R1+0x2b0], R16 ;  /* 0x0002b01001007387 */ /* 0x0023e80000100a00 */
[----:B------:R-:W-:Y:S01]  /*4f030*/  STL.64 [R1+0x2b8], R18 ;  /* 0x0002b81201007387 */ /* 0x000fe20000100a00 */
[----:B-1----:R-:W-:-:S02]  /*4f040*/  IMAD.MOV.U32 R16, RZ, RZ, R5 ;  /* 0x000000ffff107224 */ /* 0x002fc400078e0005 */
[----:B------:R-:W-:Y:S02]  /*4f050*/  IMAD.MOV.U32 R17, RZ, RZ, R4 ;  /* 0x000000ffff117224 */ /* 0x000fe400078e0004 */
[----:B------:R-:W-:Y:S04]  /*4f060*/  LDSM.16.M88.4 R4, [R3+UR5+0xa000] ;  /* 0x00a000050304783b */ /* 0x000fe80008000200 */
[----:B0-----:R-:W-:Y:S04]  /*4f070*/  STL.64 [R1+0x2a0], R24 ;  /* 0x0002a01801007387 */ /* 0x001fe80000100a00 */
[----:B------:R-:W-:Y:S04]  /*4f080*/  STL.64 [R1+0x2a8], R26 ;  /* 0x0002a81a01007387 */ /* 0x000fe80000100a00 */
[----:B------:R-:W-:Y:S04]  /*4f090*/  STL.64 [R1+0x1d48], R16 ;  /* 0x001d481001007387 */ /* 0x000fe80000100a00 */
[----:B------:R-:W0:Y:S04]  /*4f0a0*/  LDSM.16.M88.4 R16, [R3+UR5+0x9000] ;  /* 0x009000050310783b */ /* 0x000e280008000200 */
[----:B------:R-:W1:Y:S04]  /*4f0b0*/  LDSM.16.M88.4 R24, [R3+UR5+0x9800] ;  /* 0x009800050318783b */ /* 0x000e680008000200 */
[----:B0-----:R-:W-:Y:S04]  /*4f0c0*/  STL.64 [R1+0x290], R16 ;  /* 0x0002901001007387 */ /* 0x001fe80000100a00 */
[----:B------:R-:W-:Y:S04]  /*4f0d0*/  STL.64 [R1+0x298], R18 ;  /* 0x0002981201007387 */ /* 0x000fe80000100a00 */
[----:B-1----:R-:W-:Y:S04]  /*4f0e0*/  STL.64 [R1+0x280], R24 ;  /* 0x0002801801007387 */ /* 0x002fe80000100a00 */
[----:B------:R-:W-:Y:S04]  /*4f0f0*/  STL.64 [R1+0x288], R26 ;  /* 0x0002881a01007387 */ /* 0x000fe80000100a00 */
[----:B------:R-:W-:Y:S04]  /*4f100*/  STL.64 [R1+0x270], R4 ;  /* 0x0002700401007387 */ /* 0x000fe80000100a00 */
[----:B------:R-:W0:Y:S04]  /*4f110*/  LDSM.16.M88.4 R24, [R3+UR5+0xa800] ;  /* 0x00a800050318783b */ /* 0x000e280008000200 */
        /* <DEDUP_REMOVED lines=18> */
[----:B------:R-:W0:Y:S01]  /*4f240*/  LDSM.16.M88.4 R4, [R3+UR5+0xe000] ;  /* 0x00e000050304783b */ /* 0x000e220008000200 */
[----:B------:R-:W-:-:S02]  /*4f250*/  IMAD.MOV.U32 R16, RZ, RZ, R2 ;  /* 0x000000ffff107224 */ /* 0x000fc400078e0002 */
[----:B------:R-:W-:Y:S01]  /*4f260*/  IMAD.MOV.U32 R17, RZ, RZ, R0 ;  /* 0x000000ffff117224 */ /* 0x000fe200078e0000 */
[----:B------:R-:W-:Y:S04]  /*4f270*/  LDSM.16.M88.4 R24, [R3+UR5+0xd800] ;  /* 0x00d800050318783b */ /* 0x000fe80008000200 */
[----:B0-----:R-:W-:Y:S04]  /*4f280*/  STL.64 [R1+0x1f0], R4 ;  /* 0x0001f00401007387 */ /* 0x001fe80000100a00 */
[----:B------:R-:W-:Y:S04]  /*4f290*/  STL.64 [R1+0x1f8], R6 ;  /* 0x0001f80601007387 */ /* 0x000fe80000100a00 */
[----:B------:R-:W0:Y:S04]  /*4f2a0*/  LDSM.16.M88.4 R4, [R3+UR5+0xe800] ;  /* 0x00e800050304783b */ /* 0x000e280008000200 */
[----:B0-----:R-:W-:Y:S04]  /*4f2b0*/  STL.64 [R1+0x1e0], R4 ;  /* 0x0001e00401007387 */ /* 0x001fe80000100a00 */
[----:B------:R-:W-:Y:S04]  /*4f2c0*/  STL.64 [R1+0x1e8], R6 ;  /* 0x0001e80601007387 */ /* 0x000fe80000100a00 */
[----:B------:R-:W0:Y:S04]  /*4f2d0*/  LDSM.16.M88.4 R4, [R3+UR5+0xf000] ;  /* 0x00f000050304783b */ /* 0x000e280008000200 */
[----:B0-----:R0:W-:Y:S01]  /*4f2e0*/  STL.64 [R1+0x1d50], R4 ;  /* 0x001d500401007387 */ /* 0x0011e20000100a00 */
[----:B------:R-:W-:-:S02]  /*4f2f0*/  IMAD.MOV.U32 R2, RZ, RZ, R6 ;  /* 0x000000ffff027224 */ /* 0x000fc400078e0006 */
[----:B------:R-:W-:Y:S01]  /*4f300*/  IMAD.MOV.U32 R0, RZ, RZ, R7 ;  /* 0x000000ffff007224 */ /* 0x000fe200078e0007 */
[----:B0-----:R-:W2:Y:S04]  /*4f310*/  LDL.LU R4, [R1+0x3c0] ;  /* 0x0003c00001047983 */ /* 0x001ea80000300800 */
[----:B------:R-:W2:Y:S04]  /*4f320*/  LDL.LU R5, [R1+0x3c4] ;  /* 0x0003c40001057983 */ /* 0x000ea80000300800 */
[----:B------:R-:W2:Y:S04]  /*4f330*/  LDL.LU R6, [R1+0x3c8] ;  /* 0x0003c80001067983 */ /* 0x000ea80000300800 */
[----:B------:R-:W2:Y:S04]  /*4f340*/  LDL.LU R7, [R1+0x3cc] ;  /* 0x0003cc0001077983 */ /* 0x000ea80000300800 */
[----:B------:R-:W-:Y:S04]  /*4f350*/  STL.64 [R1+0x208], R26 ;  /* 0x0002081a01007387 */ /* 0x000fe80000100a00 */
[----:B------:R0:W-:Y:S02]  /*4f360*/  STL.64 [R1+0x1b78], R24 ;  /* 0x001b781801007387 */ /* 0x0001e40000100a00 */
[----:B0-----:R-:W-:-:S02]  /*4f370*/  IMAD.MOV.U32 R24, RZ, RZ, R13 ;  /* 0x000000ffff187224 */ /* 0x001fc400078e000d */
[----:B------:R-:W-:Y:S02]  /*4f380*/  IMAD.MOV.U32 R25, RZ, RZ, R12 ;  /* 0x000000ffff197224 */ /* 0x000fe400078e000c */
[----:B------:R-:W0:Y:S04]  /*4f390*/  LDSM.16.M88.4 R12, [R3+UR5+0xf800] ;  /* 0x00f80005030c783b */ /* 0x000e280008000200 */
[----:B------:R-:W-:Y:S04]  /*4f3a0*/  STL [R1+0x1a34], R0 ;  /* 0x001a340001007387 */ /* 0x000fe80000100800 */
[----:B------:R-:W-:Y:S01]  /*4f3b0*/  STL [R1+0x1a30], R2 ;  /* 0x001a300201007387 */ /* 0x000fe20000100800 */
[----:B0-----:R-:W-:-:S02]  /*4f3c0*/  IMAD.MOV.U32 R20, RZ, RZ, R12 ;  /* 0x000000ffff147224 */ /* 0x001fc400078e000c */
[----:B------:R-:W-:Y:S01]  /*4f3d0*/  IMAD.MOV.U32 R21, RZ, RZ, R13 ;  /* 0x000000ffff157224 */ /* 0x000fe200078e000d */
[----:B------:R-:W-:Y:S01]  /*4f3e0*/  STL [R1+0x1c8], R14 ;  /* 0x0001c80e01007387 */ /* 0x000fe20000100800 */
[----:B------:R-:W-:-:S03]  /*4f3f0*/  IMAD.MOV.U32 R3, RZ, RZ, R15 ;  /* 0x000000ffff037224 */ /* 0x000fc600078e000f */
[----:B------:R-:W0:Y:S04]  /*4f400*/  LDSM.16.MT88.4 R12, [R22+0x10600] ;  /* 0x01060000160c783b */ /* 0x000e280000004200 */
[----:B------:R-:W-:Y:S04]  /*4f410*/  STL [R1+0x1a38], R3 ;  /* 0x001a380301007387 */ /* 0x000fe80000100800 */
[----:B0-----:R-:W-:Y:S04]  /*4f420*/  STL.64 [R1+0x1b00], R14 ;  /* 0x001b000e01007387 */ /* 0x001fe80000100a00 */
[----:B------:R0:W-:Y:S04]  /*4f430*/  STL.64 [R1+0x1af8], R12 ;  /* 0x001af80c01007387 */ /* 0x0001e80000100a00 */
[----:B0-----:R-:W3:Y:S04]  /*4f440*/  LDL.LU R12, [R1+0x1a0] ;  /* 0x0001a000010c7983 */ /* 0x001ee80000300800 */
[----:B------:R-:W3:Y:S04]  /*4f450*/  LDL.LU R13, [R1+0x1a4] ;  /* 0x0001a400010d7983 */ /* 0x000ee80000300800 */
[----:B------:R-:W3:Y:S04]  /*4f460*/  LDL.LU R14, [R1+0x1a8] ;  /* 0x0001a800010e7983 */ /* 0x000ee80000300800 */
[----:B------:R-:W3:Y:S01]  /*4f470*/  LDL.LU R15, [R1+0x1ac] ;  /* 0x0001ac00010f7983 */ /* 0x000ee20000300800 */
[----:B--2---:R-:W-:Y:S03]  /*4f480*/  HMMA.16816.F32.BF16 R16, R8, R16, R4 ;  /* 0x000000100810723c */ /* 0x004fe60000041804 */
[----:B------:R-:W2:-:S15]  /*4f490*/  LDL.LU.64 R4, [R1+0x1d50] ;  /* 0x001d500001047983 */ /* 0x000e9e0000300a00 */
[----:B------:R-:W-:Y:S01]  /*4f4a0*/  NOP ;  /* 0x0000000000007918 */ /* 0x000fe20000000000 */
[----:B------:R0:W-:Y:S04]  /*4f4b0*/  STL.64 [R1+0x1b0], R16 ;  /* 0x0001b01001007387 */ /* 0x0001e80000100a00 */
[----:B------:R3:W-:Y:S04]  /*4f4c0*/  STL.64 [R1+0x1b8], R18 ;  /* 0x0001b81201007387 */ /* 0x0007e80000100a00 */
[----:B0-----:R-:W3:Y:S02]  /*4f4d0*/  LDL.LU.64 R16, [R1+0x1d48] ;  /* 0x001d480001107983 */ /* 0x001ee40000300a00 */
[----:B---3--:R-:W-:-:S15]  /*4f4e0*/  HMMA.16816.F32.BF16 R16, R8, R16, R12 ;  /* 0x000000100810723c */ /* 0x008fde000004180c */
[----:B------:R-:W-:-:S04]  /*4f4f0*/  NOP ;  /* 0x0000000000007918 */ /* 0x000fc80000000000 */
[----:B------:R-:W-:Y:S02]  /*4f500*/  IMAD.MOV.U32 R15, RZ, RZ, R16 ;  /* 0x000000ffff0f7224 */ /* 0x000fe400078e0010 */
[----:B------:R-:W-:Y:S02]  /*4f510*/  IMAD.MOV.U32 R14, RZ, RZ, R17 ;  /* 0x000000ffff0e7224 */ /* 0x000fe400078e0011 */
[----:B------:R-:W-:Y:S02]  /*4f520*/  IMAD.MOV.U32 R7, RZ, RZ, R18 ;  /* 0x000000ffff077224 */ /* 0x000fe400078e0012 */
[----:B------:R-:W-:Y:S02]  /*4f530*/  IMAD.MOV.U32 R6, RZ, RZ, R19 ;  /* 0x000000ffff067224 */ /* 0x000fe400078e0013 */
[----:B------:R-:W3:Y:S04]  /*4f540*/  LDL.LU.64 R18, [R1+0x1d40] ;  /* 0x001d400001127983 */ /* 0x000ee80000300a00 */
[----:B------:R-:W4:Y:S04]  /*4f550*/  LDL.LU.64 R16, [R1+0x1d38] ;  /* 0x001d380001107983 */ /* 0x000f280000300a00 */
[----:B------:R0:W-:Y:S04]  /*4f560*/  STL.64 [R1+0x1b50], R14 ;  /* 0x001b500e01007387 */ /* 0x0001e80000100a00 */
[----:B------:R-:W3:Y:S04]  /*4f570*/  LDL.LU R12, [R1+0x190] ;  /* 0x00019000010c7983 */ /* 0x000ee80000300800 */
[----:B------:R-:W3:Y:S04]  /*4f580*/  LDL.LU R13, [R1+0x194] ;  /* 0x00019400010d7983 */ /* 0x000ee80000300800 */
[----:B0-----:R-:W3:Y:S04]  /*4f590*/  LDL.LU R14, [R1+0x198] ;  /* 0x00019800010e7983 */ /* 0x001ee80000300800 */
[----:B------:R-:W3:Y:S04]  /*4f5a0*/  LDL.LU R15, [R1+0x19c] ;  /* 0x00019c00010f7983 */ /* 0x000ee80000300800 */
[----:B------:R0:W-:Y:S04]  /*4f5b0*/  STL.64 [R1+0x1b28], R6 ;  /* 0x001b280601007387 */ /* 0x0001e80000100a00 */
[----:B--2---:R1:W-:Y:S01]  /*4f5c0*/  STL.64 [R1+0x1b20], R4 ;  /* 0x001b200401007387 */ /* 0x0043e20000100a00 */
[----:B---3--:R-:W-:-:S15]  /*4f5d0*/  HMMA.16816.F32.BF16 R24, R8, R24, R12 ;  /* 0x000000180818723c */ /* 0x008fde000004180c */
[----:B------:R-:W-:-:S04]  /*4f5e0*/  NOP ;  /* 0x0000000000007918 */ /* 0x000fc80000000000 */
[----:B------:R-:W-:Y:S02]  /*4f5f0*/  IMAD.MOV.U32 R22, RZ, RZ, R24 ;  /* 0x000000ffff167224 */ /* 0x000fe400078e0018 */
[----:B------:R-:W-:Y:S02]  /*4f600*/  IMAD.MOV.U32 R23, RZ, RZ, R25 ;  /* 0x000000ffff177224 */ /* 0x000fe400078e0019 */
[----:B------:R-:W-:Y:S02]  /*4f610*/  IMAD.MOV.U32 R24, RZ, RZ, R19 ;  /* 0x000000ffff187224 */ /* 0x000fe400078e0013 */
[----:B----4-:R-:W-:Y:S01]  /*4f620*/  IMAD.MOV.U32 R25, RZ, RZ, R16 ;  /* 0x000000ffff197224 */ /* 0x010fe200078e0010 */
[----:B------:R-:W2:Y:S04]  /*4f630*/  LDL.LU R19, [R1+0x1d34] ;  /* 0x001d340001137983 */ /* 0x000ea80000300800 */
[----:B------:R-:W3:Y:S04]  /*4f640*/  LDL.LU R16, [R1+0x1d30] ;  /* 0x001d300001107983 */ /* 0x000ee80000300800 */
[----:B------:R-:W-:Y:S04]  /*4f650*/  STL.64 [R1+0x1ca0], R24 ;  /* 0x001ca01801007387 */ /* 0x000fe80000100a00 */
[----:B------:R-:W4:Y:S04]  /*4f660*/  LDL.LU R12, [R1+0x110] ;  /* 0x00011000010c7983 */ /* 0x000f280000300800 */
[----:B------:R-:W4:Y:S04]  /*4f670*/  LDL.LU R13, [R1+0x114] ;  /* 0x00011400010d7983 */ /* 0x000f280000300800 */
[----:B------:R-:W2:Y:S04]  /*4f680*/  LDL.LU R14, [R1+0x118] ;  /* 0x00011800010e7983 */ /* 0x000ea80000300800 */
[----:B------:R-:W2:Y:S01]  /*4f690*/  LDL.LU R15, [R1+0x11c] ;  /* 0x00011c00010f7983 */ /* 0x000ea20000300800 */
[----:B0-----:R-:W-:-:S02]  /*4f6a0*/  IMAD.MOV.U32 R7, RZ, RZ, R26 ;  /* 0x000000ffff077224 */ /* 0x001fc400078e001a */
[----:B------:R-:W-:Y:S02]  /*4f6b0*/  IMAD.MOV.U32 R6, RZ, RZ, R27 ;  /* 0x000000ffff067224 */ /* 0x000fe400078e001b */
[----:B-1----:R-:W-:Y:S02]  /*4f6c0*/  IMAD.MOV.U32 R4, RZ, RZ, R28 ;  /* 0x000000ffff047224 */ /* 0x002fe400078e001c */
[----:B------:R-:W-:Y:S01]  /*4f6d0*/  IMAD.MOV.U32 R5, RZ, RZ, R18 ;  /* 0x000000ffff057224 */ /* 0x000fe200078e0012 */
[----:B--2---:R-:W-:Y:S04]  /*4f6e0*/  STL.64 [R1+0x1cb0], R14 ;  /* 0x001cb00e01007387 */ /* 0x004fe80000100a00 */
[----:B----4-:R0:W-:Y:S02]  /*4f6f0*/  STL.64 [R1+0x1ca8], R12 ;  /* 0x001ca80c01007387 */ /* 0x0101e40000100a00 */
[----:B0-----:R-:W-:-:S02]  /*4f700*/  IMAD.MOV.U32 R12, RZ, RZ, R17 ;  /* 0x000000ffff0c7224 */ /* 0x001fc400078e0011 */
[----:B------:R-:W-:Y:S01]  /*4f710*/  IMAD.MOV.U32 R13, RZ, RZ, R29 ;  /* 0x000000ffff0d7224 */ /* 0x000fe200078e001d */
[----:B------:R-:W2:Y:S04]  /*4f720*/  LDL.LU R17, [R1+0x1d2c] ;  /* 0x001d2c0001117983 */ /* 0x000ea80000300800 */
[----:B------:R-:W4:Y:S04]  /*4f730*/  LDL.LU R29, [R1+0x1d28] ;  /* 0x001d2800011d7983 */ /* 0x000f280000300800 */
[----:B------:R0:W-:Y:S04]  /*4f740*/  STL.64 [R1+0x1cc0], R12 ;  /* 0x001cc00c01007387 */ /* 0x0001e80000100a00 */
[----:B------:R-:W-:Y:S04]  /*4f750*/  STL.64 [R1+0x1ba8], R6 ;  /* 0x001ba80601007387 */ /* 0x000fe80000100a00 */
[----:B------:R-:W2:Y:S04]  /*4f760*/  LDL.LU R28, [R1+0x1d24] ;  /* 0x001d2400011c7983 */ /* 0x000ea80000300800 */
[----:B------:R-:W2:Y:S01]  /*4f770*/  LDL.LU R18, [R1+0x1d20] ;  /* 0x001d200001127983 */ /* 0x000ea20000300800 */
[----:B0-----:R-:W-:-:S03]  /*4f780*/  IMAD.MOV.U32 R12, RZ, RZ, R19 ;  /* 0x000000ffff0c7224 */ /* 0x001fc600078e0013 */
[----:B------:R-:W2:Y:S04]  /*4f790*/  LDL.LU R19, [R1+0x1d1c] ;  /* 0x001d1c0001137983 */ /* 0x000ea80000300800 */
[----:B------:R-:W2:Y:S04]  /*4f7a0*/  LDL.LU R13, [R1+0x354] ;  /* 0x00035400010d7983 */ /* 0x000ea80000300800 */
[----:B--2---:R0:W-:Y:S02]  /*4f7b0*/  STL.64 [R1+0x1cd8], R12 ;  /* 0x001cd80c01007387 */ /* 0x0041e40000100a00 */
[----:B0-----:R-:W-:-:S02]  /*4f7c0*/  IMAD.MOV.U32 R12, RZ, RZ, R17 ;  /* 0x000000ffff0c7224 */ /* 0x001fc400078e0011 */
[----:B---3--:R-:W-:-:S05]  /*4f7d0*/  IMAD.MOV.U32 R13, RZ, RZ, R16 ;  /* 0x000000ffff0d7224 */ /* 0x008fca00078e0010 */
[----:B------:R0:W-:Y:S02]  /*4f7e0*/  STL.64 [R1+0x1cf0], R12 ;  /* 0x001cf00c01007387 */ /* 0x0001e40000100a00 */
[----:B0-----:R-:W-:Y:S02]  /*4f7f0*/  IMAD.MOV.U32 R12, RZ, RZ, R28 ;  /* 0x000000ffff0c7224 */ /* 0x001fe400078e001c */
[----:B----4-:R-:W-:Y:S01]  /*4f800*/  IMAD.MOV.U32 R13, RZ, RZ, R29 ;  /* 0x000000ffff0d7224 */ /* 0x010fe200078e001d */
[----:B------:R-:W2:Y:S04]  /*4f810*/  LDL.LU R28, [R1+0x1d18] ;  /* 0x001d1800011c7983 */ /* 0x000ea80000300800 */
[----:B------:R0:W-:Y:S04]  /*4f820*/  STL.64 [R1+0x1d00], R12 ;  /* 0x001d000c01007387 */ /* 0x0001e80000100a00 */
[----:B------:R-:W3:Y:S04]  /*4f830*/  LDL.LU R16, [R1+0x170] ;  /* 0x0001700001107983 */ /* 0x000ee80000300800 */
[----:B------:R-:W3:Y:S01]  /*4f840*/  LDL.LU R17, [R1+0x174] ;  /* 0x0001740001117983 */ /* 0x000ee20000300800 */
[----:B0-----:R-:W-:-:S02]  /*4f850*/  IMAD.MOV.U32 R13, RZ, RZ, R18 ;  /* 0x000000ffff0d7224 */ /* 0x001fc400078e0012 */
[----:B------:R-:W-:Y:S01]  /*4f860*/  IMAD.MOV.U32 R12, RZ, RZ, R19 ;  /* 0x000000ffff0c7224 */ /* 0x000fe200078e0013 */
[----:B------:R-:W4:Y:S04]  /*4f870*/  LDL.LU R18, [R1+0x178] ;  /* 0x0001780001127983 */ /* 0x000f280000300800 */
[----:B------:R-:W4:Y:S04]  /*4f880*/  LDL.LU R19, [R1+0x17c] ;  /* 0x00017c0001137983 */ /* 0x000f280000300800 */
[----:B----4-:R-:W-:Y:S04]  /*4f890*/  STL.64 [R1+0x1d10], R18 ;  /* 0x001d101201007387 */ /* 0x010fe80000100a00 */
[----:B---3--:R0:W-:Y:S04]  /*4f8a0*/  STL.64 [R1+0x1d08], R16 ;  /* 0x001d081001007387 */ /* 0x0081e80000100a00 */
[----:B0-----:R-:W3:Y:S04]  /*4f8b0*/  LDL.LU R16, [R1+0x180] ;  /* 0x0001800001107983 */ /* 0x001ee80000300800 */
[----:B------:R-:W3:Y:S04]  /*4f8c0*/  LDL.LU R17, [R1+0x184] ;  /* 0x0001840001117983 */ /* 0x000ee80000300800 */
[----:B------:R-:W3:Y:S04]  /*4f8d0*/  LDL.LU R18, [R1+0x188] ;  /* 0x0001880001127983 */ /* 0x000ee80000300800 */
[----:B------:R-:W3:Y:S04]  /*4f8e0*/  LDL.LU R19, [R1+0x18c] ;  /* 0x00018c0001137983 */ /* 0x000ee80000300800 */
[----:B------:R0:W-:Y:S04]  /*4f8f0*/  STL.64 [R1+0x1cb8], R4 ;  /* 0x001cb80401007387 */ /* 0x0001e80000100a00 */
[----:B0-----:R-:W4:Y:S04]  /*4f900*/  LDL.LU R4, [R1+0x140] ;  /* 0x0001400001047983 */ /* 0x001f280000300800 */
[----:B------:R-:W4:Y:S04]  /*4f910*/  LDL.LU R5, [R1+0x144] ;  /* 0x0001440001057983 */ /* 0x000f280000300800 */
[----:B------:R-:W2:Y:S04]  /*4f920*/  LDL.LU R6, [R1+0x148] ;  /* 0x0001480001067983 */ /* 0x000ea80000300800 */
[----:B------:R-:W2:Y:S04]  /*4f930*/  LDL.LU R7, [R1+0x14c] ;  /* 0x00014c0001077983 */ /* 0x000ea80000300800 */
[----:B--2---:R-:W-:Y:S04]  /*4f940*/  STL.64 [R1+0x1cd0], R6 ;  /* 0x001cd00601007387 */ /* 0x004fe80000100a00 */
[----:B----4-:R0:W-:Y:S04]  /*4f950*/  STL.64 [R1+0x1cc8], R4 ;  /* 0x001cc80401007387 */ /* 0x0101e80000100a00 */
[----:B0-----:R-:W2:Y:S04]  /*4f960*/  LDL.LU R4, [R1+0x150] ;  /* 0x0001500001047983 */ /* 0x001ea80000300800 */
[----:B------:R-:W2:Y:S04]  /*4f970*/  LDL.LU R5, [R1+0x154] ;  /* 0x0001540001057983 */ /* 0x000ea80000300800 */
[----:B------:R-:W4:Y:S04]  /*4f980*/  LDL.LU R6, [R1+0x158] ;  /* 0x0001580001067983 */ /* 0x000f280000300800 */
[----:B------:R-:W4:Y:S01]  /*4f990*/  LDL.LU R7, [R1+0x15c] ;  /* 0x00015c0001077983 */ /* 0x000f220000300800 */
[----:B---3--:R-:W-:Y:S03]  /*4f9a0*/  HMMA.16816.F32.BF16 R12, R8, R12, R16 ;  /* 0x0000000c080c723c */ /* 0x008fe60000041810 */
[----:B----4-:R-:W-:Y:S04]  /*4f9b0*/  STL.64 [R1+0x1ce8], R6 ;  /* 0x001ce80601007387 */ /* 0x010fe80000100a00 */
[----:B--2---:R0:W-:Y:S04]  /*4f9c0*/  STL.64 [R1+0x1ce0], R4 ;  /* 0x001ce00401007387 */ /* 0x0041e80000100a00 */
[----:B0-----:R-:W2:Y:S04]  /*4f9d0*/  LDL.LU R4, [R1+0x160] ;  /* 0x0001600001047983 */ /* 0x001ea80000300800 */
[----:B------:R-:W2:Y:S04]  /*4f9e0*/  LDL.LU R5, [R1+0x164] ;  /* 0x0001640001057983 */ /* 0x000ea80000300800 */
[----:B------:R-:W2:Y:S04]  /*4f9f0*/  LDL.LU R6, [R1+0x168] ;  /* 0x0001680001067983 */ /* 0x000ea80000300800 */
[----:B------:R-:W2:Y:S04]  /*4fa00*/  LDL.LU R7, [R1+0x16c] ;  /* 0x00016c0001077983 */ /* 0x000ea80000300800 */
[----:B------:R-:W3:Y:S04]  /*4fa10*/  LDL.LU R24, [R1+0x130] ;  /* 0x0001300001187983 */ /* 0x000ee80000300800 */
[----:B------:R-:W3:Y:S04]  /*4fa20*/  LDL.LU R25, [R1+0x134] ;  /* 0x0001340001197983 */ /* 0x000ee80000300800 */
[----:B------:R-:W3:Y:S04]  /*4fa30*/  LDL.LU R26, [R1+0x138] ;  /* 0x00013800011a7983 */ /* 0x000ee80000300800 */
[----:B------:R-:W3:Y:S04]  /*4fa40*/  LDL.LU R27, [R1+0x13c] ;  /* 0x00013c00011b7983 */ /* 0x000ee80000300800 */
[----:B------:R-:W-:Y:S04]  /*4fa50*/  STL.64 [R1+0x1b70], R22 ;  /* 0x001b701601007387 */ /* 0x000fe80000100a00 */
[----:B------:R0:W-:Y:S04]  /*4fa60*/  STL.64 [R1+0x1b68], R20 ;  /* 0x001b681401007387 */ /* 0x0001e80000100a00 */
[----:B0-----:R-:W4:Y:S04]  /*4fa70*/  LDL.LU R20, [R1+0x120] ;  /* 0x0001200001147983 */ /* 0x001f280000300800 */
[----:B------:R-:W4:Y:S04]  /*4fa80*/  LDL.LU R21, [R1+0x124] ;  /* 0x0001240001157983 */ /* 0x000f280000300800 */
[----:B------:R-:W4:Y:S04]  /*4fa90*/  LDL.LU R22, [R1+0x128] ;  /* 0x0001280001167983 */ /* 0x000f280000300800 */
[----:B------:R-:W2:Y:S04]  /*4faa0*/  LDL.LU.64 R18, [R1+0x1d10] ;  /* 0x001d100001127983 */ /* 0x000ea80000300a00 */
[----:B------:R-:W2:Y:S04]  /*4fab0*/  LDL.LU.64 R16, [R1+0x1d08] ;  /* 0x001d080001107983 */ /* 0x000ea80000300a00 */
[----:B------:R0:W-:Y:S04]  /*4fac0*/  STL.64 [R1+0x180], R12 ;  /* 0x0001800c01007387 */ /* 0x0001e80000100a00 */
[----:B0-----:R-:W2:Y:S01]  /*4fad0*/  LDL.LU.64 R12, [R1+0x1d00] ;  /* 0x001d0000010c7983 */ /* 0x001ea20000300a00 */
[----:B------:R-:W-:-:S02]  /*4fae0*/  IMAD.MOV.U32 R23, RZ, RZ, R28 ;  /* 0x000000ffff177224 */ /* 0x000fc400078e001c */
[----:B------:R-:W-:Y:S02]  /*4faf0*/  IMAD.MOV.U32 R29, RZ, RZ, R14 ;  /* 0x000000ffff1d7224 */ /* 0x000fe400078e000e */
[----:B------:R-:W-:Y:S02]  /*4fb00*/  IMAD.MOV.U32 R28, RZ, RZ, R15 ;  /* 0x000000ffff1c7224 */ /* 0x000fe400078e000f */
[----:B--2---:R-:W-:Y:S01]  /*4fb10*/  HMMA.16816.F32.BF16 R12, R8, R12, R16 ;  /* 0x0000000c080c723c */ /* 0x004fe20000041810 */
[----:B------:R-:W2:-:S15]  /*4fb20*/  LDL.LU.64 R16, [R1+0x1cf8] ;  /* 0x001cf80001107983 */ /* 0x000e9e0000300a00 */
[----:B------:R-:W-:-:S03]  /*4fb30*/  NOP ;  /* 0x0000000000007918 */ /* 0x000fc60000000000 */
[----:B------:R-:W-:Y:S01]  /*4fb40*/  IMAD.MOV.U32 R18, RZ, RZ, R12 ;  /* 0x000000ffff127224 */ /* 0x000fe200078e000c */
[----:B------:R-:W-:Y:S01]  /*4fb50*/  STL.64 [R1+0x178], R14 ;  /* 0x0001780e01007387 */ /* 0x000fe20000100a00 */
[----:B------:R-:W-:-:S03]  /*4fb60*/  IMAD.MOV.U32 R19, RZ, RZ, R13 ;  /* 0x000000ffff137224 */ /* 0x000fc600078e000d */
[----:B------:R-:W3:Y:S04]  /*4fb70*/  LDL.LU.64 R12, [R1+0x1cf0] ;  /* 0x001cf000010c7983 */ /* 0x000ee80000300a00 */
[----:B------:R-:W-:Y:S04]  /*4fb80*/  STL.64 [R1+0x1b88], R18 ;  /* 0x001b881201007387 */ /* 0x000fe80000100a00 */
[----:B--2---:R0:W-:Y:S04]  /*4fb90*/  STL.64 [R1+0x1b80], R16 ;  /* 0x001b801001007387 */ /* 0x0041e80000100a00 */
[----:B0-----:R-:W2:Y:S04]  /*4fba0*/  LDL.LU R16, [R1+0x330] ;  /* 0x0003300001107983 */ /* 0x001ea80000300800 */
[----:B------:R-:W2:Y:S01]  /*4fbb0*/  LDL.LU R17, [R1+0x334] ;  /* 0x0003340001117983 */ /* 0x000ea20000300800 */
[----:B---3--:R-:W-:Y:S03]  /*4fbc0*/  HMMA.16816.F32.BF16 R12, R8, R12, R4 ;  /* 0x0000000c080c723c */ /* 0x008fe60000041804 */
[----:B------:R-:W3:Y:S04]  /*4fbd0*/  LDL.LU.64 R6, [R1+0x1ce8] ;  /* 0x001ce80001067983 */ /* 0x000ee80000300a00 */
[----:B------:R-:W3:-:S12]  /*4fbe0*/  LDL.LU.64 R4, [R1+0x1ce0] ;  /* 0x001ce00001047983 */ /* 0x000ed80000300a00 */
[----:B------:R-:W-:Y:S01]  /*4fbf0*/  IMAD.MOV.U32 R3, RZ, RZ, R13 ;  /* 0x000000ffff037224 */ /* 0x000fe200078e000d */
[----:B------:R0:W-:Y:S04]  /*4fc00*/  STL [R1+0x160], R12 ;  /* 0x0001600c01007387 */ /* 0x0001e80000100800 */
[----:B0-----:R-:W3:Y:S01]  /*4fc10*/  LDL.LU.64 R12, [R1+0x1cd8] ;  /* 0x001cd800010c7983 */ /* 0x001ee20000300a00 */
[----:B------:R-:W-:Y:S02]  /*4fc20*/  IMAD.MOV.U32 R0, RZ, RZ, R14 ;  /* 0x000000ffff007224 */ /* 0x000fe400078e000e */
[----:B------:R-:W-:Y:S01]  /*4fc30*/  IMAD.MOV.U32 R2, RZ, RZ, R15 ;  /* 0x000000ffff027224 */ /* 0x000fe200078e000f */
[----:B------:R-:W-:Y:S04]  /*4fc40*/  STL [R1+0x1a44], R3 ;  /* 0x001a440301007387 */ /* 0x000fe80000100800 */
[----:B------:R-:W-:Y:S04]  /*4fc50*/  STL [R1+0x1a40], R0 ;  /* 0x001a400001007387 */ /* 0x000fe80000100800 */
[----:B------:R-:W-:Y:S01]  /*4fc60*/  STL [R1+0x1a3c], R2 ;  /* 0x001a3c0201007387 */ /* 0x000fe20000100800 */
[----:B---3--:R-:W-:Y:S03]  /*4fc70*/  HMMA.16816.F32.BF16 R12, R8, R12, R4 ;  /* 0x0000000c080c723c */ /* 0x008fe60000041804 */
[----:B------:R-:W3:Y:S04]  /*4fc80*/  LDL.LU.64 R6, [R1+0x1cd0] ;  /* 0x001cd00001067983 */ /* 0x000ee80000300a00 */
[----:B------:R-:W3:-:S12]  /*4fc90*/  LDL.LU.64 R4, [R1+0x1cc8] ;  /* 0x001cc80001047983 */ /* 0x000ed80000300a00 */
[----:B------:R0:W-:Y:S04]  /*4fca0*/  STL.64 [R1+0x150], R12 ;  /* 0x0001500c01007387 */ /* 0x0001e80000100a00 */
[----:B------:R3:W-:Y:S04]  /*4fcb0*/  STL.64 [R1+0x158], R14 ;  /* 0x0001580e01007387 */ /* 0x0007e80000100a00 */
[----:B0-----:R-:W3:Y:S01]  /*4fcc0*/  LDL.LU.64 R12, [R1+0x1cc0] ;  /* 0x001cc000010c7983 */ /* 0x001ee20000300a00 */
[C---:B--2---:R-:W-:Y:S08]  /*4fcd0*/  HMMA.16816.F32.BF16 R16, R8.reuse, R16, R24 ;  /* 0x000000100810723c */ /* 0x044ff00000041818 */
[----:B---3--:R-:W-:Y:S01]  /*4fce0*/  HMMA.16816.F32.BF16 R12, R8, R12, R4 ;  /* 0x0000000c080c723c */ /* 0x008fe20000041804 */
[----:B------:R-:W4:-:S15]  /*4fcf0*/  LDL.LU.64 R4, [R1+0x1cb8] ;  /* 0x001cb80001047983 */ /* 0x000f1e0000300a00 */
[----:B------:R-:W-:-:S03]  /*4fd00*/  NOP ;  /* 0x0000000000007918 */ /* 0x000fc60000000000 */
[----:B------:R-:W-:Y:S02]  /*4fd10*/  IMAD.MOV.U32 R2, RZ, RZ, R14 ;  /* 0x000000ffff027224 */ /* 0x000fe400078e000e */
[----:B------:R-:W-:Y:S02]  /*4fd20*/  IMAD.MOV.U32 R0, RZ, RZ, R13 ;  /* 0x000000ffff007224 */ /* 0x000fe400078e000d */
[----:B------:R-:W-:Y:S01]  /*4fd30*/  IMAD.MOV.U32 R3, RZ, RZ, R12 ;  /* 0x000000ffff037224 */ /* 0x000fe200078e000c */
[----:B------:R0:W-:Y:S04]  /*4fd40*/  STL [R1+0x14c], R15 ;  /* 0x00014c0f01007387 */ /* 0x0001e80000100800 */
[----:B0-----:R-:W2:Y:S04]  /*4fd50*/  LDL.LU.64 R14, [R1+0x1cb0] ;  /* 0x001cb000010e7983 */ /* 0x001ea80000300a00 */
[----:B------:R-:W2:Y:S04]  /*4fd60*/  LDL.LU.64 R12, [R1+0x1ca8] ;  /* 0x001ca800010c7983 */ /* 0x000ea80000300a00 */
[----:B------:R0:W-:Y:S04]  /*4fd70*/  STL [R1+0x1a50], R2 ;  /* 0x001a500201007387 */ /* 0x0001e80000100800 */
[----:B------:R1:W-:Y:S04]  /*4fd80*/  STL [R1+0x1a4c], R0 ;  /* 0x001a4c0001007387 */ /* 0x0003e80000100800 */
[----:B------:R3:W-:Y:S04]  /*4fd90*/  STL [R1+0x1a48], R3 ;  /* 0x001a480301007387 */ /* 0x0007e80000100800 */
[----:B------:R-:W2:Y:S04]  /*4fda0*/  LDL.LU.64 R24, [R1+0x1ca0] ;  /* 0x001ca00001187983 */ /* 0x000ea80000300a00 */
[----:B------:R-:W-:Y:S04]  /*4fdb0*/  STL.64 [R1+0x130], R16 ;  /* 0x0001301001007387 */ /* 0x000fe80000100a00 */
[----:B------:R-:W-:Y:S01]  /*4fdc0*/  STL.64 [R1+0x138], R18 ;  /* 0x0001381201007387 */ /* 0x000fe20000100a00 */
[----:B----4-:R-:W-:-:S15]  /*4fdd0*/  HMMA.16816.F32.BF16 R4, R8, R4, R20 ;  /* 0x000000040804723c */ /* 0x010fde0000041814 */
[----:B------:R-:W-:-:S04]  /*4fde0*/  NOP ;  /* 0x0000000000007918 */ /* 0x000fc80000000000 */
[----:B0-----:R-:W-:Y:S02]  /*4fdf0*/  IMAD.MOV.U32 R2, RZ, RZ, R5 ;  /* 0x000000ffff027224 */ /* 0x001fe400078e0005 */
[----:B-1----:R-:W-:Y:S01]  /*4fe00*/  IMAD.MOV.U32 R0, RZ, RZ, R6 ;  /* 0x000000ffff007224 */ /* 0x002fe200078e0006 */
[----:B------:R2:W-:Y:S01]  /*4fe10*/  STL [R1+0x120], R4 ;  /* 0x0001200401007387 */ /* 0x0005e20000100800 */
[----:B---3--:R-:W-:Y:S02]  /*4fe20*/  IMAD.MOV.U32 R3, RZ, RZ, R7 ;  /* 0x000000ffff037224 */ /* 0x008fe400078e0007 */
[C---:B--2---:R-:W-:Y:S03]  /*4fe30*/  HMMA.16816.F32.BF16 R4, R8.reuse, R24, R12 ;  /* 0x000000180804723c */ /* 0x044fe6000004180c */
[----:B------:R-:W-:Y:S04]  /*4fe40*/  STL [R1+0x1a5c], R3 ;  /* 0x001a5c0301007387 */ /* 0x000fe80000100800 */
[----:B------:R-:W-:Y:S04]  /*4fe50*/  STL [R1+0x1a58], R0 ;  /* 0x001a580001007387 */ /* 0x000fe80000100800 */
[----:B------:R-:W-:Y:S04]  /*4fe60*/  STL [R1+0x1a54], R2 ;  /* 0x001a540201007387 */ /* 0x000fe80000100800 */
[----:B------:R-:W2:Y:S04]  /*4fe70*/  LDL.LU R24, [R1+0x280] ;  /* 0x0002800001187983 */ /* 0x000ea80000300800 */
[----:B------:R-:W-:Y:S04]  /*4fe80*/  STL.64 [R1+0x110], R4 ;  /* 0x0001100401007387 */ /* 0x000fe80000100a00 */
[----:B------:R-:W-:Y:S04]  /*4fe90*/  STL.64 [R1+0x118], R6 ;  /* 0x0001180601007387 */ /* 0x000fe80000100a00 */
[----:B------:R-:W2:Y:S04]  /*4fea0*/  LDL.LU R25, [R1+0x284] ;  /* 0x0002840001197983 */ /* 0x000ea80000300800 */
[----:B--2---:R-:W-:Y:S04]  /*4feb0*/  STL.64 [R1+0x1c08], R24 ;  /* 0x001c081801007387 */ /* 0x004fe80000100a00 */
[----:B------:R-:W2:Y:S04]  /*4fec0*/  LDL.LU R12, [R1+0x80] ;  /* 0x00008000010c7983 */ /* 0x000ea80000300800 */
[----:B------:R-:W2:Y:S04]  /*4fed0*/  LDL.LU R13, [R1+0x84] ;  /* 0x00008400010d7983 */ /* 0x000ea80000300800 */
[----:B------:R-:W3:Y:S04]  /*4fee0*/  LDL.LU R14, [R1+0x88] ;  /* 0x00008800010e7983 */ /* 0x000ee80000300800 */
[----:B------:R-:W3:Y:S04]  /*4fef0*/  LDL.LU R15, [R1+0x8c] ;  /* 0x00008c00010f7983 */ /* 0x000ee80000300800 */
[----:B---3--:R-:W-:Y:S04]  /*4ff00*/  STL.64 [R1+0x1c18], R14 ;  /* 0x001c180e01007387 */ /* 0x008fe80000100a00 */
[----:B--2---:R0:W-:Y:S04]  /*4ff10*/  STL.64 [R1+0x1c10], R12 ;  /* 0x001c100c01007387 */ /* 0x0041e80000100a00 */
[----:B------:R-:W2:Y:S04]  /*4ff20*/  LDL.LU R16, [R1+0x2a0] ;  /* 0x0002a00001107983 */ /* 0x000ea80000300800 */
[----:B------:R-:W2:Y:S04]  /*4ff30*/  LDL.LU R17, [R1+0x2a4] ;  /* 0x0002a40001117983 */ /* 0x000ea80000300800 */
[----:B--2---:R-:W-:Y:S04]  /*4ff40*/  STL.64 [R1+0x1c20], R16 ;  /* 0x001c201001007387 */ /* 0x004fe80000100a00 */
[----:B0-----:R-:W2:Y:S04]  /*4ff50*/  LDL.LU R12, [R1+0x2b0] ;  /* 0x0002b000010c7983 */ /* 0x001ea80000300800 */
[----:B------:R-:W2:Y:S04]  /*4ff60*/  LDL.LU R13, [R1+0x2b4] ;  /* 0x0002b400010d7983 */ /* 0x000ea80000300800 */
[----:B--2---:R0:W-:Y:S04]  /*4ff70*/  STL.64 [R1+0x1c28], R12 ;  /* 0x001c280c01007387 */ /* 0x0041e80000100a00 */
[----:B0-----:R-:W2:Y:S04]  /*4ff80*/  LDL.LU R12, [R1+0x2c0] ;  /* 0x0002c000010c7983 */ /* 0x001ea80000300800 */
[----:B------:R-:W2:Y:S04]  /*4ff90*/  LDL.LU R13, [R1+0x2c4] ;  /* 0x0002c400010d7983 */ /* 0x000ea80000300800 */
[----:B--2---:R0:W-:Y:S04]  /*4ffa0*/  STL.64 [R1+0x1c40], R12 ;  /* 0x001c400c01007387 */ /* 0x0041e80000100a00 */
[----:B------:R-:W2:Y:S04]  /*4ffb0*/  LDL.LU R16, [R1+0xb0] ;  /* 0x0000b00001107983 */ /* 0x000ea80000300800 */
[----:B------:R-:W2:Y:S04]  /*4ffc0*/  LDL.LU R17, [R1+0xb4] ;  /* 0x0000b40001117983 */ /* 0x000ea80000300800 */
[----:B------:R-:W3:Y:S04]  /*4ffd0*/  LDL.LU R18, [R1+0xb8] ;  /* 0x0000b80001127983 */ /* 0x000ee80000300800 */
[----:B------:R-:W3:Y:S04]  /*4ffe0*/  LDL.LU R19, [R1+0xbc] ;  /* 0x0000bc0001137983 */ /* 0x000ee80000300800 */
[----:B0-----:R-:W4:Y:S04]  /*4fff0*/  LDL.LU R12, [R1+0x2d0] ;  /* 0x0002d000010c7983 */ /* 0x001f280000300800 */
[----:B------:R-:W4:Y:S04]  /*50000*/  LDL.LU R13, [R1+0x2d4] ;  /* 0x0002d400010d7983 */ /* 0x000f280000300800 */
[----:B----4-:R0:W-:Y:S04]  /*50010*/  STL.64 [R1+0x1c58], R12 ;  /* 0x001c580c01007387 */ /* 0x0101e80000100a00 */
        /* <DEDUP_REMOVED lines=8> */
[----:B---3--:R-:W-:Y:S04]  /*500a0*/  STL.64 [R1+0x1c38], R18 ;  /* 0x001c381201007387 */ /* 0x008fe80000100a00 */
[----:B--2---:R0:W-:Y:S04]  /*500b0*/  STL.64 [R1+0x1c30], R16 ;  /* 0x001c301001007387 */ /* 0x0041e80000100a00 */
[----:B0-----:R-:W2:Y:S04]  /*500c0*/  LDL.LU R16, [R1+0xc0] ;  /* 0x0000c00001107983 */ /* 0x001ea80000300800 */
[----:B------:R-:W2:Y:S04]  /*500d0*/  LDL.LU R17, [R1+0xc4] ;  /* 0x0000c40001117983 */ /* 0x000ea80000300800 */
[----:B------:R-:W3:Y:S04]  /*500e0*/  LDL.LU R18, [R1+0xc8] ;  /* 0x0000c80001127983 */ /* 0x000ee80000300800 */
[----:B------:R-:W3:Y:S04]  /*500f0*/  LDL.LU R19, [R1+0xcc] ;  /* 0x0000cc0001137983 */ /* 0x000ee80000300800 */
        /* <DEDUP_REMOVED lines=20> */
[----:B0-----:R-:W4:Y:S04]  /*50240*/  LDL.LU R16, [R1+0x100] ;  /* 0x0001000001107983 */ /* 0x001f280000300800 */
[----:B------:R-:W4:Y:S04]  /*50250*/  LDL.LU R17, [R1+0x104] ;  /* 0x0001040001117983 */ /* 0x000f280000300800 */
[----:B------:R-:W4:Y:S04]  /*50260*/  LDL.LU R18, [R1+0x108] ;  /* 0x0001080001127983 */ /* 0x000f280000300800 */
[----:B------:R-:W4:Y:S04]  /*50270*/  LDL.LU R19, [R1+0x10c] ;  /* 0x00010c0001137983 */ /* 0x000f280000300800 */
[----:B------:R-:W2:Y:S04]  /*50280*/  LDL.LU R24, [R1+0xa0] ;  /* 0x0000a00001187983 */ /* 0x000ea80000300800 */
[----:B------:R-:W2:Y:S04]  /*50290*/  LDL.LU R25, [R1+0xa4] ;  /* 0x0000a40001197983 */ /* 0x000ea80000300800 */
[----:B------:R-:W2:Y:S04]  /*502a0*/  LDL.LU R26, [R1+0xa8] ;  /* 0x0000a800011a7983 */ /* 0x000ea80000300800 */
[----:B------:R-:W2:Y:S04]  /*502b0*/  LDL.LU R27, [R1+0xac] ;  /* 0x0000ac00011b7983 */ /* 0x000ea80000300800 */
[----:B------:R-:W3:Y:S04]  /*502c0*/  LDL.LU R4, [R1+0x290] ;  /* 0x0002900001047983 */ /* 0x000ee80000300800 */
[----:B------:R-:W3:Y:S04]  /*502d0*/  LDL.LU R5, [R1+0x294] ;  /* 0x0002940001057983 */ /* 0x000ee80000300800 */
[----:B------:R-:W3:Y:S04]  /*502e0*/  LDL.LU R20, [R1+0x90] ;  /* 0x0000900001147983 */ /* 0x000ee80000300800 */
[----:B------:R-:W3:Y:S04]  /*502f0*/  LDL.LU R21, [R1+0x94] ;  /* 0x0000940001157983 */ /* 0x000ee80000300800 */
[----:B------:R-:W3:Y:S04]  /*50300*/  LDL.LU R22, [R1+0x98] ;  /* 0x0000980001167983 */ /* 0x000ee80000300800 */
[----:B------:R-:W3:Y:S01]  /*50310*/  LDL.LU R23, [R1+0x9c] ;  /* 0x00009c0001177983 */ /* 0x000ee20000300800 */
[----:B----4-:R-:W-:Y:S03]  /*50320*/  HMMA.16816.F32.BF16 R12, R8, R12, R16 ;  /* 0x0000000c080c723c */ /* 0x010fe60000041810 */
[----:B------:R-:W4:Y:S04]  /*50330*/  LDL.LU.64 R18, [R1+0x1c98] ;  /* 0x001c980001127983 */ /* 0x000f280000300a00 */
[----:B------:R-:W4:-:S12]  /*50340*/  LDL.LU.64 R16, [R1+0x1c90] ;  /* 0x001c900001107983 */ /* 0x000f180000300a00 */
[----:B------:R-:W-:Y:S01]  /*50350*/  IMAD.MOV.U32 R3, RZ, RZ, R13 ;  /* 0x000000ffff037224 */ /* 0x000fe200078e000d */
[----:B------:R0:W-:Y:S04]  /*50360*/  STL [R1+0x100], R12 ;  /* 0x0001000c01007387 */ /* 0x0001e80000100800 */
[----:B0-----:R-:W4:Y:S01]  /*50370*/  LDL.LU.64 R12, [R1+0x1c88] ;  /* 0x001c8800010c7983 */ /* 0x001f220000300a00 */
[----:B------:R-:W-:Y:S02]  /*50380*/  IMAD.MOV.U32 R0, RZ, RZ, R14 ;  /* 0x000000ffff007224 */ /* 0x000fe400078e000e */
[----:B------:R-:W-:-:S05]  /*50390*/  IMAD.MOV.U32 R2, RZ, RZ, R15 ;  /* 0x000000ffff027224 */ /* 0x000fca00078e000f */
[----:B------:R-:W-:Y:S04]  /*503a0*/  STL [R1+0x1a68], R2 ;  /* 0x001a680201007387 */ /* 0x000fe80000100800 */
[----:B------:R-:W-:Y:S04]  /*503b0*/  STL [R1+0x1a64], R0 ;  /* 0x001a640001007387 */ /* 0x000fe80000100800 */
[----:B------:R-:W-:Y:S01]  /*503c0*/  STL [R1+0x1a60], R3 ;  /* 0x001a600301007387 */ /* 0x000fe20000100800 */
[----:B----4-:R-:W-:Y:S03]  /*503d0*/  HMMA.16816.F32.BF16 R12, R8, R12, R16 ;  /* 0x0000000c080c723c */ /* 0x010fe60000041810 */
[----:B------:R-:W4:Y:S04]  /*503e0*/  LDL.LU.64 R18, [R1+0x1c80] ;  /* 0x001c800001127983 */ /* 0x000f280000300a00 */
[----:B------:R-:W4:-:S12]  /*503f0*/  LDL.LU.64 R16, [R1+0x1c78] ;  /* 0x001c780001107983 */ /* 0x000f180000300a00 */
[----:B------:R0:W-:Y:S04]  /*50400*/  STL.64 [R1+0xf0], R12 ;  /* 0x0000f00c01007387 */ /* 0x0001e80000100a00 */
[----:B------:R4:W-:Y:S04]  /*50410*/  STL.64 [R1+0xf8], R14 ;  /* 0x0000f80e01007387 */ /* 0x0009e80000100a00 */
[----:B0-----:R-:W4:Y:S02]  /*50420*/  LDL.LU.64 R12, [R1+0x1c70] ;  /* 0x001c7000010c7983 */ /* 0x001f240000300a00 */
[----:B----4-:R-:W-:Y:S02]  /*50430*/  HMMA.16816.F32.BF16 R12, R8, R12, R16 ;  /* 0x0000000c080c723c */ /* 0x010fe40000041810 */
[----:B------:R-:W4:Y:S04]  /*50440*/  LDL.LU.64 R18, [R1+0x1c68] ;  /* 0x001c680001127983 */ /* 0x000f280000300a00 */
[----:B------:R-:W4:-:S13]  /*50450*/  LDL.LU.64 R16, [R1+0x1c60] ;  /* 0x001c600001107983 */ /* 0x000f1a0000300a00 */
        /* <DEDUP_REMOVED lines=21> */
[----:B------:R-:W-:-:S03]  /*505b0*/  IMAD.MOV.U32 R2, RZ, RZ, R14 ;  /* 0x000000ffff027224 */ /* 0x000fc600078e000e */
[----:B------:R-:W-:Y:S04]  /*505c0*/  STL [R1+0x1a80], R0 ;  /* 0x001a800001007387 */ /* 0x000fe80000100800 */
[----:B------:R-:W-:Y:S04]  /*505d0*/  STL [R1+0x1a7c], R2 ;  /* 0x001a7c0201007387 */ /* 0x000fe80000100800 */
[----:B------:R-:W-:Y:S01]  /*505e0*/  STL [R1+0x1a78], R3 ;  /* 0x001a780301007387 */ /* 0x000fe20000100800 */
[----:B----4-:R-:W-:Y:S03]  /*505f0*/  HMMA.16816.F32.BF16 R12, R8, R12, R16 ;  /* 0x0000000c080c723c */ /* 0x010fe60000041810 */
[----:B------:R-:W2:-:S15]  /*50600*/  LDL.LU.64 R16, [R1+0x1c20] ;  /* 0x001c200001107983 */ /* 0x000e9e0000300a00 */
[----:B------:R-:W-:Y:S01]  /*50610*/  NOP ;  /* 0x0000000000007918 */ /* 0x000fe20000000000 */
[----:B------:R-:W-:Y:S04]  /*50620*/  STL.64 [R1+0xb0], R12 ;  /* 0x0000b00c01007387 */ /* 0x000fe80000100a00 */
[----:B------:R0:W-:Y:S04]  /*50630*/  STL.64 [R1+0xb8], R14 ;  /* 0x0000b80e01007387 */ /* 0x0001e80000100a00 */
[----:B0-----:R-:W4:Y:S04]  /*50640*/  LDL.LU.64 R14, [R1+0x1c18] ;  /* 0x001c1800010e7983 */ /* 0x001f280000300a00 */
[----:B------:R-:W4:Y:S01]  /*50650*/  LDL.LU.64 R12, [R1+0x1c10] ;  /* 0x001c1000010c7983 */ /* 0x000f220000300a00 */
[----:B--2---:R-:W-:Y:S03]  /*50660*/  HMMA.16816.F32.BF16 R16, R8, R16, R24 ;  /* 0x000000100810723c */ /* 0x004fe60000041818 */
[----:B------:R-:W4:-:S15]  /*50670*/  LDL.LU.64 R24, [R1+0x1c08] ;  /* 0x001c080001187983 */ /* 0x000f1e0000300a00 */
[----:B------:R-:W-:Y:S01]  /*50680*/  NOP ;  /* 0x0000000000007918 */ /* 0x000fe20000000000 */
[----:B------:R-:W-:Y:S02]  /*50690*/  IMAD.MOV.U32 R0, RZ, RZ, R17 ;  /* 0x000000ffff007224 */ /* 0x000fe400078e0011 */
[----:B------:R-:W-:Y:S01]  /*506a0*/  IMAD.MOV.U32 R2, RZ, RZ, R18 ;  /* 0x000000ffff027224 */ /* 0x000fe200078e0012 */
[----:B------:R3:W-:Y:S01]  /*506b0*/  STL [R1+0xa0], R16 ;  /* 0x0000a01001007387 */ /* 0x0007e20000100800 */
[----:B------:R-:W-:Y:S02]  /*506c0*/  IMAD.MOV.U32 R3, RZ, RZ, R19 ;  /* 0x000000ffff037224 */ /* 0x000fe400078e0013 */
[C---:B---3--:R-:W-:Y:S03]  /*506d0*/  HMMA.16816.F32.BF16 R16, R8.reuse, R4, R20 ;  /* 0x000000040810723c */ /* 0x048fe60000041814 */
[----:B------:R-:W-:Y:S04]  /*506e0*/  STL [R1+0x1a8c], R3 ;  /* 0x001a8c0301007387 */ /* 0x000fe80000100800 */
[----:B------:R-:W-:Y:S04]  /*506f0*/  STL [R1+0x1a88], R2 ;  /* 0x001a880201007387 */ /* 0x000fe80000100800 */
[----:B------:R-:W-:Y:S08]  /*50700*/  STL [R1+0x1a84], R0 ;  /* 0x001a840001007387 */ /* 0x000ff00000100800 */
[----:B------:R-:W-:Y:S04]  /*50710*/  STL.64 [R1+0x90], R16 ;  /* 0x0000901001007387 */ /* 0x000fe80000100a00 */
[----:B------:R-:W-:Y:S01]  /*50720*/  STL.64 [R1+0x98], R18 ;  /* 0x0000981201007387 */ /* 0x000fe20000100a00 */
[----:B----4-:R-:W-:-:S15]  /*50730*/  HMMA.16816.F32.BF16 R4, R8, R24, R12 ;  /* 0x000000180804723c */ /* 0x010fde000004180c */
[----:B------:R-:W-:-:S04]  /*50740*/  NOP ;  /* 0x0000000000007918 */ /* 0x000fc80000000000 */
[----:B------:R-:W-:Y:S04]  /*50750*/  STL [R1+0x80], R4 ;  /* 0x0000800401007387 */ /* 0x000fe80000100800 */
[----:B------:R-:W2:Y:S04]  /*50760*/  LDL.LU R20, [R1] ;  /* 0x0000000001147983 */ /* 0x000ea80000300800 */
[----:B------:R-:W2:Y:S04]  /*50770*/  LDL.LU R21, [R1+0x4] ;  /* 0x0000040001157983 */ /* 0x000ea80000300800 */
[----:B------:R-:W3:Y:S04]  /*50780*/  LDL.LU R22, [R1+0x8] ;  /* 0x0000080001167983 */ /* 0x000ee80000300800 */
[----:B------:R-:W3:Y:S04]  /*50790*/  LDL.LU R23, [R1+0xc] ;  /* 0x00000c0001177983 */ /* 0x000ee80000300800 */
[----:B---3--:R-:W-:Y:S04]  /*507a0*/  STL.64 [R1+0x1b98], R22 ;  /* 0x001b981601007387 */ /* 0x008fe80000100a00 */
[----:B--2---:R0:W-:Y:S04]  /*507b0*/  STL.64 [R1+0x1b90], R20 ;  /* 0x001b901401007387 */ /* 0x0041e80000100a00 */
[----:B0-----:R-:W2:Y:S04]  /*507c0*/  LDL.LU R20, [R1+0x220] ;  /* 0x0002200001147983 */ /* 0x001ea80000300800 */
[----:B------:R-:W2:Y:S01]  /*507d0*/  LDL.LU R21, [R1+0x224] ;  /* 0x0002240001157983 */ /* 0x000ea20000300800 */
[----:B------:R-:W-:-:S03]  /*507e0*/  IMAD.MOV.U32 R3, RZ, RZ, R5 ;  /* 0x000000ffff037224 */ /* 0x000fc600078e0005 */
[----:B--2---:R-:W-:Y:S04]  /*507f0*/  STL.64 [R1+0x1bb0], R20 ;  /* 0x001bb01401007387 */ /* 0x004fe80000100a00 */
[----:B------:R-:W2:Y:S04]  /*50800*/  LDL.LU R24, [R1+0x210] ;  /* 0x0002100001187983 */ /* 0x000ea80000300800 */
[----:B------:R-:W2:Y:S04]  /*50810*/  LDL.LU R25, [R1+0x214] ;  /* 0x0002140001197983 */ /* 0x000ea80000300800 */
[----:B------:R-:W3:Y:S04]  /*50820*/  LDL.LU R4, [R1+0x230] ;  /* 0x0002300001047983 */ /* 0x000ee80000300800 */
[----:B------:R-:W3:Y:S04]  /*50830*/  LDL.LU R5, [R1+0x234] ;  /* 0x0002340001057983 */ /* 0x000ee80000300800 */
[----:B---3--:R0:W-:Y:S04]  /*50840*/  STL.64 [R1+0x1bb8], R4 ;  /* 0x001bb80401007387 */ /* 0x0081e80000100a00 */
[----:B0-----:R-:W3:Y:S04]  /*50850*/  LDL.LU R4, [R1+0x240] ;  /* 0x0002400001047983 */ /* 0x001ee80000300800 */
        /* <DEDUP_REMOVED lines=8> */
[----:B------:R-:W3:Y:S04]  /*508e0*/  LDL.LU R20, [R1+0x30] ;  /* 0x0000300001147983 */ /* 0x000ee80000300800 */
[----:B------:R-:W3:Y:S04]  /*508f0*/  LDL.LU R21, [R1+0x34] ;  /* 0x0000340001157983 */ /* 0x000ee80000300800 */
[----:B------:R-:W4:Y:S04]  /*50900*/  LDL.LU R22, [R1+0x38] ;  /* 0x0000380001167983 */ /* 0x000f280000300800 */
[----:B------:R-:W4:Y:S04]  /*50910*/  LDL.LU R23, [R1+0x3c] ;  /* 0x00003c0001177983 */ /* 0x000f280000300800 */
[----:B------:R-:W2:Y:S04]  /*50920*/  LDL.LU R12, [R1+0x270] ;  /* 0x00027000010c7983 */ /* 0x000ea80000300800 */
[----:B------:R-:W2:Y:S01]  /*50930*/  LDL.LU R13, [R1+0x274] ;  /* 0x00027400010d7983 */ /* 0x000ea20000300800 */
[----:B------:R-:W-:-:S02]  /*50940*/  IMAD.MOV.U32 R2, RZ, RZ, R6 ;  /* 0x000000ffff027224 */ /* 0x000fc400078e0006 */
[----:B------:R-:W-:Y:S01]  /*50950*/  IMAD.MOV.U32 R0, RZ, RZ, R7 ;  /* 0x000000ffff007224 */ /* 0x000fe200078e0007 */
[----:B0-----:R-:W2:Y:S04]  /*50960*/  LDL.LU R4, [R1+0x70] ;  /* 0x0000700001047983 */ /* 0x001ea80000300800 */
[----:B------:R-:W2:Y:S04]  /*50970*/  LDL.LU R5, [R1+0x74] ;  /* 0x0000740001057983 */ /* 0x000ea80000300800 */
[----:B------:R-:W2:Y:S04]  /*50980*/  LDL.LU R6, [R1+0x78] ;  /* 0x0000780001067983 */ /* 0x000ea80000300800 */
[----:B------:R-:W2:Y:S04]  /*50990*/  LDL.LU R7, [R1+0x7c] ;  /* 0x00007c0001077983 */ /* 0x000ea80000300800 */
[----:B----4-:R-:W-:Y:S04]  /*509a0*/  STL.64 [R1+0x1bc8], R22 ;  /* 0x001bc81601007387 */ /* 0x010fe80000100a00 */
[----:B---3--:R0:W-:Y:S04]  /*509b0*/  STL.64 [R1+0x1bc0], R20 ;  /* 0x001bc01401007387 */ /* 0x0081e80000100a00 */
[----:B0-----:R-:W3:Y:S04]  /*509c0*/  LDL.LU R20, [R1+0x40] ;  /* 0x0000400001147983 */ /* 0x001ee80000300800 */
[----:B------:R-:W3:Y:S04]  /*509d0*/  LDL.LU R21, [R1+0x44] ;  /* 0x0000440001157983 */ /* 0x000ee80000300800 */
[----:B------:R-:W4:Y:S04]  /*509e0*/  LDL.LU R22, [R1+0x48] ;  /* 0x0000480001167983 */ /* 0x000f280000300800 */
[----:B------:R-:W4:Y:S04]  /*509f0*/  LDL.LU R23, [R1+0x4c] ;  /* 0x00004c0001177983 */ /* 0x000f280000300800 */
[----:B----4-:R-:W-:Y:S04]  /*50a00*/  STL.64 [R1+0x1be0], R22 ;  /* 0x001be01601007387 */ /* 0x010fe80000100a00 */
[----:B---3--:R0:W-:Y:S04]  /*50a10*/  STL.64 [R1+0x1bd8], R20 ;  /* 0x001bd81401007387 */ /* 0x0081e80000100a00 */
[----:B0-----:R-:W3:Y:S04]  /*50a20*/  LDL.LU R20, [R1+0x50] ;  /* 0x0000500001147983 */ /* 0x001ee80000300800 */
[----:B------:R-:W3:Y:S04]  /*50a30*/  LDL.LU R21, [R1+0x54] ;  /* 0x0000540001157983 */ /* 0x000ee80000300800 */
[----:B------:R-:W4:Y:S04]  /*50a40*/  LDL.LU R22, [R1+0x58] ;  /* 0x0000580001167983 */ /* 0x000f280000300800 */
[----:B------:R-:W4:Y:S01]  /*50a50*/  LDL.LU R23, [R1+0x5c] ;  /* 0x00005c0001177983 */ /* 0x000f220000300800 */
[C---:B--2---:R-:W-:Y:S03]  /*50a60*/  HMMA.16816.F32.BF16 R12, R8.reuse, R12, R4 ;  /* 0x0000000c080c723c */ /* 0x044fe60000041804 */
[----:B----4-:R-:W-:Y:S04]  /*50a70*/  STL.64 [R1+0x1bf8], R22 ;  /* 0x001bf81601007387 */ /* 0x010fe80000100a00 */
[----:B---3--:R0:W-:Y:S04]  /*50a80*/  STL.64 [R1+0x1bf0], R20 ;  /* 0x001bf01401007387 */ /* 0x0081e80000100a00 */
[----:B0-----:R-:W2:Y:S04]  /*50a90*/  LDL.LU R20, [R1+0x60] ;  /* 0x0000600001147983 */ /* 0x001ea80000300800 */
[----:B------:R-:W2:Y:S04]  /*50aa0*/  LDL.LU R21, [R1+0x64] ;  /* 0x0000640001157983 */ /* 0x000ea80000300800 */
[----:B------:R-:W2:Y:S04]  /*50ab0*/  LDL.LU R22, [R1+0x68] ;  /* 0x0000680001167983 */ /* 0x000ea80000300800 */
[----:B------:R-:W2:Y:S04]  /*50ac0*/  LDL.LU R23, [R1+0x6c] ;  /* 0x00006c0001177983 */ /* 0x000ea80000300800 */
[----:B------:R0:W-:Y:S04]  /*50ad0*/  STL.64 [R1+0x1ba0], R24 ;  /* 0x001ba01801007387 */ /* 0x0001e80000100a00 */
[----:B0-----:R-:W3:Y:S04]  /*50ae0*/  LDL.LU R24, [R1+0x20] ;  /* 0x0000200001187983 */ /* 0x001ee80000300800 */
[----:B------:R-:W3:Y:S04]  /*50af0*/  LDL.LU R25, [R1+0x24] ;  /* 0x0000240001197983 */ /* 0x000ee80000300800 */
[----:B------:R-:W3:Y:S04]  /*50b00*/  LDL.LU R26, [R1+0x28] ;  /* 0x00002800011a7983 */ /* 0x000ee80000300800 */
[----:B------:R-:W3:Y:S04]  /*50b10*/  LDL.LU R27, [R1+0x2c] ;  /* 0x00002c00011b7983 */ /* 0x000ee80000300800 */
[----:B------:R-:W4:Y:S04]  /*50b20*/  LDL.LU R16, [R1+0x10] ;  /* 0x0000100001107983 */ /* 0x000f280000300800 */
[----:B------:R-:W4:Y:S04]  /*50b30*/  LDL.LU R17, [R1+0x14] ;  /* 0x0000140001117983 */ /* 0x000f280000300800 */
[----:B------:R-:W4:Y:S04]  /*50b40*/  LDL.LU R18, [R1+0x18] ;  /* 0x0000180001127983 */ /* 0x000f280000300800 */
[----:B------:R-:W4:Y:S04]  /*50b50*/  LDL.LU R19, [R1+0x1c] ;  /* 0x00001c0001137983 */ /* 0x000f280000300800 */
[----:B------:R-:W-:Y:S04]  /*50b60*/  STL [R1+0x1a98], R0 ;  /* 0x001a980001007387 */ /* 0x000fe80000100800 */
[----:B------:R-:W-:Y:S04]  /*50b70*/  STL [R1+0x1a94], R2 ;  /* 0x001a940201007387 */ /* 0x000fe80000100800 */
[----:B------:R-:W-:Y:S04]  /*50b80*/  STL [R1+0x1a90], R3 ;  /* 0x001a900301007387 */ /* 0x000fe80000100800 */
[----:B------:R-:W2:Y:S04]  /*50b90*/  LDL.LU.64 R4, [R1+0x1c00] ;  /* 0x001c000001047983 */ /* 0x000ea80000300a00 */
[----:B------:R0:W-:Y:S04]  /*50ba0*/  STL.64 [R1+0x70], R12 ;  /* 0x0000700c01007387 */ /* 0x0001e80000100a00 */
[----:B------:R-:W-:Y:S04]  /*50bb0*/  STL.64 [R1+0x78], R14 ;  /* 0x0000780e01007387 */ /* 0x000fe80000100a00 */
[----:B0-----:R-:W3:Y:S04]  /*50bc0*/  LDL.LU R12, [R1+0x1f0] ;  /* 0x0001f000010c7983 */ /* 0x001ee80000300800 */
[----:B------:R-:W3:Y:S01]  /*50bd0*/  LDL.LU R13, [R1+0x1f4] ;  /* 0x0001f400010d7983 */ /* 0x000ee20000300800 */
[----:B--2---:R-:W-:Y:S03]  /*50be0*/  HMMA.16816.F32.BF16 R4, R8, R4, R20 ;  /* 0x000000040804723c */ /* 0x004fe60000041814 */
[----:B------:R-:W2:Y:S04]  /*50bf0*/  LDL.LU.64 R22, [R1+0x1bf8] ;  /* 0x001bf80001167983 */ /* 0x000ea80000300a00 */
[----:B------:R-:W2:-:S12]  /*50c00*/  LDL.LU.64 R20, [R1+0x1bf0] ;  /* 0x001bf00001147983 */ /* 0x000e980000300a00 */
[----:B------:R-:W-:Y:S01]  /*50c10*/  IMAD.MOV.U32 R0, RZ, RZ, R5 ;  /* 0x000000ffff007224 */ /* 0x000fe200078e0005 */
[----:B------:R0:W-:Y:S04]  /*50c20*/  STL [R1+0x60], R4 ;  /* 0x0000600401007387 */ /* 0x0001e80000100800 */
[----:B0-----:R-:W2:Y:S01]  /*50c30*/  LDL.LU.64 R4, [R1+0x1be8] ;  /* 0x001be80001047983 */ /* 0x001ea20000300a00 */
[----:B------:R-:W-:Y:S02]  /*50c40*/  IMAD.MOV.U32 R2, RZ, RZ, R6 ;  /* 0x000000ffff027224 */ /* 0x000fe400078e0006 */
[----:B------:R-:W-:-:S05]  /*50c50*/  IMAD.MOV.U32 R3, RZ, RZ, R7 ;  /* 0x000000ffff037224 */ /* 0x000fca00078e0007 */
        /* <DEDUP_REMOVED lines=23> */
[----:B------:R-:W-:Y:S04]  /*50dd0*/  STL.64 [R1+0x30], R4 ;  /* 0x0000300401007387 */ /* 0x000fe80000100a00 */
[----:B------:R0:W-:Y:S04]  /*50de0*/  STL.64 [R1+0x38], R6 ;  /* 0x0000380601007387 */ /* 0x0001e80000100a00 */
[----:B0-----:R-:W2:Y:S04]  /*50df0*/  LDL.LU.64 R6, [R1+0x1ba8] ;  /* 0x001ba80001067983 */ /* 0x001ea80000300a00 */
[----:B------:R-:W2:Y:S04]  /*50e00*/  LDL.LU R4, [R1+0x1e0] ;  /* 0x0001e00001047983 */ /* 0x000ea80000300800 */
[----:B------:R-:W2:Y:S01]  /*50e10*/  LDL.LU R5, [R1+0x1e4] ;  /* 0x0001e40001057983 */ /* 0x000ea20000300800 */
[----:B---3--:R-:W-:Y:S03]  /*50e20*/  HMMA.16816.F32.BF16 R20, R8, R20, R24 ;  /* 0x000000140814723c */ /* 0x008fe60000041818 */
[----:B------:R-:W4:-:S15]  /*50e30*/  LDL.LU.64 R24, [R1+0x1ba0] ;  /* 0x001ba00001187983 */ /* 0x000f1e0000300a00 */
[----:B------:R-:W-:Y:S01]  /*50e40*/  NOP ;  /* 0x0000000000007918 */ /* 0x000fe20000000000 */
[----:B------:R-:W-:Y:S02]  /*50e50*/  IMAD.MOV.U32 R3, RZ, RZ, R23 ;  /* 0x000000ffff037224 */ /* 0x000fe400078e0017 */
[----:B------:R-:W-:Y:S02]  /*50e60*/  IMAD.MOV.U32 R2, RZ, RZ, R22 ;  /* 0x000000ffff027224 */ /* 0x000fe400078e0016 */
[----:B------:R-:W-:Y:S01]  /*50e70*/  IMAD.MOV.U32 R0, RZ, RZ, R21 ;  /* 0x000000ffff007224 */ /* 0x000fe200078e0015 */
[----:B------:R0:W-:Y:S04]  /*50e80*/  STL [R1+0x20], R20 ;  /* 0x0000201401007387 */ /* 0x0001e80000100800 */
[----:B------:R-:W3:Y:S04]  /*50e90*/  LDL.LU.64 R22, [R1+0x1b98] ;  /* 0x001b980001167983 */ /* 0x000ee80000300a00 */
[----:B0-----:R-:W3:Y:S04]  /*50ea0*/  LDL.LU.64 R20, [R1+0x1b90] ;  /* 0x001b900001147983 */ /* 0x001ee80000300a00 */
[----:B------:R-:W-:Y:S04]  /*50eb0*/  STL [R1+0x1abc], R3 ;  /* 0x001abc0301007387 */ /* 0x000fe80000100800 */
[----:B------:R-:W-:Y:S04]  /*50ec0*/  STL [R1+0x1ab8], R2 ;  /* 0x001ab80201007387 */ /* 0x000fe80000100800 */
[----:B------:R-:W-:Y:S01]  /*50ed0*/  STL [R1+0x1ab4], R0 ;  /* 0x001ab40001007387 */ /* 0x000fe20000100800 */
[----:B----4-:R-:W-:Y:S03]  /*50ee0*/  HMMA.16816.F32.BF16 R24, R8, R24, R16 ;  /* 0x000000180818723c */ /* 0x010fe60000041810 */
[----:B------:R-:W4:Y:S04]  /*50ef0*/  LDL.LU.64 R18, [R1+0x1b88] ;  /* 0x001b880001127983 */ /* 0x000f280000300a00 */
[----:B------:R-:W2:-:S12]  /*50f00*/  LDL.LU.64 R16, [R1+0x1b80] ;  /* 0x001b800001107983 */ /* 0x000e980000300a00 */
[----:B------:R0:W-:Y:S04]  /*50f10*/  STL.64 [R1+0x10], R24 ;  /* 0x0000101801007387 */ /* 0x0001e80000100a00 */
[----:B------:R3:W-:Y:S04]  /*50f20*/  STL.64 [R1+0x18], R26 ;  /* 0x0000181a01007387 */ /* 0x0007e80000100a00 */
[----:B0-----:R-:W3:Y:S02]  /*50f30*/  LDL.LU.64 R24, [R1+0x1b78] ;  /* 0x001b780001187983 */ /* 0x001ee40000300a00 */
[----:B---3--:R-:W-:Y:S02]  /*50f40*/  HMMA.16816.F32.BF16 R24, R8, R24, R20 ;  /* 0x000000180818723c */ /* 0x008fe40000041814 */
[----:B------:R-:W3:Y:S04]  /*50f50*/  LDL.LU.64 R22, [R1+0x1b70] ;  /* 0x001b700001167983 */ /* 0x000ee80000300a00 */
[----:B------:R-:W2:-:S13]  /*50f60*/  LDL.LU.64 R20, [R1+0x1b68] ;  /* 0x001b680001147983 */ /* 0x000e9a0000300a00 */
[----:B------:R-:W-:Y:S01]  /*50f70*/  IMAD.MOV.U32 R2, RZ, RZ, R26 ;  /* 0x000000ffff027224 */ /* 0x000fe200078e001a */
[----:B------:R0:W-:Y:S01]  /*50f80*/  STL [R1], R24 ;  /* 0x0000001801007387 */ /* 0x0001e20000100800 */
[----:B------:R-:W-:Y:S02]  /*50f90*/  IMAD.MOV.U32 R0, RZ, RZ, R27 ;  /* 0x000000ffff007224 */ /* 0x000fe400078e001b */
[----:B------:R-:W-:Y:S01]  /*50fa0*/  IMAD.MOV.U32 R3, RZ, RZ, R25 ;  /* 0x000000ffff037224 */ /* 0x000fe200078e0019 */
[----:B------:R-:W2:Y:S04]  /*50fb0*/  LDL.LU.64 R26, [R1+0x1b60] ;  /* 0x001b6000011a7983 */ /* 0x000ea80000300a00 */
[----:B0-----:R-:W2:Y:S04]  /*50fc0*/  LDL.LU.64 R24, [R1+0x1b58] ;  /* 0x001b580001187983 */ /* 0x001ea80000300a00 */
[----:B------:R-:W3:Y:S01]  /*50fd0*/  LDL.LU.64 R14, [R1+0x1b50] ;  /* 0x001b5000010e7983 */ /* 0x000ee20000300a00 */
[----:B--2---:R-:W-:Y:S01]  /*50fe0*/  HMMA.16816.F32.BF16 R24, R8, R12, R24 ;  /* 0x0000000c0818723c */ /* 0x004fe20000041818 */
[----:B------:R-:W-:-:S02]  /*50ff0*/  IMAD.MOV.U32 R12, RZ, RZ, R20 ;  /* 0x000000ffff0c7224 */ /* 0x000fc400078e0014 */
[----:B------:R-:W-:-:S15]  /*51000*/  IMAD.MOV.U32 R13, RZ, RZ, R21 ;  /* 0x000000ffff0d7224 */ /* 0x000fde00078e0015 */
[----:B------:R-:W-:Y:S01]  /*51010*/  NOP ;  /* 0x0000000000007918 */ /* 0x000fe20000000000 */
[----:B------:R0:W-:Y:S04]  /*51020*/  STL.64 [R1+0x1818], R26 ;  /* 0x0018181a01007387 */ /* 0x0001e80000100a00 */
[----:B------:R3:W-:Y:S01]  /*51030*/  STL.64 [R1+0x1810], R24 ;  /* 0x0018101801007387 */ /* 0x0007e20000100a00 */
[----:B0-----:R-:W-:Y:S02]  /*51040*/  IMAD.MOV.U32 R26, RZ, RZ, R17 ;  /* 0x000000ffff1a7224 */ /* 0x001fe400078e0011 */
[----:B------:R-:W-:Y:S01]  /*51050*/  IMAD.MOV.U32 R27, RZ, RZ, R16 ;  /* 0x000000ffff1b7224 */ /* 0x000fe200078e0010 */
[----:B------:R-:W2:Y:S04]  /*51060*/  LDL.LU R17, [R1+0x1b4c] ;  /* 0x001b4c0001117983 */ /* 0x000ea80000300800 */
[----:B------:R-:W4:Y:S04]  /*51070*/  LDL.LU R16, [R1+0x1b48] ;  /* 0x001b480001107983 */ /* 0x000f280000300800 */
[----:B------:R-:W4:Y:S04]  /*51080*/  LDL.LU R20, [R1+0x1b44] ;  /* 0x001b440001147983 */ /* 0x000f280000300800 */
[----:B------:R-:W4:Y:S04]  /*51090*/  LDL.LU R21, [R1+0x1b40] ;  /* 0x001b400001157983 */ /* 0x000f280000300800 */
[----:B------:R0:W-:Y:S01]  /*510a0*/  STL.64 [R1+0x1ac0], R26 ;  /* 0x001ac01a01007387 */ /* 0x0001e20000100a00 */
[----:B---3--:R-:W-:-:S03]  /*510b0*/  IMAD.MOV.U32 R24, RZ, RZ, R22 ;  /* 0x000000ffff187224 */ /* 0x008fc600078e0016 */
[----:B------:R-:W4:Y:S01]  /*510c0*/  LDL.LU R22, [R1+0x1b3c] ;  /* 0x001b3c0001167983 */ /* 0x000f220000300800 */
[----:B------:R-:W-:-:S03]  /*510d0*/  IMAD.MOV.U32 R25, RZ, RZ, R23 ;  /* 0x000000ffff197224 */ /* 0x000fc600078e0017 */
[----:B------:R-:W4:Y:S01]  /*510e0*/  LDL.LU R23, [R1+0x1b38] ;  /* 0x001b380001177983 */ /* 0x000f220000300800 */
[----:B0-----:R-:W-:Y:S02]  /*510f0*/  IMAD.MOV.U32 R26, RZ, RZ, R7 ;  /* 0x000000ffff1a7224 */ /* 0x001fe400078e0007 */
[----:B------:R-:W-:-:S05]  /*51100*/  IMAD.MOV.U32 R27, RZ, RZ, R6 ;  /* 0x000000ffff1b7224 */ /* 0x000fca00078e0006 */
[----:B------:R2:W-:Y:S04]  /*51110*/  STL.64 [R1+0x1ad0], R26 ;  /* 0x001ad01a01007387 */ /* 0x0005e80000100a00 */
[----:B------:R-:W-:Y:S01]  /*51120*/  STL.64 [R1+0x1ac8], R24 ;  /* 0x001ac81801007387 */ /* 0x000fe20000100a00 */
[----:B--2---:R-:W-:Y:S01]  /*51130*/  IMAD.MOV.U32 R27, RZ, RZ, R17 ;  /* 0x000000ffff1b7224 */ /* 0x004fe200078e0011 */
[----:B----4-:R-:W-:Y:S01]  /*51140*/  HMMA.16816.F32.BF16 R20, R8, R4, R20 ;  /* 0x000000040814723c */ /* 0x010fe20000041814 */
[----:B------:R-:W-:Y:S02]  /*51150*/  IMAD.MOV.U32 R26, RZ, RZ, R16 ;  /* 0x000000ffff1a7224 */ /* 0x000fe400078e0010 */
[----:B------:R-:W2:Y:S04]  /*51160*/  LDL.LU R16, [R1+0x1b34] ;  /* 0x001b340001107983 */ /* 0x000ea80000300800 */
[----:B------:R-:W2:Y:S04]  /*51170*/  LDL.LU R17, [R1+0x1b30] ;  /* 0x001b300001117983 */ /* 0x000ea80000300800 */
[----:B------:R0:W-:Y:S04]  /*51180*/  STL.64 [R1+0x1ae8], R26 ;  /* 0x001ae81a01007387 */ /* 0x0001e80000100a00 */
[----:B0-----:R-:W3:Y:S04]  /*51190*/  LDL.LU R26, [R1+0x3b8] ;  /* 0x0003b800011a7983 */ /* 0x001ee80000300800 */
[----:B------:R-:W3:Y:S04]  /*511a0*/  LDL.LU R27, [R1+0x3bc] ;  /* 0x0003bc00011b7983 */ /* 0x000ee80000300800 */
[----:B------:R-:W4:Y:S04]  /*511b0*/  LDL.LU.64 R6, [R1+0x1b28] ;  /* 0x001b280001067983 */ /* 0x000f280000300a00 */
[----:B------:R-:W2:Y:S04]  /*511c0*/  LDL.LU.64 R4, [R1+0x1b20] ;  /* 0x001b200001047983 */ /* 0x000ea80000300a00 */
[----:B------:R-:W-:Y:S04]  /*511d0*/  STL.64 [R1+0x1808], R22 ;  /* 0x0018081601007387 */ /* 0x000fe80000100a00 */
[----:B------:R0:W-:Y:S02]  /*511e0*/  STL.64 [R1+0x1800], R20 ;  /* 0x0018001401007387 */ /* 0x0001e40000100a00 */
[----:B0-----:R-:W-:-:S02]  /*511f0*/  IMAD.MOV.U32 R20, RZ, RZ, R18 ;  /* 0x000000ffff147224 */ /* 0x001fc400078e0012 */
[----:B------:R-:W-:Y:S01]  /*51200*/  IMAD.MOV.U32 R21, RZ, RZ, R19 ;  /* 0x000000ffff157224 */ /* 0x000fe200078e0013 */
[----:B------:R-:W2:Y:S04]  /*51210*/  LDL.LU R18, [R1+0x1b1c] ;  /* 0x001b1c0001127983 */ /* 0x000ea80000300800 */
[----:B------:R-:W2:Y:S04]  /*51220*/  LDL.LU R19, [R1+0x1b18] ;  /* 0x001b180001137983 */ /* 0x000ea80000300800 */
[----:B------:R-:W3:Y:S04]  /*51230*/  LDL.LU R22, [R1+0x178] ;  /* 0x0001780001167983 */ /* 0x000ee80000300800 */
[----:B------:R-:W3:Y:S01]  /*51240*/  LDL.LU R23, [R1+0x17c] ;  /* 0x00017c0001177983 */ /* 0x000ee20000300800 */
[----:B--2---:R-:W-:Y:S03]  /*51250*/  HMMA.16816.F32.BF16 R16, R8, R4, R16 ;  /* 0x000000040810723c */ /* 0x004fe60000041810 */
[----:B---3--:R4:W-:Y:S04]  /*51260*/  STL.64 [R1+0x1ae0], R22 ;  /* 0x001ae01601007387 */ /* 0x0089e80000100a00 */
[----:B------:R0:W-:Y:S01]  /*51270*/  STL.64 [R1+0x1ad8], R20 ;  /* 0x001ad81401007387 */ /* 0x0001e20000100a00 */
[----:B----4-:R-:W-:-:S02]  /*51280*/  IMAD.MOV.U32 R22, RZ, RZ, R7 ;  /* 0x000000ffff167224 */ /* 0x010fc400078e0007 */
[----:B------:R-:W-:Y:S02]  /*51290*/  IMAD.MOV.U32 R23, RZ, RZ, R6 ;  /* 0x000000ffff177224 */ /* 0x000fe400078e0006 */
[----:B------:R-:W2:Y:S04]  /*512a0*/  LDL.LU.64 R6, [R1+0x1b10] ;  /* 0x001b100001067983 */ /* 0x000ea80000300a00 */
[----:B------:R-:W2:Y:S04]  /*512b0*/  LDL.LU.64 R4, [R1+0x1b08] ;  /* 0x001b080001047983 */ /* 0x000ea80000300a00 */
[----:B------:R1:W-:Y:S04]  /*512c0*/  STL.64 [R1+0x17f8], R18 ;  /* 0x0017f81201007387 */ /* 0x0003e80000100a00 */
[----:B------:R-:W-:Y:S01]  /*512d0*/  STL.64 [R1+0x17f0], R16 ;  /* 0x0017f01001007387 */ /* 0x000fe20000100a00 */
[----:B0-----:R-:W-:-:S02]  /*512e0*/  IMAD.MOV.U32 R20, RZ, RZ, R15 ;  /* 0x000000ffff147224 */ /* 0x001fc400078e000f */
[----:B------:R-:W-:Y:S01]  /*512f0*/  IMAD.MOV.U32 R21, RZ, RZ, R14 ;  /* 0x000000ffff157224 */ /* 0x000fe200078e000e */
[----:B-1----:R-:W3:Y:S04]  /*51300*/  LDL.LU R18, [R1+0x388] ;  /* 0x0003880001127983 */ /* 0x002ee80000300800 */
[----:B------:R-:W3:Y:S04]  /*51310*/  LDL.LU R19, [R1+0x38c] ;  /* 0x00038c0001137983 */ /* 0x000ee80000300800 */
[----:B------:R-:W4:Y:S01]  /*51320*/  LDL.LU.64 R14, [R1+0x1b00] ;  /* 0x001b0000010e7983 */ /* 0x000f220000300a00 */
[----:B--2---:R-:W-:Y:S03]  /*51330*/  HMMA.16816.F32.BF16 R4, R8, R12, R4 ;  /* 0x0000000c0804723c */ /* 0x004fe60000041804 */
[----:B------:R-:W4:Y:S04]  /*51340*/  LDL.LU.64 R12, [R1+0x1af8] ;  /* 0x001af800010c7983 */ /* 0x000f280000300a00 */
[----:B------:R-:W4:Y:S04]  /*51350*/  LDL.LU R8, [R1+0x1b0] ;  /* 0x0001b00001087983 */ /* 0x000f280000300800 */
[----:B------:R-:W4:Y:S04]  /*51360*/  LDL.LU R9, [R1+0x1b4] ;  /* 0x0001b40001097983 */ /* 0x000f280000300800 */
[----:B------:R-:W4:Y:S04]  /*51370*/  LDL.LU R10, [R1+0x1b8] ;  /* 0x0001b800010a7983 */ /* 0x000f280000300800 */
[----:B------:R-:W4:Y:S04]  /*51380*/  LDL.LU R11, [R1+0x1bc] ;  /* 0x0001bc00010b7983 */ /* 0x000f280000300800 */
[----:B------:R0:W-:Y:S04]  /*51390*/  STL.64 [R1+0x1828], R6 ;  /* 0x0018280601007387 */ /* 0x0001e80000100a00 */
[----:B------:R1:W-:Y:S01]  /*513a0*/  STL.64 [R1+0x1820], R4 ;  /* 0x0018200401007387 */ /* 0x0003e20000100a00 */
[----:B0-----:R-:W-:-:S03]  /*513b0*/  IMAD.MOV.U32 R6, RZ, RZ, R29 ;  /* 0x000000ffff067224 */ /* 0x001fc600078e001d */
[----:B-1----:R-:W3:Y:S04]  /*513c0*/  LDL.LU R4, [R1+0x180] ;  /* 0x0001800001047983 */ /* 0x002ee80000300800 */
[----:B------:R-:W3:Y:S04]  /*513d0*/  LDL.LU R5, [R1+0x184] ;  /* 0x0001840001057983 */ /* 0x000ee80000300800 */
[----:B------:R-:W2:Y:S01]  /*513e0*/  LDL.LU R29, [R1+0x1af0] ;  /* 0x001af000011d7983 */ /* 0x000ea20000300800 */
[----:B----4-:R-:W-:-:S15]  /*513f0*/  HMMA.16816.F32.BF16 R24, R12, R26, R8 ;  /* 0x0000001a0c18723c */ /* 0x010fde0000041808 */
[----:B------:R-:W-:-:S04]  /*51400*/  NOP ;  /* 0x0000000000007918 */ /* 0x000fc80000000000 */
[----:B------:R-:W-:Y:S01]  /*51410*/  STL.64 [R1+0x5a0], R24 ;  /* 0x0005a01801007387 */ /* 0x000fe20000100a00 */
[----:B------:R-:W-:-:S03]  /*51420*/  IMAD.MOV.U32 R8, RZ, RZ, R27 ;  /* 0x000000ffff087224 */ /* 0x000fc600078e001b */
[----:B------:R0:W-:Y:S04]  /*51430*/  STL.64 [R1+0x5a8], R26 ;  /* 0x0005a81a01007387 */ /* 0x0001e80000100a00 */
[----:B0-----:R-:W4:Y:S01]  /*51440*/  LDL.LU.64 R26, [R1+0x1ae8] ;  /* 0x001ae800011a7983 */ /* 0x001f220000300a00 */
[----:B------:R-:W-:Y:S02]  /*51450*/  IMAD.MOV.U32 R7, RZ, RZ, R28 ;  /* 0x000000ffff077224 */ /* 0x000fe400078e001c */
[----:B------:R-:W-:-:S05]  /*51460*/  IMAD.MOV.U32 R28, RZ, RZ, R24 ;  /* 0x000000ffff1c7224 */ /* 0x000fca00078e0018 */
[----:B------:R-:W-:Y:S04]  /*51470*/  STL [R1+0x17dc], R28 ;  /* 0x0017dc1c01007387 */ /* 0x000fe80000100800 */
[----:B------:R-:W-:Y:S04]  /*51480*/  STL [R1+0x17d8], R8 ;  /* 0x0017d80801007387 */ /* 0x000fe80000100800 */
[----:B------:R-:W3:Y:S01]  /*51490*/  LDL.LU R10, [R1+0x398] ;  /* 0x00039800010a7983 */ /* 0x000ee20000300800 */
[----:B--2---:R-:W-:Y:S01]  /*514a0*/  IMAD.MOV.U32 R11, RZ, RZ, R29 ;  /* 0x000000ffff0b7224 */ /* 0x004fe200078e001d */
[----:B----4-:R-:W-:Y:S02]  /*514b0*/  HMMA.16816.F32.BF16 R24, R12, R26, R20 ;  /* 0x0000001a0c18723c */ /* 0x010fe40000041814 */
[----:B------:R-:W2:Y:S04]  /*514c0*/  LDL.LU.64 R22, [R1+0x1ae0] ;  /* 0x001ae00001167983 */ /* 0x000ea80000300a00 */
[----:B------:R-:W2:-:S13]  /*514d0*/  LDL.LU.64 R20, [R1+0x1ad8] ;  /* 0x001ad80001147983 */ /* 0x000e9a0000300a00 */
[----:B------:R-:W-:Y:S04]  /*514e0*/  STL.64 [R1+0x590], R24 ;  /* 0x0005901801007387 */ /* 0x000fe80000100a00 */
[----:B------:R0:W-:Y:S01]  /*514f0*/  STL.64 [R1+0x598], R26 ;  /* 0x0005981a01007387 */ /* 0x0001e20000100a00 */
[----:B------:R-:W-:-:S03]  /*51500*/  IMAD.MOV.U32 R29, RZ, RZ, R24 ;  /* 0x000000ffff1d7224 */ /* 0x000fc600078e0018 */
[----:B0-----:R-:W3:Y:S04]  /*51510*/  LDL.LU.64 R26, [R1+0x1ad0] ;  /* 0x001ad000011a7983 */ /* 0x001ee80000300a00 */
[----:B------:R-:W3:Y:S04]  /*51520*/  LDL.LU.64 R24, [R1+0x1ac8] ;  /* 0x001ac80001187983 */ /* 0x000ee80000300a00 */
[----:B------:R-:W-:Y:S01]  /*51530*/  STL [R1+0x17e0], R29 ;  /* 0x0017e01d01007387 */ /* 0x000fe20000100800 */
[----:B---3--:R-:W-:Y:S03]  /*51540*/  HMMA.16816.F32.BF16 R8, R12, R10, R24 ;  /* 0x0000000a0c08723c */ /* 0x008fe60000041818 */
[----:B------:R-:W2:-:S15]  /*51550*/  LDL.LU.64 R26, [R1+0x1ac0] ;  /* 0x001ac000011a7983 */ /* 0x000e9e0000300a00 */
[----:B------:R-:W-:Y:S01]  /*51560*/  NOP ;  /* 0x0000000000007918 */ /* 0x000fe20000000000 */
[----:B------:R0:W-:Y:S04]  /*51570*/  STL.64 [R1+0x580], R8 ;  /* 0x0005800801007387 */ /* 0x0001e80000100a00 */
[----:B------:R-:W-:Y:S01]  /*51580*/  STL.64 [R1+0x588], R10 ;  /* 0x0005880a01007387 */ /* 0x000fe20000100a00 */
[----:B0-----:R-:W-:-:S05]  /*51590*/  IMAD.MOV.U32 R9, RZ, RZ, R11 ;  /* 0x000000ffff097224 */ /* 0x001fca00078e000b */
[----:B------:R0:W-:Y:S02]  /*515a0*/  STL [R1+0x17e4], R9 ;  /* 0x0017e40901007387 */ /* 0x0001e40000100800 */
[C---:B0-----:R-:W-:Y:S08]  /*515b0*/  HMMA.16816.F32.BF16 R8, R12.reuse, R18, R4 ;  /* 0x000000120c08723c */ /* 0x041ff00000041804 */
[----:B--2---:R-:W-:-:S15]  /*515c0*/  HMMA.16816.F32.BF16 R4, R12, R26, R20 ;  /* 0x0000001a0c04723c */ /* 0x004fde0000041814 */
[----:B------:R-:W-:-:S04]  /*515d0*/  NOP ;  /* 0x0000000000007918 */ /* 0x000fc80000000000 */
[----:B------:R0:W-:Y:S04]  /*515e0*/  STL.64 [R1+0x560], R4 ;  /* 0x0005600401007387 */ /* 0x0001e80000100a00 */
[----:B------:R-:W-:Y:S04]  /*515f0*/  STL.64 [R1+0x570], R8 ;  /* 0x0005700801007387 */ /* 0x000fe80000100a00 */
[----:B------:R1:W-:Y:S04]  /*51600*/  STL.64 [R1+0x578], R10 ;  /* 0x0005780a01007387 */ /* 0x0003e80000100a00 */
[----:B------:R2:W-:Y:S04]  /*51610*/  STL.64 [R1+0x568], R6 ;  /* 0x0005680601007387 */ /* 0x0005e80000100a00 */
[----:B------:R-:W3:Y:S04]  /*51620*/  LDL.LU R26, [R1+0x208] ;  /* 0x00020800011a7983 */ /* 0x000ee80000300800 */
[----:B------:R-:W3:Y:S04]  /*51630*/  LDL.LU R27, [R1+0x20c] ;  /* 0x00020c00011b7983 */ /* 0x000ee80000300800 */
[----:B---3--:R3:W-:Y:S04]  /*51640*/  STL.64 [R1+0x1830], R26 ;  /* 0x0018301a01007387 */ /* 0x0087e80000100a00 */
[----:B0-----:R-:W4:Y:S01]  /*51650*/  LDL.LU R4, [R1] ;  /* 0x0000000001047983 */ /* 0x001f220000300800 */
[----:B-1----:R-:W-:-:S02]  /*51660*/  IMAD.MOV.U32 R10, RZ, RZ, R7 ;  /* 0x000000ffff0a7224 */ /* 0x002fc400078e0007 */
[----:B--2---:R-:W-:Y:S02]  /*51670*/  IMAD.MOV.U32 R6, RZ, RZ, R2 ;  /* 0x000000ffff067224 */ /* 0x004fe400078e0002 */
[----:B------:R-:W-:Y:S02]  /*51680*/  IMAD.MOV.U32 R7, RZ, RZ, R0 ;  /* 0x000000ffff077224 */ /* 0x000fe400078e0000 */
[----:B------:R-:W-:Y:S02]  /*51690*/  IMAD.MOV.U32 R5, RZ, RZ, R3 ;  /* 0x000000ffff057224 */ /* 0x000fe400078e0003 */
[----:B------:R-:W2:Y:S04]  /*516a0*/  LDL.LU R3, [R1+0x1abc] ;  /* 0x001abc0001037983 */ /* 0x000ea80000300800 */
[----:B------:R-:W2:Y:S04]  /*516b0*/  LDL.LU R2, [R1+0x1ab8] ;  /* 0x001ab80001027983 */ /* 0x000ea80000300800 */
[----:B------:R-:W2:Y:S04]  /*516c0*/  LDL.LU R0, [R1+0x1ab4] ;  /* 0x001ab40001007983 */ /* 0x000ea80000300800 */
[----:B------:R-:W-:Y:S04]  /*516d0*/  STL.64 [R1+0x1840], R6 ;  /* 0x0018400601007387 */ /* 0x000fe80000100a00 */
[----:B----4-:R-:W-:Y:S04]  /*516e0*/  STL.64 [R1+0x1838], R4 ;  /* 0x0018380401007387 */ /* 0x010fe80000100a00 */
[----:B---3--:R-:W3:Y:S04]  /*516f0*/  LDL.LU R26, [R1+0x218] ;  /* 0x00021800011a7983 */ /* 0x008ee80000300800 */
        /* <DEDUP_REMOVED lines=9> */
[----:B0-----:R-:W2:Y:S04]  /*51790*/  LDL.LU R26, [R1+0x238] ;  /* 0x00023800011a7983 */ /* 0x001ea80000300800 */
[----:B------:R-:W2:Y:S04]  /*517a0*/  LDL.LU R27, [R1+0x23c] ;  /* 0x00023c00011b7983 */ /* 0x000ea80000300800 */
[----:B--2---:R-:W-:Y:S04]  /*517b0*/  STL.64 [R1+0x1878], R26 ;  /* 0x0018781a01007387 */ /* 0x004fe80000100a00 */
[----:B----4-:R0:W-:Y:S04]  /*517c0*/  STL.64 [R1+0x1858], R6 ;  /* 0x0018580601007387 */ /* 0x0101e80000100a00 */
[----:B---3--:R1:W-:Y:S01]  /*517d0*/  STL.64 [R1+0x1850], R4 ;  /* 0x0018500401007387 */ /* 0x0083e20000100a00 */
[----:B0-----:R-:W-:-:S03]  /*517e0*/  IMAD.MOV.U32 R6, RZ, RZ, R2 ;  /* 0x000000ffff067224 */ /* 0x001fc600078e0002 */
[----:B-1----:R-:W2:Y:S01]  /*517f0*/  LDL.LU R4, [R1+0x20] ;  /* 0x0000200001047983 */ /* 0x002ea20000300800 */
[----:B------:R-:W-:-:S03]  /*51800*/  IMAD.MOV.U32 R5, RZ, RZ, R0 ;  /* 0x000000ffff057224 */ /* 0x000fc600078e0000 */
[----:B------:R-:W3:Y:S04]  /*51810*/  LDL.LU R0, [R1+0x1ab0] ;  /* 0x001ab00001007983 */ /* 0x000ee80000300800 */
[----:B------:R-:W4:Y:S01]  /*51820*/  LDL.LU R2, [R1+0x1aac] ;  /* 0x001aac0001027983 */ /* 0x000f220000300800 */
[----:B------:R-:W-:-:S03]  /*51830*/  IMAD.MOV.U32 R7, RZ, RZ, R3 ;  /* 0x000000ffff077224 */ /* 0x000fc600078e0003 */
        /* <DEDUP_REMOVED lines=8> */
[----:B------:R-:W2:Y:S04]  /*518c0*/  LDL.LU R6, [R1+0x38] ;  /* 0x0000380001067983 */ /* 0x000ea80000300800 */
[----:B------:R-:W2:Y:S04]  /*518d0*/  LDL.LU R7, [R1+0x3c] ;  /* 0x00003c0001077983 */ /* 0x000ea80000300800 */
[----:B------:R-:W2:Y:S04]  /*518e0*/  LDL.LU R26, [R1+0x258] ;  /* 0x00025800011a7983 */ /* 0x000ea80000300800 */
[----:B------:R-:W2:Y:S04]  /*518f0*/  LDL.LU R27, [R1+0x25c] ;  /* 0x00025c00011b7983 */ /* 0x000ea80000300800 */
[----:B--2---:R-:W-:Y:S04]  /*51900*/  STL.64 [R1+0x18a8], R26 ;  /* 0x0018a81a01007387 */ /* 0x004fe80000100a00 */
[----:B------:R4:W-:Y:S04]  /*51910*/  STL.64 [R1+0x1888], R6 ;  /* 0x0018880601007387 */ /* 0x0009e80000100a00 */
[----:B------:R0:W-:Y:S01]  /*51920*/  STL.64 [R1+0x1880], R4 ;  /* 0x0018800401007387 */ /* 0x0001e20000100a00 */
[----:B----4-:R-:W-:-:S03]  /*51930*/  IMAD.MOV.U32 R6, RZ, RZ, R2 ;  /* 0x000000ffff067224 */ /* 0x010fc600078e0002 */
[----:B0-----:R-:W2:Y:S01]  /*51940*/  LDL.LU R4, [R1+0x40] ;  /* 0x0000400001047983 */ /* 0x001ea20000300800 */
[----:B------:R-:W-:-:S03]  /*51950*/  IMAD.MOV.U32 R5, RZ, RZ, R3 ;  /* 0x000000ffff057224 */ /* 0x000fc600078e0003 */
[----:B------:R-:W4:Y:S04]  /*51960*/  LDL.LU R3, [R1+0x1aa4] ;  /* 0x001aa40001037983 */ /* 0x000f280000300800 */
[----:B------:R-:W2:Y:S01]  /*51970*/  LDL.LU R2, [R1+0x1aa0] ;  /* 0x001aa00001027983 */ /* 0x000ea20000300800 */
[----:B---3--:R-:W-:-:S03]  /*51980*/  IMAD.MOV.U32 R7, RZ, RZ, R0 ;  /* 0x000000ffff077224 */ /* 0x008fc600078e0000 */
[----:B------:R-:W3:Y:S04]  /*51990*/  LDL.LU R0, [R1+0x1a9c] ;  /* 0x001a9c0001007983 */ /* 0x000ee80000300800 */
        /* <DEDUP_REMOVED lines=11> */
[----:B--2---:R0:W-:Y:S04]  /*51a50*/  STL.64 [R1+0x18d8], R26 ;  /* 0x0018d81a01007387 */ /* 0x0041e80000100a00 */
[----:B0-----:R-:W2:Y:S04]  /*51a60*/  LDL.LU R26, [R1+0x288] ;  /* 0x00028800011a7983 */ /* 0x001ea80000300800 */
[----:B------:R-:W2:Y:S04]  /*51a70*/  LDL.LU R27, [R1+0x28c] ;  /* 0x00028c00011b7983 */ /* 0x000ea80000300800 */
[----:B--2---:R-:W-:Y:S04]  /*51a80*/  STL.64 [R1+0x18f0], R26 ;  /* 0x0018f01a01007387 */ /* 0x004fe80000100a00 */
[----:B------:R0:W-:Y:S04]  /*51a90*/  STL.64 [R1+0x18b8], R6 ;  /* 0x0018b80601007387 */ /* 0x0001e80000100a00 */
[----:B------:R1:W-:Y:S01]  /*51aa0*/  STL.64 [R1+0x18b0], R4 ;  /* 0x0018b00401007387 */ /* 0x0003e20000100a00 */
[----:B0-----:R-:W-:-:S03]  /*51ab0*/  IMAD.MOV.U32 R6, RZ, RZ, R2 ;  /* 0x000000ffff067224 */ /* 0x001fc600078e0002 */
[----:B-1----:R-:W2:Y:S01]  /*51ac0*/  LDL.LU R4, [R1+0x60] ;  /* 0x0000600001047983 */ /* 0x002ea20000300800 */
[----:B---3--:R-:W-:-:S03]  /*51ad0*/  IMAD.MOV.U32 R5, RZ, RZ, R0 ;  /* 0x000000ffff057224 */ /* 0x008fc600078e0000 */
[----:B------:R-:W3:Y:S04]  /*51ae0*/  LDL.LU R0, [R1+0x1a98] ;  /* 0x001a980001007983 */ /* 0x000ee80000300800 */
[----:B------:R-:W2:Y:S01]  /*51af0*/  LDL.LU R2, [R1+0x1a94] ;  /* 0x001a940001027983 */ /* 0x000ea20000300800 */
[----:B----4-:R-:W-:-:S03]  /*51b00*/  IMAD.MOV.U32 R7, RZ, RZ, R3 ;  /* 0x000000ffff077224 */ /* 0x010fc600078e0003 */
[----:B------:R-:W4:Y:S04]  /*51b10*/  LDL.LU R3, [R1+0x1a90] ;  /* 0x001a900001037983 */ /* 0x000f280000300800 */
        /* <DEDUP_REMOVED lines=14> */
[----:B0-----:R-:W-:-:S03]  /*51c00*/  IMAD.MOV.U32 R6, RZ, RZ, R2 ;  /* 0x000000ffff067224 */ /* 0x001fc600078e0002 */
[----:B-1----:R-:W2:Y:S01]  /*51c10*/  LDL.LU R4, [R1+0x80] ;  /* 0x0000800001047983 */ /* 0x002ea20000300800 */
[----:B----4-:R-:W-:-:S03]  /*51c20*/  IMAD.MOV.U32 R5, RZ, RZ, R3 ;  /* 0x000000ffff057224 */ /* 0x010fc600078e0003 */
        /* <DEDUP_REMOVED lines=27> */
[----:B------:R-:W2:Y:S04]  /*51de0*/  LDL.LU R26, [R1+0xd8] ;  /* 0x0000d800011a7983 */ /* 0x000ea80000300800 */
[----:B------:R-:W2:Y:S04]  /*51df0*/  LDL.LU R27, [R1+0xdc] ;  /* 0x0000dc00011b7983 */ /* 0x000ea80000300800 */
[----:B--2---:R0:W-:Y:S04]  /*51e00*/  STL.64 [R1+0x1960], R26 ;  /* 0x0019601a01007387 */ /* 0x0041e80000100a00 */
[----:B------:R-:W-:Y:S04]  /*51e10*/  STL.64 [R1+0x1958], R24 ;  /* 0x0019581801007387 */ /* 0x000fe80000100a00 */
[----:B0-----:R-:W2:Y:S04]  /*51e20*/  LDL.LU R26, [R1+0x2e8] ;  /* 0x0002e800011a7983 */ /* 0x001ea80000300800 */
[----:B------:R-:W2:Y:S04]  /*51e30*/  LDL.LU R27, [R1+0x2ec] ;  /* 0x0002ec00011b7983 */ /* 0x000ea80000300800 */
[----:B--2---:R0:W-:Y:S04]  /*51e40*/  STL.64 [R1+0x1978], R26 ;  /* 0x0019781a01007387 */ /* 0x0041e80000100a00 */
[----:B0-----:R-:W2:Y:S04]  /*51e50*/  LDL.LU R26, [R1+0x2f8] ;  /* 0x0002f800011a7983 */ /* 0x001ea80000300800 */
        /* <DEDUP_REMOVED lines=23> */
[----:B------:R3:W-:Y:S04]  /*51fd0*/  STL.64 [R1+0x1970], R6 ;  /* 0x0019700601007387 */ /* 0x0007e80000100a00 */
[----:B------:R0:W-:Y:S01]  /*51fe0*/  STL.64 [R1+0x1968], R4 ;  /* 0x0019680401007387 */ /* 0x0001e20000100a00 */
[----:B---3--:R-:W-:-:S03]  /*51ff0*/  IMAD.MOV.U32 R6, RZ, RZ, R0 ;  /* 0x000000ffff067224 */ /* 0x008fc600078e0000 */
[----:B0-----:R-:W2:Y:S01]  /*52000*/  LDL.LU R4, [R1+0xe0] ;  /* 0x0000e00001047983 */ /* 0x001ea20000300800 */
[----:B------:R-:W-:-:S03]  /*52010*/  IMAD.MOV.U32 R5, RZ, RZ, R2 ;  /* 0x000000ffff057224 */ /* 0x000fc600078e0002 */
        /* <DEDUP_REMOVED lines=46> */
[----:B----4-:R-:W-:Y:S02]  /*52300*/  IMAD.MOV.U32 R7, RZ, RZ, R3 ;  /* 0x000000ffff077224 */ /* 0x010fe400078e0003 */
[----:B---3--:R-:W-:Y:S02]  /*52310*/  IMAD.MOV.U32 R5, RZ, RZ, R2 ;  /* 0x000000ffff057224 */ /* 0x008fe400078e0002 */
[----:B------:R-:W3:Y:S04]  /*52320*/  LDL.LU R2, [R1+0x1a50] ;  /* 0x001a500001027983 */ /* 0x000ee80000300800 */
[----:B------:R-:W4:Y:S04]  /*52330*/  LDL.LU R0, [R1+0x1a4c] ;  /* 0x001a4c0001007983 */ /* 0x000f280000300800 */
[----:B------:R-:W3:Y:S04]  /*52340*/  LDL.LU R3, [R1+0x1a48] ;  /* 0x001a480001037983 */ /* 0x000ee80000300800 */
[----:B------:R-:W-:Y:S04]  /*52350*/  STL.64 [R1+0x19e8], R6 ;  /* 0x0019e80601007387 */ /* 0x000fe80000100a00 */
[----:B--2---:R0:W-:Y:S04]  /*52360*/  STL.64 [R1+0x19e0], R4 ;  /* 0x0019e00401007387 */ /* 0x0041e80000100a00 */
[----:B0-----:R-:W2:Y:S04]  /*52370*/  LDL.LU R4, [R1+0x130] ;  /* 0x0001300001047983 */ /* 0x001ea80000300800 */
[----:B------:R-:W2:Y:S04]  /*52380*/  LDL.LU R5, [R1+0x134] ;  /* 0x0001340001057983 */ /* 0x000ea80000300800 */
[----:B------:R-:W2:Y:S04]  /*52390*/  LDL.LU R6, [R1+0x138] ;  /* 0x0001380001067983 */ /* 0x000ea80000300800 */
[----:B------:R-:W2:Y:S04]  /*523a0*/  LDL.LU R7, [R1+0x13c] ;  /* 0x00013c0001077983 */ /* 0x000ea80000300800 */
[----:B--2---:R-:W-:Y:S04]  /*523b0*/  STL.64 [R1+0x1a00], R6 ;  /* 0x001a000601007387 */ /* 0x004fe80000100a00 */
[----:B------:R3:W-:Y:S02]  /*523c0*/  STL.64 [R1+0x19f8], R4 ;  /* 0x0019f80401007387 */ /* 0x0007e40000100a00 */
[----:B---3--:R-:W-:-:S02]  /*523d0*/  IMAD.MOV.U32 R4, RZ, RZ, R3 ;  /* 0x000000ffff047224 */ /* 0x008fc400078e0003 */
[----:B----4-:R-:W-:Y:S01]  /*523e0*/  IMAD.MOV.U32 R5, RZ, RZ, R0 ;  /* 0x000000ffff057224 */ /* 0x010fe200078e0000 */
[----:B------:R-:W2:Y:S04]  /*523f0*/  LDL.LU R3, [R1+0x1a44] ;  /* 0x001a440001037983 */ /* 0x000ea80000300800 */
[----:B------:R-:W3:Y:S01]  /*52400*/  LDL.LU R0, [R1+0x1a40] ;  /* 0x001a400001007983 */ /* 0x000ee20000300800 */
[----:B------:R-:W-:-:S03]  /*52410*/  IMAD.MOV.U32 R6, RZ, RZ, R2 ;  /* 0x000000ffff067224 */ /* 0x000fc600078e0002 */
[----:B------:R-:W4:Y:S04]  /*52420*/  LDL.LU R2, [R1+0x1a3c] ;  /* 0x001a3c0001027983 */ /* 0x000f280000300800 */
[----:B------:R-:W2:Y:S04]  /*52430*/  LDL.LU R7, [R1+0x14c] ;  /* 0x00014c0001077983 */ /* 0x000ea80000300800 */
[----:B--2---:R-:W-:Y:S04]  /*52440*/  STL.64 [R1+0x1a28], R6 ;  /* 0x001a280601007387 */ /* 0x004fe80000100a00 */
[----:B------:R0:W-:Y:S04]  /*52450*/  STL.64 [R1+0x1a20], R4 ;  /* 0x001a200401007387 */ /* 0x0001e80000100a00 */
[----:B0-----:R-:W2:Y:S01]  /*52460*/  LDL.LU R4, [R1+0x160] ;  /* 0x0001600001047983 */ /* 0x001ea20000300800 */
[----:B------:R-:W-:-:S02]  /*52470*/  IMAD.MOV.U32 R5, RZ, RZ, R3 ;  /* 0x000000ffff057224 */ /* 0x000fc400078e0003 */
[----:B---3--:R-:W-:Y:S02]  /*52480*/  IMAD.MOV.U32 R6, RZ, RZ, R0 ;  /* 0x000000ffff067224 */ /* 0x008fe400078e0000 */
[----:B----4-:R-:W-:Y:S01]  /*52490*/  IMAD.MOV.U32 R7, RZ, RZ, R2 ;  /* 0x000000ffff077224 */ /* 0x010fe200078e0002 */
[----:B------:R-:W3:Y:S04]  /*524a0*/  LDL.LU R3, [R1+0x1a38] ;  /* 0x001a380001037983 */ /* 0x000ee80000300800 */
[----:B------:R-:W4:Y:S04]  /*524b0*/  LDL.LU R0, [R1+0x1a34] ;  /* 0x001a340001007983 */ /* 0x000f280000300800 */
[----:B------:R-:W3:Y:S04]  /*524c0*/  LDL.LU R2, [R1+0x1a30] ;  /* 0x001a300001027983 */ /* 0x000ee80000300800 */
[----:B------:R-:W3:Y:S04]  /*524d0*/  LDL.LU R22, [R1+0x1f8] ;  /* 0x0001f80001167983 */ /* 0x000ee80000300800 */
[----:B------:R-:W3:Y:S04]  /*524e0*/  LDL.LU R23, [R1+0x1fc] ;  /* 0x0001fc0001177983 */ /* 0x000ee80000300800 */
[----:B------:R-:W3:Y:S04]  /*524f0*/  LDL.LU R18, [R1+0x1e8] ;  /* 0x0001e80001127983 */ /* 0x000ee80000300800 */
[----:B------:R-:W3:Y:S04]  /*52500*/  LDL.LU R19, [R1+0x1ec] ;  /* 0x0001ec0001137983 */ /* 0x000ee80000300800 */
[----:B------:R0:W-:Y:S04]  /*52510*/  STL [R1+0x17e8], R10 ;  /* 0x0017e80a01007387 */ /* 0x0001e80000100800 */
[----:B0-----:R-:W3:Y:S04]  /*52520*/  LDL.LU R10, [R1+0x358] ;  /* 0x00035800010a7983 */ /* 0x001ee80000300800 */
[----:B------:R-:W3:Y:S01]  /*52530*/  LDL.LU R11, [R1+0x35c] ;  /* 0x00035c00010b7983 */ /* 0x000ee20000300800 */
[----:B--2---:R-:W-:Y:S03]  /*52540*/  HMMA.16816.F32.BF16 R24, R12, R26, R4 ;  /* 0x0000001a0c18723c */ /* 0x004fe60000041804 */
[----:B------:R-:W2:Y:S04]  /*52550*/  LDL.LU.64 R6, [R1+0x1a28] ;  /* 0x001a280001067983 */ /* 0x000ea80000300a00 */
[----:B------:R-:W2:-:S12]  /*52560*/  LDL.LU.64 R4, [R1+0x1a20] ;  /* 0x001a200001047983 */ /* 0x000e980000300a00 */
[----:B------:R-:W-:Y:S04]  /*52570*/  STL.64 [R1+0x550], R24 ;  /* 0x0005501801007387 */ /* 0x000fe80000100a00 */
[----:B------:R0:W-:Y:S04]  /*52580*/  STL.64 [R1+0x558], R26 ;  /* 0x0005581a01007387 */ /* 0x0001e80000100a00 */
[----:B0-----:R-:W3:Y:S04]  /*52590*/  LDL.LU.64 R26, [R1+0x1a18] ;  /* 0x001a1800011a7983 */ /* 0x001ee80000300a00 */
[----:B------:R-:W3:Y:S02]  /*525a0*/  LDL.LU.64 R24, [R1+0x1a10] ;  /* 0x001a100001187983 */ /* 0x000ee40000300a00 */
[----:B---3--:R-:W-:Y:S02]  /*525b0*/  HMMA.16816.F32.BF16 R8, R12, R10, R24 ;  /* 0x0000000a0c08723c */ /* 0x008fe40000041818 */
[----:B------:R-:W2:-:S15]  /*525c0*/  LDL.LU.64 R26, [R1+0x1a08] ;  /* 0x001a0800011a7983 */ /* 0x000e9e0000300a00 */
[----:B------:R-:W-:Y:S02]  /*525d0*/  NOP ;  /* 0x0000000000007918 */ /* 0x000fe40000000000 */
[----:B------:R-:W-:Y:S04]  /*525e0*/  STL.64 [R1+0x540], R8 ;  /* 0x0005400801007387 */ /* 0x000fe80000100a00 */
[----:B------:R0:W-:Y:S04]  /*525f0*/  STL.64 [R1+0x548], R10 ;  /* 0x0005480a01007387 */ /* 0x0001e80000100a00 */
[----:B------:R1:W-:Y:S04]  /*52600*/  STL [R1+0x17ec], R11 ;  /* 0x0017ec0b01007387 */ /* 0x0003e80000100800 */
[----:B0-----:R-:W3:Y:S04]  /*52610*/  LDL.LU R10, [R1+0x2d8] ;  /* 0x0002d800010a7983 */ /* 0x001ee80000300800 */
[----:B-1----:R-:W3:Y:S01]  /*52620*/  LDL.LU R11, [R1+0x2dc] ;  /* 0x0002dc00010b7983 */ /* 0x002ee20000300800 */
        /* <DEDUP_REMOVED lines=48> */
[----:B0-----:R-:W3:Y:S01]  /*52930*/  LDL.LU R10, [R1+0x1c8] ;  /* 0x0001c800010a7983 */ /* 0x001ee20000300800 */
        /* <DEDUP_REMOVED lines=73> */
[----:B------:R-:W3:Y:S04]  /*52dd0*/  LDL.LU.64 R6, [R1+0x1828] ;  /* 0x0018280001067983 */ /* 0x000ee80000300a00 */
[----:B------:R-:W3:-:S13]  /*52de0*/  LDL.LU.64 R4, [R1+0x1820] ;  /* 0x0018200001047983 */ /* 0x000eda0000300a00 */
[----:B------:R-:W-:Y:S04]  /*52df0*/  STL.64 [R1+0x3f0], R24 ;  /* 0x0003f01801007387 */ /* 0x000fe80000100a00 */
[----:B------:R0:W-:Y:S04]  /*52e00*/  STL.64 [R1+0x3f8], R26 ;  /* 0x0003f81a01007387 */ /* 0x0001e80000100a00 */
[----:B0-----:R-:W2:Y:S04]  /*52e10*/  LDL.LU.64 R26, [R1+0x1818] ;  /* 0x00181800011a7983 */ /* 0x001ea80000300a00 */
[----:B------:R-:W2:Y:S02]  /*52e20*/  LDL.LU.64 R24, [R1+0x1810] ;  /* 0x0018100001187983 */ /* 0x000ea40000300a00 */
[----:B--2---:R-:W-:Y:S02]  /*52e30*/  HMMA.16816.F32.BF16 R24, R12, R22, R24 ;  /* 0x000000160c18723c */ /* 0x004fe40000041818 */
[----:B------:R-:W2:Y:S04]  /*52e40*/  LDL.LU.64 R22, [R1+0x1808] ;  /* 0x0018080001167983 */ /* 0x000ea80000300a00 */
[----:B------:R-:W2:-:S13]  /*52e50*/  LDL.LU.64 R20, [R1+0x1800] ;  /* 0x0018000001147983 */ /* 0x000e9a0000300a00 */
[----:B------:R-:W-:Y:S04]  /*52e60*/  STL.64 [R1+0x3e0], R24 ;  /* 0x0003e01801007387 */ /* 0x000fe80000100a00 */
[----:B------:R0:W-:Y:S01]  /*52e70*/  STL.64 [R1+0x3e8], R26 ;  /* 0x0003e81a01007387 */ /* 0x0001e20000100a00 */
[----:B--2---:R-:W-:Y:S03]  /*52e80*/  HMMA.16816.F32.BF16 R20, R12, R18, R20 ;  /* 0x000000120c14723c */ /* 0x004fe60000041814 */
[----:B------:R-:W2:Y:S04]  /*52e90*/  LDL.LU.64 R18, [R1+0x17f8] ;  /* 0x0017f80001127983 */ /* 0x000ea80000300a00 */
[----:B------:R-:W2:Y:S01]  /*52ea0*/  LDL.LU.64 R16, [R1+0x17f0] ;  /* 0x0017f00001107983 */ /* 0x000ea20000300a00 */
[----:B0-----:R-:W-:-:S02]  /*52eb0*/  IMAD.MOV.U32 R26, RZ, RZ, R2 ;  /* 0x000000ffff1a7224 */ /* 0x001fc400078e0002 */
[----:B----4-:R-:W-:Y:S02]  /*52ec0*/  IMAD.MOV.U32 R27, RZ, RZ, R0 ;  /* 0x000000ffff1b7224 */ /* 0x010fe400078e0000 */
[----:B------:R-:W-:-:S07]  /*52ed0*/  IMAD.MOV.U32 R11, RZ, RZ, R3 ;  /* 0x000000ffff0b7224 */ /* 0x000fce00078e0003 */
[C---:B---3--:R-:W-:Y:S08]  /*52ee0*/  HMMA.16816.F32.BF16 R4, R12.reuse, R10, R4 ;  /* 0x0000000a0c04723c */ /* 0x048ff00000041804 */
[----:B--2---:R-:W-:-:S15]  /*52ef0*/  HMMA.16816.F32.BF16 R16, R12, R26, R16 ;  /* 0x0000001a0c10723c */ /* 0x004fde0000041810 */
[----:B------:R-:W-:-:S04]  /*52f00*/  NOP ;  /* 0x0000000000007918 */ /* 0x000fc80000000000 */
[----:B------:R0:W-:Y:S04]  /*52f10*/  STL.64 [R1+0x3c0], R16 ;  /* 0x0003c01001007387 */ /* 0x0001e80000100a00 */
[----:B------:R-:W-:Y:S04]  /*52f20*/  STL.64 [R1+0x3d0], R20 ;  /* 0x0003d01401007387 */ /* 0x000fe80000100a00 */
[----:B------:R-:W-:Y:S04]  /*52f30*/  STL.64 [R1+0x3d8], R22 ;  /* 0x0003d81601007387 */ /* 0x000fe80000100a00 */
[----:B------:R1:W-:Y:S04]  /*52f40*/  STL.64 [R1+0x3c8], R18 ;  /* 0x0003c81201007387 */ /* 0x0003e80000100a00 */
[----:B------:R-:W2:Y:S04]  /*52f50*/  LDL.LU R0, [R1+0x748] ;  /* 0x0007480001007983 */ /* 0x000ea80000300800 */
[----:B0-----:R-:W3:Y:S01]  /*52f60*/  LDL.LU R17, [R1+0x708] ;  /* 0x0007080001117983 */ /* 0x001ee20000300800 */
[----:B------:R-:W-:-:S03]  /*52f70*/  IMAD.MOV.U32 R16, RZ, RZ, R19 ;  /* 0x000000ffff107224 */ /* 0x000fc600078e0013 */
[----:B-1----:R-:W4:Y:S04]  /*52f80*/  LDL.LU R18, [R1+0x738] ;  /* 0x0007380001127983 */ /* 0x002f280000300800 */
        /* <DEDUP_REMOVED lines=9> */
[----:B------:R0:W-:Y:S04]  /*53020*/  STL.64 [R1+0x3b0], R4 ;  /* 0x0003b00401007387 */ /* 0x0001e80000100a00 */
[----:B------:R1:W-:Y:S04]  /*53030*/  STL.64 [R1+0x3b8], R6 ;  /* 0x0003b80601007387 */ /* 0x0003e80000100a00 */
[----:B------:R-:W3:Y:S04]  /*53040*/  LDL.LU R12, [R1+0x744] ;  /* 0x00074400010c7983 */ /* 0x000ee80000300800 */
[----:B------:R-:W4:Y:S04]  /*53050*/  LDL.LU R13, [R1+0x734] ;  /* 0x00073400010d7983 */ /* 0x000f280000300800 */
[----:B------:R-:W4:Y:S04]  /*53060*/  LDL.LU R14, [R1+0x728] ;  /* 0x00072800010e7983 */ /* 0x000f280000300800 */
[----:B------:R-:W4:Y:S04]  /*53070*/  LDL.LU R15, [R1+0x720] ;  /* 0x00072000010f7983 */ /* 0x000f280000300800 */
[----:B0-----:R-:W4:Y:S01]  /*53080*/  LDL.LU R5, [R1+0x718] ;  /* 0x0007180001057983 */ /* 0x001f220000300800 */
[----:B------:R-:W-:-:S03]  /*53090*/  IMAD.MOV.U32 R4, RZ, RZ, R7 ;  /* 0x000000ffff047224 */ /* 0x000fc600078e0007 */
[----:B-1----:R-:W4:Y:S04]  /*530a0*/  LDL.LU R6, [R1+0x710] ;  /* 0x0007100001067983 */ /* 0x002f280000300800 */
        /* <DEDUP_REMOVED lines=9> */
[----:B--2---:R-:W-:-:S05]  /*53140*/  IADD3 R0, P5, PT, R0, UR13, RZ ;  /* 0x0000000d00007c10 */ /* 0x004fca000ffbe0ff */
[----:B------:R0:W-:Y:S04]  /*53150*/  STL [R1+0x748], R0 ;  /* 0x0007480001007387 */ /* 0x0001e80000100800 */
[----:B0-----:R-:W2:Y:S01]  /*53160*/  LDL.LU R0, [R1+0x6ec] ;  /* 0x0006ec0001007983 */ /* 0x001ea20000300800 */
[----:B---3--:R-:W-:Y:S02]  /*53170*/  IADD3 R12, P6, PT, R12, UR13, RZ ;  /* 0x0000000d0c0c7c10 */ /* 0x008fe4000ffde0ff */
[----:B----4-:R-:W-:Y:S02]  /*53180*/  IADD3 R13, P0, PT, R13, UR13, RZ ;  /* 0x0000000d0d0d7c10 */ /* 0x010fe4000ff1e0ff */
[----:B------:R-:W-:Y:S02]  /*53190*/  IADD3 R14, P1, PT, R14, UR13, RZ ;  /* 0x0000000d0e0e7c10 */ /* 0x000fe4000ff3e0ff */
[----:B------:R-:W-:Y:S01]  /*531a0*/  IADD3 R15, P2, PT, R15, UR13, RZ ;  /* 0x0000000d0f0f7c10 */ /* 0x000fe2000ff5e0ff */
[----:B------:R-:W-:Y:S04]  /*531b0*/  STL [R1+0x744], R12 ;  /* 0x0007440c01007387 */ /* 0x000fe80000100800 */
[----:B------:R-:W-:Y:S04]  /*531c0*/  STL [R1+0x734], R13 ;  /* 0x0007340d01007387 */ /* 0x000fe80000100800 */
[----:B------:R-:W-:Y:S01]  /*531d0*/  STL [R1+0x728], R14 ;  /* 0x0007280e01007387 */ /* 0x000fe20000100800 */
[----:B------:R-:W-:-:S02]  /*531e0*/  IADD3 R5, P3, PT, R5, UR13, RZ ;  /* 0x0000000d05057c10 */ /* 0x000fc4000ff7e0ff */
[----:B------:R-:W-:Y:S02]  /*531f0*/  IADD3 R6, P4, PT, R6, UR13, RZ ;  /* 0x0000000d06067c10 */ /* 0x000fe4000ff9e0ff */
[----:B------:R-:W-:Y:S02]  /*53200*/  IADD3.X R7, PT, PT, R7, UR6, RZ, P5, !PT ;  /* 0x0000000607077c10 */ /* 0x000fe4000affe4ff */
[----:B------:R-:W-:Y:S01]  /*53210*/  IADD3 R17, P5, PT, R17, UR13, RZ ;  /* 0x0000000d11117c10 */ /* 0x000fe2000ffbe0ff */
[----:B------:R-:W-:Y:S01]  /*53220*/  STL [R1+0x720], R15 ;  /* 0x0007200f01007387 */ /* 0x000fe20000100800 */
[----:B------:R-:W-:-:S03]  /*53230*/  IADD3.X R18, PT, PT, R18, UR6, RZ, P6, !PT ;  /* 0x0000000612127c10 */ /* 0x000fc6000b7fe4ff */
[----:B------:R-:W-:Y:S01]  /*53240*/  STL [R1+0x718], R5 ;  /* 0x0007180501007387 */ /* 0x000fe20000100800 */
[----:B------:R-:W-:-:S03]  /*53250*/  IADD3 R19, P6, PT, R19, UR13, RZ ;  /* 0x0000000d13137c10 */ /* 0x000fc6000ffde0ff */
        /* <DEDUP_REMOVED lines=11> */
[----:B------:R-:W-:-:S03]  /*53310*/  IADD3.X R29, PT, PT, R29, UR6, RZ, P3, !PT ;  /* 0x000000061d1d7c10 */ /* 0x000fc60009ffe4ff */
[----:B------:R-:W-:Y:S01]  /*53320*/  STL [R1+0x6f8], R21 ;  /* 0x0006f81501007387 */ /* 0x000fe20000100800 */
[----:B------:R-:W-:-:S03]  /*53330*/  IADD3 R25, P2, PT, R25, UR13, RZ ;  /* 0x0000000d19197c10 */ /* 0x000fc6000ff5e0ff */
[----:B------:R-:W-:Y:S04]  /*53340*/  STL [R1+0x724], R22 ;  /* 0x0007241601007387 */ /* 0x000fe80000100800 */
[----:B------:R-:W-:Y:S01]  /*53350*/  STL [R1+0x6f0], R23 ;  /* 0x0006f01701007387 */ /* 0x000fe20000100800 */
[----:B------:R-:W-:-:S03]  /*53360*/  IADD3 R28, P3, PT, R28, UR13, RZ ;  /* 0x0000000d1c1c7c10 */ /* 0x000fc6000ff7e0ff */
[----:B------:R-:W-:Y:S04]  /*53370*/  STL [R1+0x71c], R24 ;  /* 0x00071c1801007387 */ /* 0x000fe80000100800 */
[----:B------:R0:W-:Y:S04]  /*53380*/  STL [R1+0x714], R29 ;  /* 0x0007141d01007387 */ /* 0x0001e80000100800 */
[----:B------:R-:W-:Y:S01]  /*53390*/  STL [R1+0x6e8], R25 ;  /* 0x0006e81901007387 */ /* 0x000fe20000100800 */
[----:B------:R-:W-:Y:S02]  /*533a0*/  IADD3.X R26, PT, PT, R26, UR6, RZ, P4, !PT ;  /* 0x000000061a1a7c10 */ /* 0x000fe4000a7fe4ff */
[----:B------:R-:W-:-:S02]  /*533b0*/  IADD3 R27, P4, PT, R27, UR13, RZ ;  /* 0x0000000d1b1b7c10 */ /* 0x000fc4000ff9e0ff */
[----:B------:R-:W-:Y:S02]  /*533c0*/  IADD3.X R11, PT, PT, R11, UR6, RZ, P5, !PT ;  /* 0x000000060b0b7c10 */ /* 0x000fe4000affe4ff */
[----:B------:R-:W-:Y:S02]  /*533d0*/  IADD3.X R9, PT, PT, R9, UR6, RZ, P6, !PT ;  /* 0x0000000609097c10 */ /* 0x000fe4000b7fe4ff */
[----:B------:R-:W-:Y:S01]  /*533e0*/  IADD3 R2, P6, PT, R2, UR12, RZ ;  /* 0x0000000c02027c10 */ /* 0x000fe2000ffde0ff */
[----:B0-----:R-:W3:Y:S04]  /*533f0*/  LDL.LU R29, [R1+0x1658] ;  /* 0x00165800011d7983 */ /* 0x001ee80000300800 */
[----:B------:R0:W-:Y:S01]  /*53400*/  STL [R1+0x6e0], R28 ;  /* 0x0006e01c01007387 */ /* 0x0001e20000100800 */
[----:B------:R-:W-:-:S02]  /*53410*/  IADD3 R10, P5, PT, R10, UR13, RZ ;  /* 0x0000000d0a0a7c10 */ /* 0x000fc4000ffbe0ff */
[----:B------:R-:W-:Y:S01]  /*53420*/  IADD3.X R8, PT, PT, R8, UR6, RZ, P0, !PT ;  /* 0x0000000608087c10 */ /* 0x000fe200087fe4ff */
[----:B0-----:R-:W4:Y:S04]  /*53430*/  LDL.LU R28, [R1+0x6e4] ;  /* 0x0006e400011c7983 */ /* 0x001f280000300800 */
[----:B------:R-:W-:Y:S04]  /*53440*/  STL [R1+0x70c], R26 ;  /* 0x00070c1a01007387 */ /* 0x000fe80000100800 */
[----:B------:R-:W-:Y:S04]  /*53450*/  STL [R1+0x6d8], R27 ;  /* 0x0006d81b01007387 */ /* 0x000fe80000100800 */
[----:B------:R-:W-:Y:S04]  /*53460*/  STL [R1+0x704], R11 ;  /* 0x0007040b01007387 */ /* 0x000fe80000100800 */
[----:B------:R0:W-:Y:S04]  /*53470*/  STL [R1+0x1660], R2 ;  /* 0x0016600201007387 */ /* 0x0001e80000100800 */
[----:B------:R-:W-:Y:S01]  /*53480*/  STL [R1+0x6d0], R10 ;  /* 0x0006d00a01007387 */ /* 0x000fe20000100800 */
[----:B------:R-:W-:-:S03]  /*53490*/  IADD3 R3, P0, PT, R3, UR12, RZ ;  /* 0x0000000c03037c10 */ /* 0x000fc6000ff1e0ff */
[----:B0-----:R-:W4:Y:S04]  /*534a0*/  LDL.LU R2, [R1+0x1654] ;  /* 0x0016540001027983 */ /* 0x001f280000300800 */
[----:B------:R-:W-:Y:S04]  /*534b0*/  STL [R1+0x6fc], R9 ;  /* 0x0006fc0901007387 */ /* 0x000fe80000100800 */
[----:B------:R0:W-:Y:S04]  /*534c0*/  STL [R1+0x764], R3 ;  /* 0x0007640301007387 */ /* 0x0001e80000100800 */
[----:B0-----:R-:W4:Y:S04]  /*534d0*/  LDL.LU R3, [R1+0x6dc] ;  /* 0x0006dc0001037983 */ /* 0x001f280000300800 */
[----:B------:R0:W-:Y:S04]  /*534e0*/  STL [R1+0x6f4], R8 ;  /* 0x0006f40801007387 */ /* 0x0001e80000100800 */
[----:B------:R-:W4:Y:S04]  /*534f0*/  LDL.LU R12, [R1+0x1650] ;  /* 0x00165000010c7983 */ /* 0x000f280000300800 */
[----:B------:R-:W4:Y:S04]  /*53500*/  LDL.LU R13, [R1+0x6d4] ;  /* 0x0006d400010d7983 */ /* 0x000f280000300800 */
[----:B------:R-:W4:Y:S01]  /*53510*/  LDL.LU R14, [R1+0x164c] ;  /* 0x00164c00010e7983 */ /* 0x000f220000300800 */
[----:B--2---:R-:W-:-:S05]  /*53520*/  IADD3.X R0, PT, PT, R0, UR6, RZ, P1, !PT ;  /* 0x0000000600007c10 */ /* 0x004fca0008ffe4ff */
        /* <DEDUP_REMOVED lines=15> */
[----:B-1----:R-:W2:Y:S04]  /*53620*/  LDL.LU R0, [R1+0x750] ;  /* 0x0007500001007983 */ /* 0x002ea80000300800 */
[----:B------:R-:W2:Y:S04]  /*53630*/  LDL.LU R26, [R1+0x1618] ;  /* 0x00161800011a7983 */ /* 0x000ea80000300800 */
[----:B------:R-:W2:Y:S01]  /*53640*/  LDL.LU R27, [R1+0x74c] ;  /* 0x00074c00011b7983 */ /* 0x000ea20000300800 */
[----:B---3--:R-:W-:-:S05]  /*53650*/  IADD3 R29, P1, PT, R29, UR12, RZ ;  /* 0x0000000c1d1d7c10 */ /* 0x008fca000ff3e0ff */
[----:B------:R-:W-:Y:S04]  /*53660*/  STL [R1+0x1658], R29 ;  /* 0x0016581d01007387 */ /* 0x000fe80000100800 */
[----:B------:R-:W3:Y:S01]  /*53670*/  LDL.LU R11, [R1+0x1610] ;  /* 0x00161000010b7983 */ /* 0x000ee20000300800 */
[----:B----4-:R-:W-:-:S05]  /*53680*/  IADD3.X R28, PT, PT, R28, UR6, RZ, P2, !PT ;  /* 0x000000061c1c7c10 */ /* 0x010fca00097fe4ff */
[----:B------:R0:W-:Y:S04]  /*53690*/  STL [R1+0x6e4], R28 ;  /* 0x0006e41c01007387 */ /* 0x0001e80000100800 */
[----:B------:R-:W4:Y:S04]  /*536a0*/  LDL.LU R10, [R1+0x163c] ;  /* 0x00163c00010a7983 */ /* 0x000f280000300800 */
[----:B------:R-:W4:Y:S01]  /*536b0*/  LDL.LU R9, [R1+0x1608] ;  /* 0x0016080001097983 */ /* 0x000f220000300800 */
[----:B------:R-:W-:-:S03]  /*536c0*/  IADD3 R2, P2, PT, R2, UR12, RZ ;  /* 0x0000000c02027c10 */ /* 0x000fc6000ff5e0ff */
[----:B0-----:R-:W4:Y:S04]  /*536d0*/  LDL.LU R28, [R1+0x1634] ;  /* 0x00163400011c7983 */ /* 0x001f280000300800 */
[----:B------:R-:W4:Y:S04]  /*536e0*/  LDL.LU R29, [R1+0x1600] ;  /* 0x00160000011d7983 */ /* 0x000f280000300800 */
[----:B------:R0:W-:Y:S01]  /*536f0*/  STL [R1+0x1654], R2 ;  /* 0x0016540201007387 */ /* 0x0001e20000100800 */
[----:B------:R-:W-:-:S03]  /*53700*/  IADD3.X R3, PT, PT, R3, UR6, RZ, P3, !PT ;  /* 0x0000000603037c10 */ /* 0x000fc60009ffe4ff */
[----:B0-----:R-:W4:Y:S01]  /*53710*/  LDL.LU R2, [R1+0x162c] ;  /* 0x00162c0001027983 */ /* 0x001f220000300800 */
[----:B------:R-:W-:-:S03]  /*53720*/  IADD3 R12, P3, PT, R12, UR12, RZ ;  /* 0x0000000c0c0c7c10 */ /* 0x000fc6000ff7e0ff */
[----:B------:R0:W-:Y:S01]  /*53730*/  STL [R1+0x6dc], R3 ;  /* 0x0006dc0301007387 */ /* 0x0001e20000100800 */
[----:B------:R-:W-:Y:S02]  /*53740*/  IADD3.X R13, PT, PT, R13, UR6, RZ, P4, !PT ;  /* 0x000000060d0d7c10 */ /* 0x000fe4000a7fe4ff */
[----:B------:R-:W-:Y:S01]  /*53750*/  IADD3 R14, P4, PT, R14, UR12, RZ ;  /* 0x0000000c0e0e7c10 */ /* 0x000fe2000ff9e0ff */
[----:B0-----:R-:W4:Y:S04]  /*53760*/  LDL.LU R3, [R1+0x15f8] ;  /* 0x0015f80001037983 */ /* 0x001f280000300800 */
[----:B------:R-:W-:Y:S04]  /*53770*/  STL [R1+0x1650], R12 ;  /* 0x0016500c01007387 */ /* 0x000fe80000100800 */
[----:B------:R-:W-:Y:S04]  /*53780*/  STL [R1+0x6d4], R13 ;  /* 0x0006d40d01007387 */ /* 0x000fe80000100800 */
[----:B------:R-:W-:Y:S01]  /*53790*/  STL [R1+0x164c], R14 ;  /* 0x00164c0e01007387 */ /* 0x000fe20000100800 */
[----:B--2---:R-:W-:-:S02]  /*537a0*/  IADD3.X R15, PT, PT, R15, UR6, RZ, P5, !PT ;  /* 0x000000060f0f7c10 */ /* 0x004fc4000affe4ff */
[----:B------:R-:W-:Y:S02]  /*537b0*/  IADD3 R5, P5, PT, R5, UR12, RZ ;  /* 0x0000000c05057c10 */ /* 0x000fe4000ffbe0ff */
[----:B------:R-:W-:Y:S02]  /*537c0*/  IADD3.X R6, PT, PT, R6, UR9, RZ, P6, !PT ;  /* 0x0000000906067c10 */ /* 0x000fe4000b7fe4ff */
[----:B------:R-:W-:Y:S02]  /*537d0*/  IADD3 R7, P6, PT, R7, UR12, RZ ;  /* 0x0000000c07077c10 */ /* 0x000fe4000ffde0ff */
[----:B------:R-:W-:Y:S01]  /*537e0*/  IADD3.X R17, PT, PT, R17, UR9, RZ, P0, !PT ;  /* 0x0000000911117c10 */ /* 0x000fe200087fe4ff */
        /* <DEDUP_REMOVED lines=13> */
[----:B------:R-:W-:Y:S02]  /*538c0*/  IADD3 R24, P3, PT, R24, UR12, RZ ;  /* 0x0000000c18187c10 */ /* 0x000fe4000ff7e0ff */
[----:B------:R-:W-:Y:S01]  /*538d0*/  IADD3.X R25, PT, PT, R25, UR9, RZ, P4, !PT ;  /* 0x0000000919197c10 */ /* 0x000fe2000a7fe4ff */
[----:B------:R-:W-:Y:S01]  /*538e0*/  STL [R1+0x1638], R20 ;  /* 0x0016381401007387 */ /* 0x000fe20000100800 */
[----:B------:R-:W-:-:S03]  /*538f0*/  IADD3 R8, P4, PT, R8, UR12, RZ ;  /* 0x0000000c08087c10 */ /* 0x000fc6000ff9e0ff */
[----:B------:R-:W-:Y:S04]  /*53900*/  STL [R1+0x75c], R21 ;  /* 0x00075c1501007387 */ /* 0x000fe80000100800 */
[----:B------:R-:W-:Y:S04]  /*53910*/  STL [R1+0x1630], R22 ;  /* 0x0016301601007387 */ /* 0x000fe80000100800 */
[----:B------:R-:W-:Y:S01]  /*53920*/  STL [R1+0x758], R23 ;  /* 0x0007581701007387 */ /* 0x000fe20000100800 */
[----:B------:R-:W-:-:S03]  /*53930*/  IADD3.X R0, PT, PT, R0, UR9, RZ, P5, !PT ;  /* 0x0000000900007c10 */ /* 0x000fc6000affe4ff */
[----:B------:R-:W-:Y:S04]  /*53940*/  STL [R1+0x1628], R24 ;  /* 0x0016281801007387 */ /* 0x000fe80000100800 */
[----:B------:R0:W-:Y:S04]  /*53950*/  STL [R1+0x1620], R8 ;  /* 0x0016200801007387 */ /* 0x0001e80000100800 */
[----:B------:R-:W-:Y:S04]  /*53960*/  STL [R1+0x754], R25 ;  /* 0x0007541901007387 */ /* 0x000fe80000100800 */
[----:B0-----:R-:W2:Y:S04]  /*53970*/  LDL.LU R8, [R1+0x1624] ;  /* 0x0016240001087983 */ /* 0x001ea80000300800 */
[----:B------:R0:W-:Y:S04]  /*53980*/  STL [R1+0x750], R0 ;  /* 0x0007500001007387 */ /* 0x0001e80000100800 */
[----:B0-----:R-:W2:Y:S01]  /*53990*/  LDL.LU R0, [R1+0x15f0] ;  /* 0x0015f00001007983 */ /* 0x001ea20000300800 */
[----:B------:R-:W-:-:S02]  /*539a0*/  IADD3 R26, P5, PT, R26, UR12, RZ ;  /* 0x0000000c1a1a7c10 */ /* 0x000fc4000ffbe0ff */
[----:B------:R-:W-:Y:S02]  /*539b0*/  IADD3.X R27, PT, PT, R27, UR9, RZ, P6, !PT ;  /* 0x000000091b1b7c10 */ /* 0x000fe4000b7fe4ff */
[----:B---3--:R-:W-:Y:S01]  /*539c0*/  IADD3 R11, P6, PT, R11, UR12, RZ ;  /* 0x0000000c0b0b7c10 */ /* 0x008fe2000ffde0ff */
[----:B------:R-:W-:Y:S04]  /*539d0*/  STL [R1+0x1618], R26 ;  /* 0x0016181a01007387 */ /* 0x000fe80000100800 */
[----:B------:R-:W-:Y:S04]  /*539e0*/  STL [R1+0x74c], R27 ;  /* 0x00074c1b01007387 */ /* 0x000fe80000100800 */
[----:B------:R-:W-:Y:S01]  /*539f0*/  STL [R1+0x1610], R11 ;  /* 0x0016100b01007387 */ /* 0x000fe20000100800 */
[----:B----4-:R-:W-:-:S02]  /*53a00*/  IADD3.X R10, PT, PT, R10, UR9, RZ, P0, !PT ;  /* 0x000000090a0a7c10 */ /* 0x010fc400087fe4ff */
[----:B------:R-:W-:Y:S02]  /*53a10*/  IADD3 R9, P0, PT, R9, UR12, RZ ;  /* 0x0000000c09097c10 */ /* 0x000fe4000ff1e0ff */
[----:B------:R-:W-:Y:S02]  /*53a20*/  IADD3.X R28, PT, PT, R28, UR9, RZ, P1, !PT ;  /* 0x000000091c1c7c10 */ /* 0x000fe40008ffe4ff */
[----:B------:R-:W-:-:S03]  /*53a30*/  IADD3 R29, P1, PT, R29, UR12, RZ ;  /* 0x0000000c1d1d7c10 */ /* 0x000fc6000ff3e0ff */
[----:B------:R0:W-:Y:S04]  /*53a40*/  STL [R1+0x1634], R28 ;  /* 0x0016341c01007387 */ /* 0x0001e80000100800 */
[----:B------:R-:W-:Y:S01]  /*53a50*/  STL [R1+0x163c], R10 ;  /* 0x00163c0a01007387 */ /* 0x000fe20000100800 */
[----:B------:R-:W-:-:S03]  /*53a60*/  IADD3.X R2, PT, PT, R2, UR9, RZ, P2, !PT ;  /* 0x0000000902027c10 */ /* 0x000fc600097fe4ff */
[----:B0-----:R-:W3:Y:S04]  /*53a70*/  LDL.LU R28, [R1+0x161c] ;  /* 0x00161c00011c7983 */ /* 0x001ee80000300800 */
[----:B------:R-:W-:Y:S04]  /*53a80*/  STL [R1+0x1608], R9 ;  /* 0x0016080901007387 */ /* 0x000fe80000100800 */
[----:B------:R0:W-:Y:S01]  /*53a90*/  STL [R1+0x162c], R2 ;  /* 0x00162c0201007387 */ /* 0x0001e20000100800 */
[----:B------:R-:W-:-:S03]  /*53aa0*/  IADD3 R3, P2, PT, R3, UR12, RZ ;  /* 0x0000000c03037c10 */ /* 0x000fc6000ff5e0ff */
[----:B0-----:R-:W4:Y:S04]  /*53ab0*/  LDL.LU R2, [R1+0x15e8] ;  /* 0x0015e80001027983 */ /* 0x001f280000300800 */
[----:B------:R0:W-:Y:S04]  /*53ac0*/  STL [R1+0x1600], R29 ;  /* 0x0016001d01007387 */ /* 0x0001e80000100800 */
[----:B------:R-:W4:Y:S04]  /*53ad0*/  LDL.LU R12, [R1+0x1614] ;  /* 0x00161400010c7983 */ /* 0x000f280000300800 */
[----:B------:R-:W4:Y:S04]  /*53ae0*/  LDL.LU R13, [R1+0x15e0] ;  /* 0x0015e000010d7983 */ /* 0x000f280000300800 */
[----:B------:R-:W4:Y:S04]  /*53af0*/  LDL.LU R14, [R1+0x160c] ;  /* 0x00160c00010e7983 */ /* 0x000f280000300800 */
        /* <DEDUP_REMOVED lines=15> */
[----:B-1----:R-:W4:Y:S04]  /*53bf0*/  LDL.LU R3, [R1+0x15a0] ;  /* 0x0015a00001037983 */ /* 0x002f280000300800 */
[----:B------:R-:W4:Y:S04]  /*53c00*/  LDL.LU R26, [R1+0x15cc] ;  /* 0x0015cc00011a7983 */ /* 0x000f280000300800 */
[----:B------:R-:W4:Y:S01]  /*53c10*/  LDL.LU R27, [R1+0x1598] ;  /* 0x00159800011b7983 */ /* 0x000f220000300800 */
[----:B--2---:R-:W-:-:S05]  /*53c20*/  IADD3.X R8, PT, PT, R8, UR9, RZ, P3, !PT ;  /* 0x0000000908087c10 */ /* 0x004fca0009ffe4ff */
[----:B------:R-:W-:Y:S04]  /*53c30*/  STL [R1+0x1624], R8 ;  /* 0x0016240801007387 */ /* 0x000fe80000100800 */
[----:B------:R-:W2:Y:S01]  /*53c40*/  LDL.LU R11, [R1+0x15c4] ;  /* 0x0015c400010b7983 */ /* 0x000ea20000300800 */
[----:B------:R-:W-:-:S05]  /*53c50*/  IADD3 R0, P3, PT, R0, UR12, RZ ;  /* 0x0000000c00007c10 */ /* 0x000fca000ff7e0ff */
[----:B------:R0:W-:Y:S04]  /*53c60*/  STL [R1+0x15f0], R0 ;  /* 0x0015f00001007387 */ /* 0x0001e80000100800 */
[----:B------:R-:W2:Y:S04]  /*53c70*/  LDL.LU R10, [R1+0x1590] ;  /* 0x00159000010a7983 */ /* 0x000ea80000300800 */
[----:B------:R-:W2:Y:S04]  /*53c80*/  LDL.LU R9, [R1+0x15bc] ;  /* 0x0015bc0001097983 */ /* 0x000ea80000300800 */
[----:B0-----:R-:W2:Y:S04]  /*53c90*/  LDL.LU R0, [R1+0x1588] ;  /* 0x0015880001007983 */ /* 0x001ea80000300800 */
[----:B------:R-:W2:Y:S01]  /*53ca0*/  LDL.LU R8, [R1+0x15b4] ;  /* 0x0015b40001087983 */ /* 0x000ea20000300800 */
[----:B---3--:R-:W-:-:S05]  /*53cb0*/  IADD3.X R28, PT, PT, R28, UR9, RZ, P4, !PT ;  /* 0x000000091c1c7c10 */ /* 0x008fca000a7fe4ff */
[----:B------:R0:W-:Y:S01]  /*53cc0*/  STL [R1+0x161c], R28 ;  /* 0x00161c1c01007387 */ /* 0x0001e20000100800 */
[----:B----4-:R-:W-:-:S03]  /*53cd0*/  IADD3 R2, P4, PT, R2, UR12, RZ ;  /* 0x0000000c02027c10 */ /* 0x010fc6000ff9e0ff */
[----:B0-----:R-:W3:Y:S01]  /*53ce0*/  LDL.LU R28, [R1+0x1580] ;  /* 0x00158000011c7983 */ /* 0x001ee20000300800 */
[----:B------:R-:W-:Y:S02]  /*53cf0*/  IADD3.X R12, PT, PT, R12, UR9, RZ, P5, !PT ;  /* 0x000000090c0c7c10 */ /* 0x000fe4000affe4ff */
[----:B------:R-:W-:Y:S02]  /*53d00*/  IADD3 R13, P5, PT, R13, UR12, RZ ;  /* 0x0000000c0d0d7c10 */ /* 0x000fe4000ffbe0ff */
[----:B------:R-:W-:Y:S01]  /*53d10*/  IADD3.X R14, PT, PT, R14, UR9, RZ, P6, !PT ;  /* 0x000000090e0e7c10 */ /* 0x000fe2000b7fe4ff */
[----:B------:R0:W-:Y:S01]  /*53d20*/  STL [R1+0x15e8], R2 ;  /* 0x0015e80201007387 */ /* 0x0001e20000100800 */
[----:B------:R-:W-:Y:S02]  /*53d30*/  IADD3 R15, P6, PT, R15, UR12, RZ ;  /* 0x0000000c0f0f7c10 */ /* 0x000fe4000ffde0ff */
[----:B------:R-:W-:Y:S02]  /*53d40*/  IADD3.X R5, PT, PT, R5, UR9, RZ, P0, !PT ;  /* 0x0000000905057c10 */ /* 0x000fe400087fe4ff */
[----:B------:R-:W-:-:S02]  /*53d50*/  IADD3 R6, P0, PT, R6, UR12, RZ ;  /* 0x0000000c06067c10 */ /* 0x000fc4000ff1e0ff */
[----:B------:R-:W-:Y:S02]  /*53d60*/  IADD3.X R7, PT, PT, R7, UR9, RZ, P1, !PT ;  /* 0x0000000907077c10 */ /* 0x000fe40008ffe4ff */
[----:B------:R-:W-:Y:S01]  /*53d70*/  IADD3 R17, P1, PT, R17, UR12, RZ ;  /* 0x0000000c11117c10 */ /* 0x000fe2000ff3e0ff */
[----:B0-----:R-:W4:Y:S04]  /*53d80*/  LDL.LU R2, [R1+0x15ac] ;  /* 0x0015ac0001027983 */ /* 0x001f280000300800 */
[----:B------:R-:W-:Y:S04]  /*53d90*/  STL [R1+0x1614], R12 ;  /* 0x0016140c01007387 */ /* 0x000fe80000100800 */
[----:B------:R-:W-:Y:S04]  /*53da0*/  STL [R1+0x15e0], R13 ;  /* 0x0015e00d01007387 */ /* 0x000fe80000100800 */
[----:B------:R-:W-:Y:S04]  /*53db0*/  STL [R1+0x160c], R14 ;  /* 0x00160c0e01007387 */ /* 0x000fe80000100800 */
        /* <DEDUP_REMOVED lines=25> */
[----:B------:R-:W-:Y:S01]  /*53f50*/  IADD3 R27, P0, PT, R27, UR12, RZ ;  /* 0x0000000c1b1b7c10 */ /* 0x000fe2000ff1e0ff */
[----:B0-----:R-:W4:Y:S04]  /*53f60*/  LDL.LU R29, [R1+0x1578] ;  /* 0x00157800011d7983 */ /* 0x001f280000300800 */
[----:B------:R0:W-:Y:S04]  /*53f70*/  STL [R1+0x15a0], R3 ;  /* 0x0015a00301007387 */ /* 0x0001e80000100800 */
[----:B0-----:R-:W4:Y:S04]  /*53f80*/  LDL.LU R3, [R1+0x15a4] ;  /* 0x0015a40001037983 */ /* 0x001f280000300800 */
[----:B------:R-:W-:Y:S04]  /*53f90*/  STL [R1+0x15cc], R26 ;  /* 0x0015cc1a01007387 */ /* 0x000fe80000100800 */
[----:B------:R-:W-:Y:S01]  /*53fa0*/  STL [R1+0x1598], R27 ;  /* 0x0015981b01007387 */ /* 0x000fe20000100800 */
[----:B--2---:R-:W-:-:S05]  /*53fb0*/  IADD3.X R11, PT, PT, R11, UR9, RZ, P1, !PT ;  /* 0x000000090b0b7c10 */ /* 0x004fca0008ffe4ff */
[----:B------:R-:W-:Y:S01]  /*53fc0*/  STL [R1+0x15c4], R11 ;  /* 0x0015c40b01007387 */ /* 0x000fe20000100800 */
[----:B------:R-:W-:Y:S02]  /*53fd0*/  IADD3.X R9, PT, PT, R9, UR9, RZ, P2, !PT ;  /* 0x0000000909097c10 */ /* 0x000fe400097fe4ff */
[----:B------:R-:W-:Y:S02]  /*53fe0*/  IADD3 R10, P1, PT, R10, UR12, RZ ;  /* 0x0000000c0a0a7c10 */ /* 0x000fe4000ff3e0ff */
[----:B------:R-:W-:-:S05]  /*53ff0*/  IADD3 R0, P2, PT, R0, UR12, RZ ;  /* 0x0000000c00007c10 */ /* 0x000fca000ff5e0ff */
[----:B------:R0:W-:Y:S04]  /*54000*/  STL [R1+0x1588], R0 ;  /* 0x0015880001007387 */ /* 0x0001e80000100800 */
[----:B------:R-:W-:Y:S04]  /*54010*/  STL [R1+0x1590], R10 ;  /* 0x0015900a01007387 */ /* 0x000fe80000100800 */
[----:B0-----:R-:W2:Y:S01]  /*54020*/  LDL.LU R0, [R1+0x1570] ;  /* 0x0015700001007983 */ /* 0x001ea20000300800 */
[----:B------:R-:W-:-:S03]  /*54030*/  IADD3.X R8, PT, PT, R8, UR9, RZ, P3, !PT ;  /* 0x0000000908087c10 */ /* 0x000fc60009ffe4ff */
[----:B------:R-:W-:Y:S01]  /*54040*/  STL [R1+0x15bc], R9 ;  /* 0x0015bc0901007387 */ /* 0x000fe20000100800 */
[----:B---3--:R-:W-:-:S05]  /*54050*/  IADD3 R28, P3, PT, R28, UR12, RZ ;  /* 0x0000000c1c1c7c10 */ /* 0x008fca000ff7e0ff */
[----:B------:R0:W-:Y:S01]  /*54060*/  STL [R1+0x1580], R28 ;  /* 0x0015801c01007387 */ /* 0x0001e20000100800 */
[----:B----4-:R-:W-:-:S03]  /*54070*/  IADD3.X R2, PT, PT, R2, UR9, RZ, P4, !PT ;  /* 0x0000000902027c10 */ /* 0x010fc6000a7fe4ff */
[----:B0-----:R-:W3:Y:S04]  /*54080*/  LDL.LU R28, [R1+0x159c] ;  /* 0x00159c00011c7983 */ /* 0x001ee80000300800 */
        /* <DEDUP_REMOVED lines=22> */
[----:B------:R-:W-:-:S05]  /*541f0*/  IADD3 R29, P4, PT, R29, UR12, RZ ;  /* 0x0000000c1d1d7c10 */ /* 0x000fca000ff9e0ff */
[----:B------:R-:W-:Y:S04]  /*54200*/  STL [R1+0x1578], R29 ;  /* 0x0015781d01007387 */ /* 0x000fe80000100800 */
[----:B------:R-:W4:Y:S01]  /*54210*/  LDL.LU R11, [R1+0x1518] ;  /* 0x00151800010b7983 */ /* 0x000f220000300800 */
[----:B------:R-:W-:-:S05]  /*54220*/  IADD3.X R3, PT, PT, R3, UR9, RZ, P5, !PT ;  /* 0x0000000903037c10 */ /* 0x000fca000affe4ff */
[----:B------:R0:W-:Y:S04]  /*54230*/  STL [R1+0x15a4], R3 ;  /* 0x0015a40301007387 */ /* 0x0001e80000100800 */
[----:B------:R-:W4:Y:S04]  /*54240*/  LDL.LU R10, [R1+0x1544] ;  /* 0x00154400010a7983 */ /* 0x000f280000300800 */
[----:B------:R-:W4:Y:S04]  /*54250*/  LDL.LU R9, [R1+0x1510] ;  /* 0x0015100001097983 */ /* 0x000f280000300800 */
[----:B0-----:R-:W4:Y:S04]  /*54260*/  LDL.LU R3, [R1+0x153c] ;  /* 0x00153c0001037983 */ /* 0x001f280000300800 */
[----:B------:R-:W4:Y:S01]  /*54270*/  LDL.LU R29, [R1+0x1508] ;  /* 0x00150800011d7983 */ /* 0x000f220000300800 */
[----:B--2---:R-:W-:-:S05]  /*54280*/  IADD3 R0, P5, PT, R0, UR12, RZ ;  /* 0x0000000c00007c10 */ /* 0x004fca000ffbe0ff */
[----:B------:R0:W-:Y:S04]  /*54290*/  STL [R1+0x1570], R0 ;  /* 0x0015700001007387 */ /* 0x0001e80000100800 */
[----:B0-----:R-:W2:Y:S01]  /*542a0*/  LDL.LU R0, [R1+0x1534] ;  /* 0x0015340001007983 */ /* 0x001ea20000300800 */
[----:B---3--:R-:W-:Y:S02]  /*542b0*/  IADD3.X R28, PT, PT, R28, UR9, RZ, P6, !PT ;  /* 0x000000091c1c7c10 */ /* 0x008fe4000b7fe4ff */
[----:B----4-:R-:W-:Y:S02]  /*542c0*/  IADD3 R12, P6, PT, R12, UR12, RZ ;  /* 0x0000000c0c0c7c10 */ /* 0x010fe4000ffde0ff */
[----:B------:R-:W-:Y:S02]  /*542d0*/  IADD3.X R13, PT, PT, R13, UR9, RZ, P0, !PT ;  /* 0x000000090d0d7c10 */ /* 0x000fe400087fe4ff */
[----:B------:R-:W-:Y:S01]  /*542e0*/  IADD3 R14, P0, PT, R14, UR12, RZ ;  /* 0x0000000c0e0e7c10 */ /* 0x000fe2000ff1e0ff */
[----:B------:R0:W-:Y:S01]  /*542f0*/  STL [R1+0x159c], R28 ;  /* 0x00159c1c01007387 */ /* 0x0001e20000100800 */
[----:B------:R-:W-:-:S02]  /*54300*/  IADD3.X R15, PT, PT, R15, UR9, RZ, P1, !PT ;  /* 0x000000090f0f7c10 */ /* 0x000fc40008ffe4ff */
[----:B------:R-:W-:Y:S02]  /*54310*/  IADD3 R5, P1, PT, R5, UR12, RZ ;  /* 0x0000000c05057c10 */ /* 0x000fe4000ff3e0ff */
[----:B------:R-:W-:Y:S02]  /*54320*/  IADD3.X R6, PT, PT, R6, UR9, RZ, P2, !PT ;  /* 0x0000000906067c10 */ /* 0x000fe400097fe4ff */
[----:B------:R-:W-:Y:S02]  /*54330*/  IADD3 R7, P2, PT, R7, UR12, RZ ;  /* 0x0000000c07077c10 */ /* 0x000fe4000ff5e0ff */
[----:B------:R-:W-:Y:S01]  /*54340*/  IADD3.X R17, PT, PT, R17, UR9, RZ, P3, !PT ;  /* 0x0000000911117c10 */ /* 0x000fe20009ffe4ff */
[----:B0-----:R-:W3:Y:S04]  /*54350*/  LDL.LU R28, [R1+0x1500] ;  /* 0x00150000011c7983 */ /* 0x001ee80000300800 */
[----:B------:R-:W-:Y:S04]  /*54360*/  STL [R1+0x1568], R12 ;  /* 0x0015680c01007387 */ /* 0x000fe80000100800 */
[----:B------:R-:W-:Y:S04]  /*54370*/  STL [R1+0x1594], R13 ;  /* 0x0015940d01007387 */ /* 0x000fe80000100800 */
[----:B------:R-:W-:Y:S04]  /*54380*/  STL [R1+0x1560], R14 ;  /* 0x0015600e01007387 */ /* 0x000fe80000100800 */
        /* <DEDUP_REMOVED lines=23> */
[----:B------:R-:W-:Y:S01]  /*54500*/  STL [R1+0x155c], R25 ;  /* 0x00155c1901007387 */ /* 0x000fe20000100800 */
[----:B------:R-:W-:Y:S02]  /*54510*/  IADD3 R26, P1, PT, R26, UR12, RZ ;  /* 0x0000000c1a1a7c10 */ /* 0x000fe4000ff3e0ff */
[----:B------:R-:W-:-:S02]  /*54520*/  IADD3.X R27, PT, PT, R27, UR9, RZ, P2, !PT ;  /* 0x000000091b1b7c10 */ /* 0x000fc400097fe4ff */
[----:B------:R-:W-:Y:S01]  /*54530*/  IADD3 R11, P2, PT, R11, UR12, RZ ;  /* 0x0000000c0b0b7c10 */ /* 0x000fe2000ff5e0ff */
[----:B0-----:R-:W4:Y:S04]  /*54540*/  LDL.LU R8, [R1+0x152c] ;  /* 0x00152c0001087983 */ /* 0x001f280000300800 */
[----:B------:R0:W-:Y:S01]  /*54550*/  STL [R1+0x1554], R2 ;  /* 0x0015540201007387 */ /* 0x0001e20000100800 */
[----:B------:R-:W-:Y:S02]  /*54560*/  IADD3.X R10, PT, PT, R10, UR9, RZ, P3, !PT ;  /* 0x000000090a0a7c10 */ /* 0x000fe40009ffe4ff */
[----:B------:R-:W-:Y:S01]  /*54570*/  IADD3 R9, P3, PT, R9, UR12, RZ ;  /* 0x0000000c09097c10 */ /* 0x000fe2000ff7e0ff */
[----:B0-----:R-:W4:Y:S01]  /*54580*/  LDL.LU R2, [R1+0x14f8] ;  /* 0x0014f80001027983 */ /* 0x001f220000300800 */
[----:B------:R-:W-:-:S03]  /*54590*/  IADD3.X R3, PT, PT, R3, UR9, RZ, P4, !PT ;  /* 0x0000000903037c10 */ /* 0x000fc6000a7fe4ff */
[----:B------:R-:W-:Y:S04]  /*545a0*/  STL [R1+0x1520], R26 ;  /* 0x0015201a01007387 */ /* 0x000fe80000100800 */
[----:B------:R-:W-:Y:S04]  /*545b0*/  STL [R1+0x154c], R27 ;  /* 0x00154c1b01007387 */ /* 0x000fe80000100800 */
[----:B------:R-:W-:Y:S04]  /*545c0*/  STL [R1+0x1518], R11 ;  /* 0x0015180b01007387 */ /* 0x000fe80000100800 */
[----:B------:R0:W-:Y:S04]  /*545d0*/  STL [R1+0x153c], R3 ;  /* 0x00153c0301007387 */ /* 0x0001e80000100800 */
[----:B------:R-:W-:Y:S04]  /*545e0*/  STL [R1+0x1544], R10 ;  /* 0x0015440a01007387 */ /* 0x000fe80000100800 */
[----:B0-----:R-:W4:Y:S04]  /*545f0*/  LDL.LU R3, [R1+0x1524] ;  /* 0x0015240001037983 */ /* 0x001f280000300800 */
[----:B------:R-:W-:Y:S01]  /*54600*/  STL [R1+0x1510], R9 ;  /* 0x0015100901007387 */ /* 0x000fe20000100800 */
[----:B--2---:R-:W-:-:S05]  /*54610*/  IADD3.X R0, PT, PT, R0, UR9, RZ, P5, !PT ;  /* 0x0000000900007c10 */ /* 0x004fca000affe4ff */
[----:B------:R0:W-:Y:S04]  /*54620*/  STL [R1+0x1534], R0 ;  /* 0x0015340001007387 */ /* 0x0001e80000100800 */
[----:B0-----:R-:W2:Y:S01]  /*54630*/  LDL.LU R0, [R1+0x14f0] ;  /* 0x0014f00001007983 */ /* 0x001ea20000300800 */
[----:B------:R-:W-:-:S05]  /*54640*/  IADD3 R29, P4, PT, R29, UR12, RZ ;  /* 0x0000000c1d1d7c10 */ /* 0x000fca000ff9e0ff */
[----:B------:R0:W-:Y:S04]  /*54650*/  STL [R1+0x1508], R29 ;  /* 0x0015081d01007387 */ /* 0x0001e80000100800 */
[----:B------:R-:W2:Y:S04]  /*54660*/  LDL.LU R12, [R1+0x151c] ;  /* 0x00151c00010c7983 */ /* 0x000ea80000300800 */
[----:B------:R-:W2:Y:S04]  /*54670*/  LDL.LU R13, [R1+0x14e8] ;  /* 0x0014e800010d7983 */ /* 0x000ea80000300800 */
[----:B------:R-:W2:Y:S01]  /*54680*/  LDL.LU R14, [R1+0x1514] ;  /* 0x00151400010e7983 */ /* 0x000ea20000300800 */
[----:B---3--:R-:W-:-:S05]  /*54690*/  IADD3 R28, P5, PT, R28, UR12, RZ ;  /* 0x0000000c1c1c7c10 */ /* 0x008fca000ffbe0ff */
        /* <DEDUP_REMOVED lines=15> */
[----:B-1----:R-:W3:Y:S04]  /*54790*/  LDL.LU R28, [R1+0x14a8] ;  /* 0x0014a800011c7983 */ /* 0x002ee80000300800 */
[----:B------:R-:W3:Y:S04]  /*547a0*/  LDL.LU R26, [R1+0x14d4] ;  /* 0x0014d400011a7983 */ /* 0x000ee80000300800 */
[----:B------:R-:W3:Y:S01]  /*547b0*/  LDL.LU R27, [R1+0x14a0] ;  /* 0x0014a000011b7983 */ /* 0x000ee20000300800 */
[----:B----4-:R-:W-:-:S05]  /*547c0*/  IADD3.X R8, PT, PT, R8, UR9, RZ, P6, !PT ;  /* 0x0000000908087c10 */ /* 0x010fca000b7fe4ff */
[----:B------:R-:W-:Y:S04]  /*547d0*/  STL [R1+0x152c], R8 ;  /* 0x00152c0801007387 */ /* 0x000fe80000100800 */
[----:B------:R-:W4:Y:S01]  /*547e0*/  LDL.LU R11, [R1+0x14cc] ;  /* 0x0014cc00010b7983 */ /* 0x000f220000300800 */
[----:B------:R-:W-:-:S05]  /*547f0*/  IADD3 R2, P6, PT, R2, UR12, RZ ;  /* 0x0000000c02027c10 */ /* 0x000fca000ffde0ff */
[----:B------:R0:W-:Y:S04]  /*54800*/  STL [R1+0x14f8], R2 ;  /* 0x0014f80201007387 */ /* 0x0001e80000100800 */
[----:B------:R-:W4:Y:S04]  /*54810*/  LDL.LU R10, [R1+0x1498] ;  /* 0x00149800010a7983 */ /* 0x000f280000300800 */
[----:B------:R-:W4:Y:S04]  /*54820*/  LDL.LU R9, [R1+0x14c4] ;  /* 0x0014c40001097983 */ /* 0x000f280000300800 */
[----:B0-----:R-:W4:Y:S01]  /*54830*/  LDL.LU R2, [R1+0x1490] ;  /* 0x0014900001027983 */ /* 0x001f220000300800 */
[----:B------:R-:W-:-:S03]  /*54840*/  IADD3.X R3, PT, PT, R3, UR9, RZ, P0, !PT ;  /* 0x0000000903037c10 */ /* 0x000fc600087fe4ff */
[----:B------:R-:W4:Y:S04]  /*54850*/  LDL.LU R8, [R1+0x14bc] ;  /* 0x0014bc0001087983 */ /* 0x000f280000300800 */
[----:B------:R0:W-:Y:S04]  /*54860*/  STL [R1+0x1524], R3 ;  /* 0x0015240301007387 */ /* 0x0001e80000100800 */
[----:B0-----:R-:W4:Y:S01]  /*54870*/  LDL.LU R3, [R1+0x1488] ;  /* 0x0014880001037983 */ /* 0x001f220000300800 */
[----:B--2---:R-:W-:-:S05]  /*54880*/  IADD3 R0, P0, PT, R0, UR12, RZ ;  /* 0x0000000c00007c10 */ /* 0x004fca000ff1e0ff */
[----:B------:R0:W-:Y:S04]  /*54890*/  STL [R1+0x14f0], R0 ;  /* 0x0014f00001007387 */ /* 0x0001e80000100800 */
[----:B0-----:R-:W2:Y:S01]  /*548a0*/  LDL.LU R0, [R1+0x14b4] ;  /* 0x0014b40001007983 */ /* 0x001ea20000300800 */
[----:B------:R-:W-:Y:S02]  /*548b0*/  IADD3.X R12, PT, PT, R12, UR9, RZ, P1, !PT ;  /* 0x000000090c0c7c10 */ /* 0x000fe40008ffe4ff */
[----:B------:R-:W-:Y:S02]  /*548c0*/  IADD3 R13, P1, PT, R13, UR12, RZ ;  /* 0x0000000c0d0d7c10 */ /* 0x000fe4000ff3e0ff */
[----:B------:R-:W-:Y:S01]  /*548d0*/  IADD3.X R14, PT, PT, R14, UR9, RZ, P2, !PT ;  /* 0x000000090e0e7c10 */ /* 0x000fe200097fe4ff */
[----:B------:R-:W-:Y:S04]  /*548e0*/  STL [R1+0x151c], R12 ;  /* 0x00151c0c01007387 */ /* 0x000fe80000100800 */
[----:B------:R-:W-:Y:S04]  /*548f0*/  STL [R1+0x14e8], R13 ;  /* 0x0014e80d01007387 */ /* 0x000fe80000100800 */
[----:B------:R-:W-:Y:S01]  /*54900*/  STL [R1+0x1514], R14 ;  /* 0x0015140e01007387 */ /* 0x000fe20000100800 */
[----:B---3--:R-:W-:-:S02]  /*54910*/  IADD3 R15, P2, PT, R15, UR12, RZ ;  /* 0x0000000c0f0f7c10 */ /* 0x008fc4000ff5e0ff */
[----:B------:R-:W-:Y:S02]  /*54920*/  IADD3.X R5, PT, PT, R5, UR9, RZ, P3, !PT ;  /* 0x0000000905057c10 */ /* 0x000fe40009ffe4ff */
        /* <DEDUP_REMOVED lines=29> */
[----:B0-----:R-:W3:Y:S04]  /*54b00*/  LDL.LU R29, [R1+0x1480] ;  /* 0x00148000011d7983 */ /* 0x001ee80000300800 */
[----:B------:R0:W-:Y:S01]  /*54b10*/  STL [R1+0x14a8], R28 ;  /* 0x0014a81c01007387 */ /* 0x0001e20000100800 */
[----:B----4-:R-:W-:-:S03]  /*54b20*/  IADD3.X R11, PT, PT, R11, UR9, RZ, P4, !PT ;  /* 0x000000090b0b7c10 */ /* 0x010fc6000a7fe4ff */
[----:B0-----:R-:W4:Y:S01]  /*54b30*/  LDL.LU R28, [R1+0x14ac] ;  /* 0x0014ac00011c7983 */ /* 0x001f220000300800 */
[----:B------:R-:W-:Y:S02]  /*54b40*/  IADD3.X R9, PT, PT, R9, UR9, RZ, P5, !PT ;  /* 0x0000000909097c10 */ /* 0x000fe4000affe4ff */
[----:B------:R-:W-:Y:S01]  /*54b50*/  IADD3 R10, P4, PT, R10, UR12, RZ ;  /* 0x0000000c0a0a7c10 */ /* 0x000fe2000ff9e0ff */
[----:B------:R-:W-:Y:S04]  /*54b60*/  STL [R1+0x14d4], R26 ;  /* 0x0014d41a01007387 */ /* 0x000fe80000100800 */
[----:B------:R-:W-:Y:S01]  /*54b70*/  STL [R1+0x14a0], R27 ;  /* 0x0014a01b01007387 */ /* 0x000fe20000100800 */
[----:B------:R-:W-:-:S03]  /*54b80*/  IADD3 R2, P5, PT, R2, UR12, RZ ;  /* 0x0000000c02027c10 */ /* 0x000fc6000ffbe0ff */
[----:B------:R-:W-:Y:S01]  /*54b90*/  STL [R1+0x14cc], R11 ;  /* 0x0014cc0b01007387 */ /* 0x000fe20000100800 */
[----:B------:R-:W-:-:S03]  /*54ba0*/  IADD3.X R8, PT, PT, R8, UR9, RZ, P6, !PT ;  /* 0x0000000908087c10 */ /* 0x000fc6000b7fe4ff */
[----:B------:R0:W-:Y:S04]  /*54bb0*/  STL [R1+0x1490], R2 ;  /* 0x0014900201007387 */ /* 0x0001e80000100800 */
[----:B------:R-:W-:Y:S04]  /*54bc0*/  STL [R1+0x1498], R10 ;  /* 0x0014980a01007387 */ /* 0x000fe80000100800 */
[----:B0-----:R-:W4:Y:S01]  /*54bd0*/  LDL.LU R2, [R1+0x1478] ;  /* 0x0014780001027983 */ /* 0x001f220000300800 */
[----:B------:R-:W-:-:S03]  /*54be0*/  IADD3 R3, P6, PT, R3, UR12, RZ ;  /* 0x0000000c03037c10 */ /* 0x000fc6000ffde0ff */
        /* <DEDUP_REMOVED lines=32> */
[----:B------:R-:W4:Y:S04]  /*54df0*/  LDL.LU R9, [R1+0x1418] ;  /* 0x0014180001097983 */ /* 0x000f280000300800 */
[----:B0-----:R-:W4:Y:S04]  /*54e00*/  LDL.LU R28, [R1+0x1444] ;  /* 0x00144400011c7983 */ /* 0x001f280000300800 */
[----:B------:R-:W4:Y:S01]  /*54e10*/  LDL.LU R29, [R1+0x1410] ;  /* 0x00141000011d7983 */ /* 0x000f220000300800 */
[----:B------:R-:W-:-:S05]  /*54e20*/  IADD3 R2, P1, PT, R2, UR12, RZ ;  /* 0x0000000c02027c10 */ /* 0x000fca000ff3e0ff */
[----:B------:R0:W-:Y:S04]  /*54e30*/  STL [R1+0x1478], R2 ;  /* 0x0014780201007387 */ /* 0x0001e80000100800 */
[----:B0-----:R-:W4:Y:S01]  /*54e40*/  LDL.LU R2, [R1+0x143c] ;  /* 0x00143c0001027983 */ /* 0x001f220000300800 */
[----:B------:R-:W-:Y:S02]  /*54e50*/  IADD3.X R3, PT, PT, R3, UR9, RZ, P2, !PT ;  /* 0x0000000903037c10 */ /* 0x000fe400097fe4ff */
[----:B------:R-:W-:Y:S02]  /*54e60*/  IADD3 R12, P2, PT, R12, UR12, RZ ;  /* 0x0000000c0c0c7c10 */ /* 0x000fe4000ff5e0ff */
[----:B------:R-:W-:Y:S02]  /*54e70*/  IADD3.X R13, PT, PT, R13, UR9, RZ, P3, !PT ;  /* 0x000000090d0d7c10 */ /* 0x000fe40009ffe4ff */
[----:B------:R-:W-:Y:S01]  /*54e80*/  IADD3 R14, P3, PT, R14, UR12, RZ ;  /* 0x0000000c0e0e7c10 */ /* 0x000fe2000ff7e0ff */
[----:B------:R0:W-:Y:S04]  /*54e90*/  STL [R1+0x14a4], R3 ;  /* 0x0014a40301007387 */ /* 0x0001e80000100800 */
        /* <DEDUP_REMOVED lines=47> */
[----:B------:R-:W-:Y:S04]  /*55190*/  STL [R1+0x144c], R10 ;  /* 0x00144c0a01007387 */ /* 0x000fe80000100800 */
[----:B0-----:R-:W3:Y:S04]  /*551a0*/  LDL.LU R28, [R1+0x142c] ;  /* 0x00142c00011c7983 */ /* 0x001ee80000300800 */
[----:B------:R-:W-:Y:S01]  /*551b0*/  STL [R1+0x1418], R9 ;  /* 0x0014180901007387 */ /* 0x000fe20000100800 */
[----:B------:R-:W-:-:S05]  /*551c0*/  IADD3.X R2, PT, PT, R2, UR9, RZ, P1, !PT ;  /* 0x0000000902027c10 */ /* 0x000fca0008ffe4ff */
[----:B------:R0:W-:Y:S04]  /*551d0*/  STL [R1+0x143c], R2 ;  /* 0x00143c0201007387 */ /* 0x0001e80000100800 */
[----:B0-----:R-:W4:Y:S01]  /*551e0*/  LDL.LU R2, [R1+0x13f8] ;  /* 0x0013f80001027983 */ /* 0x001f220000300800 */
[----:B------:R-:W-:-:S03]  /*551f0*/  IADD3 R3, P1, PT, R3, UR12, RZ ;  /* 0x0000000c03037c10 */ /* 0x000fc6000ff3e0ff */
        /* <DEDUP_REMOVED lines=32> */
[----:B------:R0:W-:Y:S04]  /*55400*/  STL [R1+0x142c], R28 ;  /* 0x00142c1c01007387 */ /* 0x0001e80000100800 */
[----:B0-----:R-:W3:Y:S01]  /*55410*/  LDL.LU R28, [R1+0x1390] ;  /* 0x00139000011c7983 */ /* 0x001ee20000300800 */
        /* <DEDUP_REMOVED lines=9> */
[----:B0-----:R-:W4:Y:S04]  /*554b0*/  LDL.LU R2, [R1+0x13bc] ;  /* 0x0013bc0001027983 */ /* 0x001f280000300800 */
        /* <DEDUP_REMOVED lines=46> */
[----:B------:R0:W-:Y:S04]  /*557a0*/  STL [R1+0x1390], R28 ;  /* 0x0013901c01007387 */ /* 0x0001e80000100800 */
[----:B0-----:R-:W3:Y:S04]  /*557b0*/  LDL.LU R28, [R1+0x13ac] ;  /* 0x0013ac00011c7983 */ /* 0x001ee80000300800 */
[----:B------:R0:W-:Y:S04]  /*557c0*/  STL [R1+0x13c4], R8 ;  /* 0x0013c40801007387 */ /* 0x0001e80000100800 */
[----:B------:R-:W3:Y:S04]  /*557d0*/  LDL.LU R12, [R1+0x1378] ;  /* 0x00137800010c7983 */ /* 0x000ee80000300800 */
[----:B------:R-:W3:Y:S04]  /*557e0*/  LDL.LU R13, [R1+0x13a4] ;  /* 0x0013a400010d7983 */ /* 0x000ee80000300800 */
[----:B------:R-:W3:Y:S01]  /*557f0*/  LDL.LU R14, [R1+0x1370] ;  /* 0x00137000010e7983 */ /* 0x000ee20000300800 */
[----:B----4-:R-:W-:-:S05]  /*55800*/  IADD3.X R2, PT, PT, R2, UR9, RZ, P3, !PT ;  /* 0x0000000902027c10 */ /* 0x010fca0009ffe4ff */
        /* <DEDUP_REMOVED lines=31> */
[----:B------:R-:W-:Y:S02]  /*55a00*/  IADD3 R12, P5, PT, R12, UR12, RZ ;  /* 0x0000000c0c0c7c10 */ /* 0x000fe4000ffbe0ff */
[----:B------:R-:W-:Y:S02]  /*55a10*/  IADD3.X R13, PT, PT, R13, UR9, RZ, P6, !PT ;  /* 0x000000090d0d7c10 */ /* 0x000fe4000b7fe4ff */
[----:B------:R-:W-:Y:S01]  /*55a20*/  IADD3 R14, P6, PT, R14, UR12, RZ ;  /* 0x0000000c0e0e7c10 */ /* 0x000fe2000ffde0ff */
[----:B------:R0:W-:Y:S01]  /*55a30*/  STL [R1+0x13ac], R28 ;  /* 0x0013ac1c01007387 */ /* 0x0001e20000100800 */
[----:B----4-:R-:W-:-:S03]  /*55a40*/  IADD3.X R15, PT, PT, R15, UR9, RZ, P0, !PT ;  /* 0x000000090f0f7c10 */ /* 0x010fc600087fe4ff */
[----:B0-----:R-:W3:Y:S01]  /*55a50*/  LDL.LU R28, [R1+0x1310] ;  /* 0x00131000011c7983 */ /* 0x001ee20000300800 */
        /* <DEDUP_REMOVED lines=36> */
[----:B------:R-:W-:-:S03]  /*55ca0*/  IADD3.X R10, PT, PT, R10, UR9, RZ, P2, !PT ;  /* 0x000000090a0a7c10 */ /* 0x000fc600097fe4ff */
[----:B0-----:R-:W4:Y:S04]  /*55cb0*/  LDL.LU R2, [R1+0x1308] ;  /* 0x0013080001027983 */ /* 0x001f280000300800 */
[----:B------:R-:W-:Y:S04]  /*55cc0*/  STL [R1+0x1330], R26 ;  /* 0x0013301a01007387 */ /* 0x000fe80000100800 */
[----:B------:R-:W-:Y:S01]  /*55cd0*/  STL [R1+0x135c], R27 ;  /* 0x00135c1b01007387 */ /* 0x000fe20000100800 */
[----:B------:R-:W-:-:S03]  /*55ce0*/  IADD3.X R3, PT, PT, R3, UR9, RZ, P3, !PT ;  /* 0x0000000903037c10 */ /* 0x000fc60009ffe4ff */
[----:B------:R-:W-:Y:S01]  /*55cf0*/  STL [R1+0x1328], R11 ;  /* 0x0013280b01007387 */ /* 0x000fe20000100800 */
[----:B------:R-:W-:-:S03]  /*55d00*/  IADD3 R9, P2, PT, R9, UR12, RZ ;  /* 0x0000000c09097c10 */ /* 0x000fc6000ff5e0ff */
        /* <DEDUP_REMOVED lines=38> */
[----:B0-----:R-:W4:Y:S04]  /*55f70*/  LDL.LU R2, [R1+0x12a0] ;  /* 0x0012a00001027983 */ /* 0x001f280000300800 */
[----:B------:R-:W4:Y:S01]  /*55f80*/  LDL.LU R8, [R1+0x12cc] ;  /* 0x0012cc0001087983 */ /* 0x000f220000300800 */
[----:B------:R-:W-:-:S05]  /*55f90*/  IADD3.X R3, PT, PT, R3, UR9, RZ, P6, !PT ;  /* 0x0000000903037c10 */ /* 0x000fca000b7fe4ff */
        /* <DEDUP_REMOVED lines=45> */
[----:B0-----:R-:W4:Y:S04]  /*56270*/  LDL.LU R28, [R1+0x12bc] ;  /* 0x0012bc00011c7983 */ /* 0x001f280000300800 */
[----:B------:R-:W-:Y:S01]  /*56280*/  STL [R1+0x12e4], R26 ;  /* 0x0012e41a01007387 */ /* 0x000fe20000100800 */
[----:B------:R-:W-:Y:S02]  /*56290*/  IADD3.X R9, PT, PT, R9, UR9, RZ, P4, !PT ;  /* 0x0000000909097c10 */ /* 0x000fe4000a7fe4ff */
[----:B------:R-:W-:Y:S01]  /*562a0*/  IADD3 R10, P3, PT, R10, UR12, RZ ;  /* 0x0000000c0a0a7c10 */ /* 0x000fe2000ff7e0ff */
[----:B------:R-:W-:Y:S04]  /*562b0*/  STL [R1+0x12b0], R27 ;  /* 0x0012b01b01007387 */ /* 0x000fe80000100800 */
[----:B------:R-:W-:Y:S01]  /*562c0*/  STL [R1+0x12dc], R11 ;  /* 0x0012dc0b01007387 */ /* 0x000fe20000100800 */
[----:B------:R-:W-:-:S02]  /*562d0*/  IADD3 R2, P4, PT, R2, UR12, RZ ;  /* 0x0000000c02027c10 */ /* 0x000fc4000ff9e0ff */
[----:B------:R-:W-:-:S03]  /*562e0*/  IADD3.X R8, PT, PT, R8, UR9, RZ, P5, !PT ;  /* 0x0000000908087c10 */ /* 0x000fc6000affe4ff */
[----:B------:R0:W-:Y:S04]  /*562f0*/  STL [R1+0x12a0], R2 ;  /* 0x0012a00201007387 */ /* 0x0001e80000100800 */
[----:B------:R-:W-:Y:S04]  /*56300*/  STL [R1+0x12a8], R10 ;  /* 0x0012a80a01007387 */ /* 0x000fe80000100800 */
[----:B0-----:R-:W4:Y:S04]  /*56310*/  LDL.LU R2, [R1+0x1288] ;  /* 0x0012880001027983 */ /* 0x001f280000300800 */
[----:B------:R-:W-:Y:S01]  /*56320*/  STL [R1+0x12d4], R9 ;  /* 0x0012d40901007387 */ /* 0x000fe20000100800 */
[----:B------:R-:W-:-:S05]  /*56330*/  IADD3 R3, P5, PT, R3, UR12, RZ ;  /* 0x0000000c03037c10 */ /* 0x000fca000ffbe0ff */
        /* <DEDUP_REMOVED lines=94> */
[----:B0-----:R-:W4:Y:S04]  /*56920*/  LDL.LU R2, [R1+0x1208] ;  /* 0x0012080001027983 */ /* 0x001f280000300800 */
[----:B------:R0:W-:Y:S04]  /*56930*/  STL [R1+0x1220], R29 ;  /* 0x0012201d01007387 */ /* 0x0001e80000100800 */
[----:B------:R-:W4:Y:S04]  /*56940*/  LDL.LU R12, [R1+0x1234] ;  /* 0x00123400010c7983 */ /* 0x000f280000300800 */
[----:B------:R-:W4:Y:S04]  /*56950*/  LDL.LU R13, [R1+0x1200] ;  /* 0x00120000010d7983 */ /* 0x000f280000300800 */
[----:B------:R-:W4:Y:S01]  /*56960*/  LDL.LU R14, [R1+0x122c] ;  /* 0x00122c00010e7983 */ /* 0x000f220000300800 */
[----:B------:R-:W-:-:S05]  /*56970*/  IADD3 R3, P0, PT, R3, UR12, RZ ;  /* 0x0000000c03037c10 */ /* 0x000fca000ff1e0ff */
        /* <DEDUP_REMOVED lines=32> */
[----:B------:R-:W-:Y:S02]  /*56b80*/  IADD3 R13, P3, PT, R13, UR12, RZ ;  /* 0x0000000c0d0d7c10 */ /* 0x000fe4000ff7e0ff */
[----:B------:R-:W-:Y:S01]  /*56b90*/  IADD3.X R14, PT, PT, R14, UR9, RZ, P4, !PT ;  /* 0x000000090e0e7c10 */ /* 0x000fe2000a7fe4ff */
[----:B------:R0:W-:Y:S01]  /*56ba0*/  STL [R1+0x1208], R2 ;  /* 0x0012080201007387 */ /* 0x0001e20000100800 */
[----:B------:R-:W-:-:S02]  /*56bb0*/  IADD3 R15, P4, PT, R15, UR12, RZ ;  /* 0x0000000c0f0f7c10 */ /* 0x000fc4000ff9e0ff */
[----:B------:R-:W-:Y:S01]  /*56bc0*/  IADD3.X R5, PT, PT, R5, UR9, RZ, P5, !PT ;  /* 0x0000000905057c10 */ /* 0x000fe2000affe4ff */
[----:B0-----:R-:W4:Y:S04]  /*56bd0*/  LDL.LU R2, [R1+0x11cc] ;  /* 0x0011cc0001027983 */ /* 0x001f280000300800 */
        /* <DEDUP_REMOVED lines=89> */
[----:B------:R0:W-:Y:S04]  /*57170*/  STL [R1+0x11bc], R28 ;  /* 0x0011bc1c01007387 */ /* 0x0001e80000100800 */
[----:B0-----:R-:W3:Y:S04]  /*57180*/  LDL.LU R28, [R1+0x1120] ;  /* 0x00112000011c7983 */ /* 0x001ee80000300800 */
[----:B------:R-:W-:Y:S01]  /*57190*/  STL [R1+0x1188], R12 ;  /* 0x0011880c01007387 */ /* 0x000fe20000100800 */
[----:B----4-:R-:W-:-:S02]  /*571a0*/  IADD3.X R15, PT, PT, R15, UR9, RZ, P6, !PT ;  /* 0x000000090f0f7c10 */ /* 0x010fc4000b7fe4ff */
        /* <DEDUP_REMOVED lines=31> */
[----:B------:R-:W-:Y:S01]  /*573a0*/  IADD3.X R27, PT, PT, R27, UR9, RZ, P0, !PT ;  /* 0x000000091b1b7c10 */ /* 0x000fe200087fe4ff */
[----:B0-----:R-:W4:Y:S04]  /*573b0*/  LDL.LU R8, [R1+0x114c] ;  /* 0x00114c0001087983 */ /* 0x001f280000300800 */
[----:B------:R0:W-:Y:S01]  /*573c0*/  STL [R1+0x1174], R2 ;  /* 0x0011740201007387 */ /* 0x0001e20000100800 */
[----:B------:R-:W-:-:S03]  /*573d0*/  IADD3 R11, P0, PT, R11, UR12, RZ ;  /* 0x0000000c0b0b7c10 */ /* 0x000fc6000ff1e0ff */
[----:B0-----:R-:W4:Y:S01]  /*573e0*/  LDL.LU R2, [R1+0x1118] ;  /* 0x0011180001027983 */ /* 0x001f220000300800 */
[----:B------:R-:W-:-:S03]  /*573f0*/  IADD3.X R10, PT, PT, R10, UR9, RZ, P1, !PT ;  /* 0x000000090a0a7c10 */ /* 0x000fc60008ffe4ff */
[----:B------:R-:W-:Y:S04]  /*57400*/  STL [R1+0x1140], R26 ;  /* 0x0011401a01007387 */ /* 0x000fe80000100800 */
[----:B------:R-:W-:Y:S04]  /*57410*/  STL [R1+0x116c], R27 ;  /* 0x00116c1b01007387 */ /* 0x000fe80000100800 */
[----:B------:R-:W-:Y:S01]  /*57420*/  STL [R1+0x1138], R11 ;  /* 0x0011380b01007387 */ /* 0x000fe20000100800 */
[----:B------:R-:W-:Y:S02]  /*57430*/  IADD3.X R3, PT, PT, R3, UR9, RZ, P2, !PT ;  /* 0x0000000903037c10 */ /* 0x000fe400097fe4ff */
        /* <DEDUP_REMOVED lines=88> */
[----:B------:R-:W-:Y:S04]  /*579c0*/  STL [R1+0x10f4], R26 ;  /* 0x0010f41a01007387 */ /* 0x000fe80000100800 */
[----:B------:R-:W-:Y:S01]  /*579d0*/  STL [R1+0x10c0], R27 ;  /* 0x0010c01b01007387 */ /* 0x000fe20000100800 */
[----:B------:R-:W-:Y:S02]  /*579e0*/  IADD3.X R9, PT, PT, R9, UR9, RZ, P3, !PT ;  /* 0x0000000909097c10 */ /* 0x000fe40009ffe4ff */
[----:B------:R-:W-:Y:S01]  /*579f0*/  IADD3 R10, P2, PT, R10, UR12, RZ ;  /* 0x0000000c0a0a7c10 */ /* 0x000fe2000ff5e0ff */
        /* <DEDUP_REMOVED lines=142> */
[----:B------:R0:W-:Y:S04]  /*582e0*/  STL [R1+0x1018], R2 ;  /* 0x0010180201007387 */ /* 0x0001e80000100800 */
[----:B0-----:R-:W4:Y:S01]  /*582f0*/  LDL.LU R2, [R1+0xfdc] ;  /* 0x000fdc0001027983 */ /* 0x001f220000300800 */
[----:B------:R-:W-:-:S02]  /*58300*/  IADD3 R15, P3, PT, R15, UR12, RZ ;  /* 0x0000000c0f0f7c10 */ /* 0x000fc4000ff7e0ff */
        /* <DEDUP_REMOVED lines=92> */
[----:B------:R-:W-:Y:S04]  /*588d0*/  STL [R1+0xf98], R12 ;  /* 0x000f980c01007387 */ /* 0x000fe80000100800 */
[----:B------:R-:W-:Y:S01]  /*588e0*/  STL [R1+0xfc4], R13 ;  /* 0x000fc40d01007387 */ /* 0x000fe20000100800 */
[----:B----4-:R-:W-:-:S02]  /*588f0*/  IADD3.X R15, PT, PT, R15, UR9, RZ, P5, !PT ;  /* 0x000000090f0f7c10 */ /* 0x010fc4000affe4ff */
        /* <DEDUP_REMOVED lines=34> */
[----:B0-----:R-:W4:Y:S04]  /*58b20*/  LDL.LU R2, [R1+0xf28] ;  /* 0x000f280001027983 */ /* 0x001f280000300800 */
[----:B------:R-:W-:Y:S01]  /*58b30*/  STL [R1+0xf50], R26 ;  /* 0x000f501a01007387 */ /* 0x000fe20000100800 */
[----:B------:R-:W-:-:S03]  /*58b40*/  IADD3.X R10, PT, PT, R10, UR9, RZ, P0, !PT ;  /* 0x000000090a0a7c10 */ /* 0x000fc600087fe4ff */
[----:B------:R-:W-:Y:S04]  /*58b50*/  STL [R1+0xf7c], R27 ;  /* 0x000f7c1b01007387 */ /* 0x000fe80000100800 */
[----:B------:R-:W-:Y:S01]  /*58b60*/  STL [R1+0xf48], R11 ;  /* 0x000f480b01007387 */ /* 0x000fe20000100800 */
[----:B------:R-:W-:Y:S02]  /*58b70*/  IADD3 R9, P0, PT, R9, UR12, RZ ;  /* 0x0000000c09097c10 */ /* 0x000fe4000ff1e0ff */
[----:B------:R-:W-:-:S05]  /*58b80*/  IADD3.X R3, PT, PT, R3, UR9, RZ, P1, !PT ;  /* 0x0000000903037c10 */ /* 0x000fca0008ffe4ff */
        /* <DEDUP_REMOVED lines=234> */
[----:B0-----:R-:W4:Y:S04]  /*59a30*/  LDL.LU R2, [R1+0xdec] ;  /* 0x000dec0001027983 */ /* 0x001f280000300800 */
[----:B------:R-:W-:Y:S01]  /*59a40*/  STL [R1+0xe54], R12 ;  /* 0x000e540c01007387 */ /* 0x000fe20000100800 */
[----:B------:R-:W-:-:S02]  /*59a50*/  IADD3 R15, P2, PT, R15, UR12, RZ ;  /* 0x0000000c0f0f7c10 */ /* 0x000fc4000ff5e0ff */
        /* <DEDUP_REMOVED lines=129> */
[----:B------:R-:W-:Y:S04]  /*5a270*/  STL [R1+0xd60], R26 ;  /* 0x000d601a01007387 */ /* 0x000fe80000100800 */
[----:B------:R-:W-:Y:S01]  /*5a280*/  STL [R1+0xd8c], R27 ;  /* 0x000d8c1b01007387 */ /* 0x000fe20000100800 */
[----:B------:R-:W-:-:S03]  /*5a290*/  IADD3.X R10, PT, PT, R10, UR9, RZ, P6, !PT ;  /* 0x000000090a0a7c10 */ /* 0x000fc6000b7fe4ff */
        /* <DEDUP_REMOVED lines=91> */
[----:B------:R-:W-:Y:S04]  /*5a850*/  STL [R1+0xce0], R27 ;  /* 0x000ce01b01007387 */ /* 0x000fe80000100800 */
[----:B------:R-:W-:Y:S01]  /*5a860*/  STL [R1+0xd0c], R11 ;  /* 0x000d0c0b01007387 */ /* 0x000fe20000100800 */
[----:B------:R-:W-:-:S02]  /*5a870*/  IADD3.X R9, PT, PT, R9, UR9, RZ, P1, !PT ;  /* 0x0000000909097c10 */ /* 0x000fc40008ffe4ff */
[----:B------:R-:W-:Y:S02]  /*5a880*/  IADD3 R10, P0, PT, R10, UR12, RZ ;  /* 0x0000000c0a0a7c10 */ /* 0x000fe4000ff1e0ff */
[----:B------:R-:W-:Y:S02]  /*5a890*/  IADD3 R2, P1, PT, R2, UR12, RZ ;  /* 0x0000000c02027c10 */ /* 0x000fe4000ff3e0ff */
        /* <DEDUP_REMOVED lines=236> */
[----:B------:R-:W-:Y:S04]  /*5b760*/  STL [R1+0xbe4], R13 ;  /* 0x000be40d01007387 */ /* 0x000fe80000100800 */
[----:B------:R-:W-:Y:S01]  /*5b770*/  STL [R1+0xbb0], R14 ;  /* 0x000bb00e01007387 */ /* 0x000fe20000100800 */
[----:B----4-:R-:W-:-:S02]  /*5b780*/  IADD3.X R15, PT, PT, R15, UR9, RZ, P3, !PT ;  /* 0x000000090f0f7c10 */ /* 0x010fc40009ffe4ff */
        /* <DEDUP_REMOVED lines=35> */
[----:B------:R-:W-:Y:S04]  /*5b9c0*/  STL [R1+0xb9c], R27 ;  /* 0x000b9c1b01007387 */ /* 0x000fe80000100800 */
[----:B------:R-:W-:Y:S01]  /*5b9d0*/  STL [R1+0xb68], R11 ;  /* 0x000b680b01007387 */ /* 0x000fe20000100800 */
[----:B------:R-:W-:-:S02]  /*5b9e0*/  IADD3.X R10, PT, PT, R10, UR9, RZ, P5, !PT ;  /* 0x000000090a0a7c10 */ /* 0x000fc4000affe4ff */
        /* <DEDUP_REMOVED lines=237> */
[----:B------:R-:W-:Y:S04]  /*5c8c0*/  STL [R1+0xa74], R12 ;  /* 0x000a740c01007387 */ /* 0x000fe80000100800 */
[----:B------:R-:W-:Y:S01]  /*5c8d0*/  STL [R1+0xa40], R13 ;  /* 0x000a400d01007387 */ /* 0x000fe20000100800 */
[----:B------:R-:W-:-:S02]  /*5c8e0*/  IADD3 R15, P0, PT, R15, UR12, RZ ;  /* 0x0000000c0f0f7c10 */ /* 0x000fc4000ff1e0ff */
        /* <DEDUP_REMOVED lines=213> */
[----:B------:R0:W-:Y:S01]  /*5d640*/  STL [R1+0x93c], R29 ;  /* 0x00093c1d01007387 */ /* 0x0001e20000100800 */
[----:B------:R-:W-:-:S03]  /*5d650*/  IADD3.X R26, PT, PT, R26, UR9, RZ, P4, !PT ;  /* 0x000000091a1a7c10 */ /* 0x000fc6000a7fe4ff */
[----:B------:R-:W-:Y:S01]  /*5d660*/  STL [R1+0x910], R25 ;  /* 0x0009101901007387 */ /* 0x000fe20000100800 */
[----:B------:R-:W-:-:S03]  /*5d670*/  IADD3 R27, P4, PT, R27, UR12, RZ ;  /* 0x0000000c1b1b7c10 */ /* 0x000fc6000ff9e0ff */
        /* <DEDUP_REMOVED lines=153> */
[----:B------:R-:W-:Y:S04]  /*5e010*/  STL [R1+0x850], R13 ;  /* 0x0008500d01007387 */ /* 0x000fe80000100800 */
[----:B------:R-:W-:Y:S01]  /*5e020*/  STL [R1+0x87c], R14 ;  /* 0x00087c0e01007387 */ /* 0x000fe20000100800 */
[----:B------:R-:W-:-:S02]  /*5e030*/  IADD3 R15, P6, PT, R15, UR12, RZ ;  /* 0x0000000c0f0f7c10 */ /* 0x000fc4000ffde0ff */
        /* <DEDUP_REMOVED lines=44> */
[----:B------:R-:W-:Y:S04]  /*5e300*/  STL [R1+0x82c], R9 ;  /* 0x00082c0901007387 */ /* 0x000fe80000100800 */
[----:B------:R0:W-:Y:S04]  /*5e310*/  STL [R1+0x824], R8 ;  /* 0x0008240801007387 */ /* 0x0001e80000100800 */
[----:B0-----:R-:W2:Y:S04]  /*5e320*/  LDL.LU R8, [R1+0x80c] ;  /* 0x00080c0001087983 */ /* 0x001ea80000300800 */
[----:B------:R-:W2:Y:S01]  /*5e330*/  LDL.LU R12, [R1+0x7d8] ;  /* 0x0007d800010c7983 */ /* 0x000ea20000300800 */
[----:B---3--:R-:W-:-:S05]  /*5e340*/  IADD3 R28, P3, PT, R28, UR12, RZ ;  /* 0x0000000c1c1c7c10 */ /* 0x008fca000ff7e0ff */
[----:B------:R0:W-:Y:S04]  /*5e350*/  STL [R1+0x7f0], R28 ;  /* 0x0007f01c01007387 */ /* 0x0001e80000100800 */
        /* <DEDUP_REMOVED lines=33> */
[----:B------:R-:W-:Y:S02]  /*5e570*/  IADD3.X R8, PT, PT, R8, UR9, RZ, P6, !PT ;  /* 0x0000000908087c10 */ /* 0x000fe4000b7fe4ff */
[----:B------:R-:W-:-:S03]  /*5e580*/  IADD3 R12, P6, PT, R12, UR12, RZ ;  /* 0x0000000c0c0c7c10 */ /* 0x000fc6000ffde0ff */
[----:B------:R0:W-:Y:S04]  /*5e590*/  STL [R1+0x80c], R8 ;  /* 0x00080c0801007387 */ /* 0x0001e80000100800 */
[----:B0-----:R-:W2:Y:S01]  /*5e5a0*/  LDL.LU R8, [R1+0x1678] ;  /* 0x0016780001087983 */ /* 0x001ea20000300800 */
[----:B---3--:R-:W-:Y:S02]  /*5e5b0*/  IADD3.X R13, PT, PT, R13, UR9, RZ, P0, !PT ;  /* 0x000000090d0d7c10 */ /* 0x008fe400087fe4ff */
[----:B------:R-:W-:Y:S01]  /*5e5c0*/  IADD3 R14, P0, PT, R14, UR12, RZ ;  /* 0x0000000c0e0e7c10 */ /* 0x000fe2000ff1e0ff */
        /* <DEDUP_REMOVED lines=30> */
[----:B------:R0:W-:Y:S01]  /*5e7b0*/  STL [R1+0x798], R28 ;  /* 0x0007981c01007387 */ /* 0x0001e20000100800 */
[----:B------:R-:W-:-:S03]  /*5e7c0*/  IADD3 R26, P1, PT, R26, UR12, RZ ;  /* 0x0000000c1a1a7c10 */ /* 0x000fc6000ff3e0ff */
[----:B------:R-:W-:Y:S01]  /*5e7d0*/  STL [R1+0x7cc], R25 ;  /* 0x0007cc1901007387 */ /* 0x000fe20000100800 */
[----:B------:R-:W-:-:S03]  /*5e7e0*/  IADD3.X R27, PT, PT, R27, UR9, RZ, P2, !PT ;  /* 0x000000091b1b7c10 */ /* 0x000fc600097fe4ff */
[----:B0-----:R-:W3:Y:S04]  /*5e7f0*/  LDL.LU R28, [R1+0x79c] ;  /* 0x00079c00011c7983 */ /* 0x001ee80000300800 */
        /* <DEDUP_REMOVED lines=16> */
[----:B------:R-:W-:Y:S02]  /*5e900*/  IADD3 R29, P4, PT, R29, UR12, RZ ;  /* 0x0000000c1d1d7c10 */ /* 0x000fe4000ff9e0ff */
[----:B------:R-:W-:-:S03]  /*5e910*/  IADD3 R8, P5, PT, R8, UR12, RZ ;  /* 0x0000000c08087c10 */ /* 0x000fc6000ffbe0ff */
[----:B------:R0:W-:Y:S04]  /*5e920*/  STL [R1+0x1670], R29 ;  /* 0x0016701d01007387 */ /* 0x0001e80000100800 */
[----:B------:R-:W2:Y:S04]  /*5e930*/  LDL.LU R12, [R1+0x78c] ;  /* 0x00078c00010c7983 */ /* 0x000ea80000300800 */
[----:B------:R-:W2:Y:S04]  /*5e940*/  LDL.LU R13, [R1+0x1690] ;  /* 0x00169000010d7983 */ /* 0x000ea80000300800 */
[----:B------:R-:W2:Y:S04]  /*5e950*/  LDL.LU R14, [R1+0x784] ;  /* 0x00078400010e7983 */ /* 0x000ea80000300800 */
        /* <DEDUP_REMOVED lines=18> */
[----:B---3--:R-:W-:-:S05]  /*5ea80*/  IADD3.X R28, PT, PT, R28, UR9, RZ, P6, !PT ;  /* 0x000000091c1c7c10 */ /* 0x008fca000b7fe4ff */
[----:B------:R3:W-:Y:S04]  /*5ea90*/  STL [R1+0x79c], R28 ;  /* 0x00079c1c01007387 */ /* 0x0007e80000100800 */
[----:B------:R-:W2:Y:S01]  /*5eaa0*/  LDL.LU R9, [R1+0x166c] ;  /* 0x00166c0001097983 */ /* 0x000ea20000300800 */
[----:B----4-:R-:W-:-:S05]  /*5eab0*/  IADD3 R2, P6, PT, R2, UR12, RZ ;  /* 0x0000000c02027c10 */ /* 0x010fca000ffde0ff */
[----:B------:R4:W-:Y:S04]  /*5eac0*/  STL [R1+0x1680], R2 ;  /* 0x0016800201007387 */ /* 0x0009e80000100800 */
[----:B0-----:R-:W2:Y:S04]  /*5ead0*/  LDL.LU R29, [R1+0x16e0] ;  /* 0x0016e000011d7983 */ /* 0x001ea80000300800 */
[----:B-1----:R-:W2:Y:S04]  /*5eae0*/  LDL.LU R8, [R1+0x1674] ;  /* 0x0016740001087983 */ /* 0x002ea80000300800 */
[----:B---3--:R-:W3:Y:S04]  /*5eaf0*/  LDL.LU R28, [R1+0x16e8] ;  /* 0x0016e800011c7983 */ /* 0x008ee80000300800 */
[----:B----4-:R-:W4:Y:S01]  /*5eb00*/  LDL.LU R2, [R1+0x167c] ;  /* 0x00167c0001027983 */ /* 0x010f220000300800 */
        /* <DEDUP_REMOVED lines=8> */
[----:B------:R-:W-:Y:S02]  /*5eb90*/  IADD3.X R14, PT, PT, R14, UR9, RZ, P2, !PT ;  /* 0x000000090e0e7c10 */ /* 0x000fe400097fe4ff */
        /* <DEDUP_REMOVED lines=22> */
[----:B------:R-:W-:Y:S04]  /*5ed00*/  STL [R1+0x774], R20 ;  /* 0x0007741401007387 */ /* 0x000fe80000100800 */
[----:B------:R-:W-:Y:S01]  /*5ed10*/  STL [R1+0x16b8], R21 ;  /* 0x0016b81501007387 */ /* 0x000fe20000100800 */
[----:B------:R-:W-:-:S03]  /*5ed20*/  IADD3 R25, P1, PT, R25, UR12, RZ ;  /* 0x0000000c19197c10 */ /* 0x000fc6000ff3e0ff */
[----:B------:R-:W-:Y:S01]  /*5ed30*/  STL [R1+0x770], R22 ;  /* 0x0007701601007387 */ /* 0x000fe20000100800 */
[----:B------:R-:W-:-:S03]  /*5ed40*/  IADD3.X R26, PT, PT, R26, UR9, RZ, P2, !PT ;  /* 0x000000091a1a7c10 */ /* 0x000fc600097fe4ff */
[----:B------:R-:W-:Y:S01]  /*5ed50*/  STL [R1+0x16c0], R23 ;  /* 0x0016c01701007387 */ /* 0x000fe20000100800 */
[----:B------:R-:W-:-:S03]  /*5ed60*/  IADD3 R27, P2, PT, R27, UR12, RZ ;  /* 0x0000000c1b1b7c10 */ /* 0x000fc6000ff5e0ff */
[----:B------:R0:W-:Y:S01]  /*5ed70*/  STL [R1+0x76c], R24 ;  /* 0x00076c1801007387 */ /* 0x0001e20000100800 */
[----:B------:R-:W-:Y:S02]  /*5ed80*/  IADD3.X R11, PT, PT, R11, UR9, RZ, P3, !PT ;  /* 0x000000090b0b7c10 */ /* 0x000fe40009ffe4ff */
[----:B------:R-:W-:Y:S01]  /*5ed90*/  IADD3 R10, P3, PT, R10, UR12, RZ ;  /* 0x0000000c0a0a7c10 */ /* 0x000fe2000ff7e0ff */
[----:B0-----:R-:W2:Y:S04]  /*5eda0*/  LDL.LU R24, [R1+0x16f8] ;  /* 0x0016f80001187983 */ /* 0x001ea80000300800 */
[----:B------:R0:W-:Y:S04]  /*5edb0*/  STL [R1+0x16c8], R25 ;  /* 0x0016c81901007387 */ /* 0x0001e80000100800 */
[----:B0-----:R-:W2:Y:S04]  /*5edc0*/  LDL.LU R25, [R1+0x168c] ;  /* 0x00168c0001197983 */ /* 0x001ea80000300800 */
[----:B------:R0:W-:Y:S04]  /*5edd0*/  STL [R1+0x768], R26 ;  /* 0x0007681a01007387 */ /* 0x0001e80000100800 */
[----:B------:R1:W-:Y:S04]  /*5ede0*/  STL [R1+0x16d0], R27 ;  /* 0x0016d01b01007387 */ /* 0x0003e80000100800 */
[----:B------:R0:W-:Y:S01]  /*5edf0*/  STL [R1+0x1664], R11 ;  /* 0x0016640b01007387 */ /* 0x0001e20000100800 */
[----:B------:R-:W-:-:S03]  /*5ee00*/  IADD3.X R9, PT, PT, R9, UR9, RZ, P4, !PT ;  /* 0x0000000909097c10 */ /* 0x000fc6000a7fe4ff */
[----:B------:R1:W-:Y:S04]  /*5ee10*/  STL [R1+0x16d8], R10 ;  /* 0x0016d80a01007387 */ /* 0x0003e80000100800 */
[----:B------:R1:W-:Y:S04]  /*5ee20*/  STL [R1+0x166c], R9 ;  /* 0x00166c0901007387 */ /* 0x0003e80000100800 */
[----:B0-----:R-:W2:Y:S01]  /*5ee30*/  LDL.LU R26, [R1+0x1700] ;  /* 0x00170000011a7983 */ /* 0x001ea20000300800 */
[----:B------:R-:W-:Y:S02]  /*5ee40*/  IADD3 R29, P4, PT, R29, UR12, RZ ;  /* 0x0000000c1d1d7c10 */ /* 0x000fe4000ff9e0ff */
[----:B------:R-:W-:-:S02]  /*5ee50*/  IADD3.X R8, PT, PT, R8, UR9, RZ, P5, !PT ;  /* 0x0000000908087c10 */ /* 0x000fc4000affe4ff */
[----:B---3--:R-:W-:Y:S01]  /*5ee60*/  IADD3 R28, P5, PT, R28, UR12, RZ ;  /* 0x0000000c1c1c7c10 */ /* 0x008fe2000ffbe0ff */
[----:B------:R0:W-:Y:S04]  /*5ee70*/  STL [R1+0x16e0], R29 ;  /* 0x0016e01d01007387 */ /* 0x0001e80000100800 */
[----:B------:R-:W-:Y:S01]  /*5ee80*/  STL [R1+0x1674], R8 ;  /* 0x0016740801007387 */ /* 0x000fe20000100800 */
[----:B----4-:R-:W-:-:S03]  /*5ee90*/  IADD3.X R2, PT, PT, R2, UR9, RZ, P6, !PT ;  /* 0x0000000902027c10 */ /* 0x010fc6000b7fe4ff */
[----:B------:R3:W-:Y:S04]  /*5eea0*/  STL [R1+0x16e8], R28 ;  /* 0x0016e81c01007387 */ /* 0x0007e80000100800 */
[----:B-1----:R-:W4:Y:S04]  /*5eeb0*/  LDL.LU R27, [R1+0x1694] ;  /* 0x00169400011b7983 */ /* 0x002f280000300800 */
[----:B------:R1:W-:Y:S04]  /*5eec0*/  STL [R1+0x167c], R2 ;  /* 0x00167c0201007387 */ /* 0x0003e80000100800 */
[----:B------:R-:W4:Y:S01]  /*5eed0*/  LDL.LU R11, [R1+0x1708] ;  /* 0x00170800010b7983 */ /* 0x000f220000300800 */
[----:B------:R-:W-:-:S05]  /*5eee0*/  IADD3 R3, P6, PT, R3, UR12, RZ ;  /* 0x0000000c03037c10 */ /* 0x000fca000ffde0ff */
[----:B------:R0:W-:Y:S04]  /*5eef0*/  STL [R1+0x16f0], R3 ;  /* 0x0016f00301007387 */ /* 0x0001e80000100800 */
[----:B------:R-:W4:Y:S04]  /*5ef00*/  LDL.LU R10, [R1+0x169c] ;  /* 0x00169c00010a7983 */ /* 0x000f280000300800 */
[----:B------:R-:W4:Y:S01]  /*5ef10*/  LDL.LU R9, [R1+0x1710] ;  /* 0x0017100001097983 */ /* 0x000f220000300800 */
[----:B--2---:R-:W-:-:S05]  /*5ef20*/  IADD3.X R0, PT, PT, R0, UR9, RZ, P0, !PT ;  /* 0x0000000900007c10 */ /* 0x004fca00087fe4ff */
[----:B------:R2:W-:Y:S04]  /*5ef30*/  STL [R1+0x1684], R0 ;  /* 0x0016840001007387 */ /* 0x0005e80000100800 */
[----:B0-----:R-:W4:Y:S04]  /*5ef40*/  LDL.LU R29, [R1+0x16a4] ;  /* 0x0016a400011d7983 */ /* 0x001f280000300800 */
[----:B---3--:R-:W3:Y:S04]  /*5ef50*/  LDL.LU R28, [R1+0x1718] ;  /* 0x00171800011c7983 */ /* 0x008ee80000300800 */
[----:B------:R-:W3:Y:S04]  /*5ef60*/  LDL.LU R8, [R1+0x16ac] ;  /* 0x0016ac0001087983 */ /* 0x000ee80000300800 */
[----:B-1----:R-:W3:Y:S04]  /*5ef70*/  LDL.LU R2, [R1+0x1720] ;  /* 0x0017200001027983 */ /* 0x002ee80000300800 */
[----:B------:R-:W3:Y:S04]  /*5ef80*/  LDL.LU R3, [R1+0x16b4] ;  /* 0x0016b40001037983 */ /* 0x000ee80000300800 */
        /* <DEDUP_REMOVED lines=12> */
[----:B------:R-:W-:-:S05]  /*5f050*/  IADD3 R24, P0, PT, R24, UR12, RZ ;  /* 0x0000000c18187c10 */ /* 0x000fca000ff1e0ff */
[----:B------:R0:W-:Y:S04]  /*5f060*/  STL [R1+0x16f8], R24 ;  /* 0x0016f81801007387 */ /* 0x0001e80000100800 */
[----:B------:R-:W2:Y:S01]  /*5f070*/  LDL.LU R21, [R1+0x172c] ;  /* 0x00172c0001157983 */ /* 0x000ea20000300800 */
[----:B------:R-:W-:-:S05]  /*5f080*/  IADD3.X R25, PT, PT, R25, UR9, RZ, P1, !PT ;  /* 0x0000000919197c10 */ /* 0x000fca0008ffe4ff */
[----:B------:R1:W-:Y:S04]  /*5f090*/  STL [R1+0x168c], R25 ;  /* 0x00168c1901007387 */ /* 0x0003e80000100800 */
[----:B------:R-:W2:Y:S04]  /*5f0a0*/  LDL.LU R22, [R1+0x16f4] ;  /* 0x0016f40001167983 */ /* 0x000ea80000300800 */
[----:B------:R-:W2:Y:S04]  /*5f0b0*/  LDL.LU R23, [R1+0x16fc] ;  /* 0x0016fc0001177983 */ /* 0x000ea80000300800 */
[----:B0-----:R-:W2:Y:S01]  /*5f0c0*/  LDL.LU R24, [R1+0x740] ;  /* 0x0007400001187983 */ /* 0x001ea20000300800 */
[----:B------:R-:W-:-:S03]  /*5f0d0*/  IADD3 R26, P1, PT, R26, UR12, RZ ;  /* 0x0000000c1a1a7c10 */ /* 0x000fc6000ff3e0ff */
[----:B-1----:R-:W2:Y:S04]  /*5f0e0*/  LDL.LU R25, [R1+0x170c] ;  /* 0x00170c0001197983 */ /* 0x002ea80000300800 */
[----:B------:R0:W-:Y:S04]  /*5f0f0*/  STL [R1+0x1700], R26 ;  /* 0x0017001a01007387 */ /* 0x0001e80000100800 */
[----:B0-----:R-:W2:Y:S01]  /*5f100*/  LDL.LU R26, [R1+0x1714] ;  /* 0x00171400011a7983 */ /* 0x001ea20000300800 */
[----:B----4-:R-:W-:Y:S02]  /*5f110*/  IADD3.X R27, PT, PT, R27, UR9, RZ, P2, !PT ;  /* 0x000000091b1b7c10 */ /* 0x010fe400097fe4ff */
[----:B------:R-:W-:-:S03]  /*5f120*/  IADD3 R11, P2, PT, R11, UR12, RZ ;  /* 0x0000000c0b0b7c10 */ /* 0x000fc6000ff5e0ff */
[----:B------:R0:W-:Y:S04]  /*5f130*/  STL [R1+0x1694], R27 ;  /* 0x0016941b01007387 */ /* 0x0001e80000100800 */
[----:B0-----:R-:W4:Y:S04]  /*5f140*/  LDL.LU R27, [R1+0x1724] ;  /* 0x00172400011b7983 */ /* 0x001f280000300800 */
[----:B------:R0:W-:Y:S04]  /*5f150*/  STL [R1+0x1708], R11 ;  /* 0x0017080b01007387 */ /* 0x0001e80000100800 */
[----:B0-----:R1:W5:Y:S01]  /*5f160*/  LDL.LU R11, [R1+0x17ec] ;  /* 0x0017ec00010b7983 */ /* 0x0013620000300800 */
[----:B------:R-:W-:-:S02]  /*5f170*/  IADD3.X R10, PT, PT, R10, UR9, RZ, P3, !PT ;  /* 0x000000090a0a7c10 */ /* 0x000fc40009ffe4ff */
[----:B------:R-:W-:-:S03]  /*5f180*/  IADD3 R9, P3, PT, R9, UR12, RZ ;  /* 0x0000000c09097c10 */ /* 0x000fc6000ff7e0ff */
[----:B------:R0:W-:Y:S04]  /*5f190*/  STL [R1+0x169c], R10 ;  /* 0x00169c0a01007387 */ /* 0x0001e80000100800 */
[----:B0-----:R1:W5:Y:S04]  /*5f1a0*/  LDL.LU R10, [R1+0x17e8] ;  /* 0x0017e800010a7983 */ /* 0x0013680000300800 */
[----:B------:R0:W-:Y:S04]  /*5f1b0*/  STL [R1+0x1710], R9 ;  /* 0x0017100901007387 */ /* 0x0001e80000100800 */
[----:B0-----:R1:W5:Y:S01]  /*5f1c0*/  LDL.LU R9, [R1+0x17e4] ;  /* 0x0017e40001097983 */ /* 0x0013620000300800 */
[----:B------:R-:W-:-:S02]  /*5f1d0*/  IADD3.X R29, PT, PT, R29, UR9, RZ, P4, !PT ;  /* 0x000000091d1d7c10 */ /* 0x000fc4000a7fe4ff */
[----:B---3--:R-:W-:Y:S02]  /*5f1e0*/  IADD3 R28, P4, PT, R28, UR12, RZ ;  /* 0x0000000c1c1c7c10 */ /* 0x008fe4000ff9e0ff */
[----:B------:R-:W-:Y:S02]  /*5f1f0*/  IADD3.X R8, PT, PT, R8, UR9, RZ, P5, !PT ;  /* 0x0000000908087c10 */ /* 0x000fe4000affe4ff */
[----:B------:R-:W-:Y:S01]  /*5f200*/  IADD3 R2, P5, PT, R2, UR12, RZ ;  /* 0x0000000c02027c10 */ /* 0x000fe2000ffbe0ff */
[----:B------:R0:W-:Y:S01]  /*5f210*/  STL [R1+0x16a4], R29 ;  /* 0x0016a41d01007387 */ /* 0x0001e20000100800 */
[----:B------:R-:W-:Y:S02]  /*5f220*/  IADD3.X R3, PT, PT, R3, UR9, RZ, P6, !PT ;  /* 0x0000000903037c10 */ /* 0x000fe4000b7fe4ff */
[----:B--2---:R-:W-:Y:S01]  /*5f230*/  IADD3 R0, P6, PT, R0, UR12, RZ ;  /* 0x0000000c00007c10 */ /* 0x004fe2000ffde0ff */
[----:B0-----:R1:W5:Y:S04]  /*5f240*/  LDL.LU R29, [R1+0x17e0] ;  /* 0x0017e000011d7983 */ /* 0x0013680000300800 */
[----:B------:R0:W-:Y:S04]  /*5f250*/  STL [R1+0x1718], R28 ;  /* 0x0017181c01007387 */ /* 0x0001e80000100800 */
[----:B0-----:R1:W5:Y:S04]  /*5f260*/  LDL.LU R28, [R1+0x17dc] ;  /* 0x0017dc00011c7983 */ /* 0x0013680000300800 */
[----:B------:R0:W-:Y:S04]  /*5f270*/  STL [R1+0x16ac], R8 ;  /* 0x0016ac0801007387 */ /* 0x0001e80000100800 */
[----:B0-----:R1:W5:Y:S04]  /*5f280*/  LDL.LU R8, [R1+0x17d8] ;  /* 0x0017d80001087983 */ /* 0x0013680000300800 */
[----:B------:R0:W-:Y:S04]  /*5f290*/  STL [R1+0x1720], R2 ;  /* 0x0017200201007387 */ /* 0x0001e80000100800 */
[----:B0-----:R1:W5:Y:S04]  /*5f2a0*/  LDL.LU R2, [R1+0x17d4] ;  /* 0x0017d40001027983 */ /* 0x0013680000300800 */
[----:B------:R0:W-:Y:S04]  /*5f2b0*/  STL [R1+0x16b4], R3 ;  /* 0x0016b40301007387 */ /* 0x0001e80000100800 */
[----:B0-----:R-:W2:Y:S04]  /*5f2c0*/  LDL.LU R3, [R1+0x17d0] ;  /* 0x0017d00001037983 */ /* 0x001ea80000300800 */
[----:B------:R0:W-:Y:S04]  /*5f2d0*/  STL [R1+0x1728], R0 ;  /* 0x0017280001007387 */ /* 0x0001e80000100800 */
[----:B0-----:R-:W3:Y:S01]  /*5f2e0*/  LDL.LU R0, [R1+0x17cc] ;  /* 0x0017cc0001007983 */ /* 0x001ee20000300800 */
[----:B------:R-:W-:-:S02]  /*5f2f0*/  IADD3.X R12, PT, PT, R12, UR9, RZ, P0, !PT ;  /* 0x000000090c0c7c10 */ /* 0x000fc400087fe4ff */
[----:B------:R-:W-:Y:S02]  /*5f300*/  IADD3 R13, P0, PT, R13, UR12, RZ ;  /* 0x0000000c0d0d7c10 */ /* 0x000fe4000ff1e0ff */
[----:B------:R-:W-:Y:S02]  /*5f310*/  IADD3.X R14, PT, PT, R14, UR9, RZ, P1, !PT ;  /* 0x000000090e0e7c10 */ /* 0x000fe40008ffe4ff */
[----:B------:R-:W-:Y:S02]  /*5f320*/  IADD3 R15, P1, PT, R15, UR12, RZ ;  /* 0x0000000c0f0f7c10 */ /* 0x000fe4000ff3e0ff */
[----:B------:R-:W-:Y:S01]  /*5f330*/  IADD3.X R5, PT, PT, R5, UR9, RZ, P2, !PT ;  /* 0x0000000905057c10 */ /* 0x000fe200097fe4ff */
[----:B------:R-:W-:Y:S01]  /*5f340*/  STL [R1+0x16bc], R12 ;  /* 0x0016bc0c01007387 */ /* 0x000fe20000100800 */
[----:B------:R-:W-:-:S03]  /*5f350*/  IADD3 R6, P2, PT, R6, UR12, RZ ;  /* 0x0000000c06067c10 */ /* 0x000fc6000ff5e0ff */
[----:B------:R-:W-:Y:S01]  /*5f360*/  STL [R1+0x1744], R13 ;  /* 0x0017440d01007387 */ /* 0x000fe20000100800 */
[----:B------:R-:W-:Y:S02]  /*5f370*/  IADD3.X R7, PT, PT, R7, UR9, RZ, P3, !PT ;  /* 0x0000000907077c10 */ /* 0x000fe40009ffe4ff */
[----:B------:R-:W-:Y:S01]  /*5f380*/  IADD3.X R18, PT, PT, R18, UR9, RZ, P4, !PT ;  /* 0x0000000912127c10 */ /* 0x000fe2000a7fe4ff */
[----:B------:R-:W-:Y:S04]  /*5f390*/  STL [R1+0x16c4], R14 ;  /* 0x0016c40e01007387 */ /* 0x000fe80000100800 */
[----:B------:R-:W-:Y:S01]  /*5f3a0*/  STL [R1+0x1740], R15 ;  /* 0x0017400f01007387 */ /* 0x000fe20000100800 */
[----:B------:R-:W-:-:S03]  /*5f3b0*/  IADD3 R17, P3, PT, R17, UR12, RZ ;  /* 0x0000000c11117c10 */ /* 0x000fc6000ff7e0ff */
[----:B------:R-:W-:Y:S04]  /*5f3c0*/  STL [R1+0x16cc], R5 ;  /* 0x0016cc0501007387 */ /* 0x000fe80000100800 */
[----:B------:R-:W-:Y:S04]  /*5f3d0*/  STL [R1+0x173c], R6 ;  /* 0x00173c0601007387 */ /* 0x000fe80000100800 */
[----:B------:R-:W-:Y:S01]  /*5f3e0*/  STL [R1+0x16d4], R7 ;  /* 0x0016d40701007387 */ /* 0x000fe20000100800 */
[----:B---3--:R-:W-:-:S05]  /*5f3f0*/  IADD3 R0, P4, PT, R0, UR12, RZ ;  /* 0x0000000c00007c10 */ /* 0x008fca000ff9e0ff */
[----:B------:R0:W-:Y:S04]  /*5f400*/  STL [R1+0x1734], R0 ;  /* 0x0017340001007387 */ /* 0x0001e80000100800 */
[----:B------:R-:W-:Y:S04]  /*5f410*/  STL [R1+0x1738], R17 ;  /* 0x0017381101007387 */ /* 0x000fe80000100800 */
[----:B0-----:R-:W3:Y:S01]  /*5f420*/  LDL.LU R0, [R1+0x17c8] ;  /* 0x0017c80001007983 */ /* 0x001ee20000300800 */
[----:B--2---:R-:W-:-:S03]  /*5f430*/  IADD3.X R3, PT, PT, R3, UR9, RZ, P5, !PT ;  /* 0x0000000903037c10 */ /* 0x004fc6000affe4ff */
[----:B------:R-:W-:Y:S04]  /*5f440*/  STL [R1+0x16dc], R18 ;  /* 0x0016dc1201007387 */ /* 0x000fe80000100800 */
[----:B------:R0:W-:Y:S01]  /*5f450*/  STL [R1+0x16e4], R3 ;  /* 0x0016e40301007387 */ /* 0x0001e20000100800 */
[----:B------:R-:W-:Y:S02]  /*5f460*/  IADD3 R19, P5, PT, R19, UR12, RZ ;  /* 0x0000000c13137c10 */ /* 0x000fe4000ffbe0ff */
[----:B------:R-:W-:Y:S02]  /*5f470*/  IADD3.X R20, PT, PT, R20, UR9, RZ, P6, !PT ;  /* 0x0000000914147c10 */ /* 0x000fe4000b7fe4ff */
[----:B------:R-:W-:Y:S01]  /*5f480*/  IADD3 R21, P6, PT, R21, UR12, RZ ;  /* 0x0000000c15157c10 */ /* 0x000fe2000ffde0ff */
[----:B0-----:R-:W2:Y:S01]  /*5f490*/  LDL.LU R3, [R1+0x17c4] ;  /* 0x0017c40001037983 */ /* 0x001ea20000300800 */
[----:B------:R-:W-:-:S03]  /*5f4a0*/  IADD3.X R22, PT, PT, R22, UR9, RZ, P0, !PT ;  /* 0x0000000916167c10 */ /* 0x000fc600087fe4ff */
[----:B------:R-:W-:Y:S01]  /*5f4b0*/  STL [R1+0x1730], R19 ;  /* 0x0017301301007387 */ /* 0x000fe20000100800 */
[----:B------:R-:W-:-:S03]  /*5f4c0*/  IADD3.X R23, PT, PT, R23, UR9, RZ, P1, !PT ;  /* 0x0000000917177c10 */ /* 0x000fc60008ffe4ff */
[----:B------:R-:W-:Y:S04]  /*5f4d0*/  STL [R1+0x16ec], R20 ;  /* 0x0016ec1401007387 */ /* 0x000fe80000100800 */
[----:B------:R-:W-:Y:S04]  /*5f4e0*/  STL [R1+0x172c], R21 ;  /* 0x00172c1501007387 */ /* 0x000fe80000100800 */
[----:B------:R-:W-:Y:S01]  /*5f4f0*/  STL [R1+0x16f4], R22 ;  /* 0x0016f41601007387 */ /* 0x000fe20000100800 */
[----:B---3--:R-:W-:-:S05]  /*5f500*/  IADD3.X R0, PT, PT, R0, UR9, RZ, P2, !PT ;  /* 0x0000000900007c10 */ /* 0x008fca00097fe4ff */
[----:B------:R0:W-:Y:S04]  /*5f510*/  STL [R1+0x1704], R0 ;  /* 0x0017040001007387 */ /* 0x0001e80000100800 */
[----:B------:R-:W-:Y:S04]  /*5f520*/  STL [R1+0x16fc], R23 ;  /* 0x0016fc1701007387 */ /* 0x000fe80000100800 */
[----:B0-----:R-:W3:Y:S01]  /*5f530*/  LDL.LU R0, [R1+0x17c0] ;  /* 0x0017c00001007983 */ /* 0x001ee20000300800 */
[----:B------:R-:W-:Y:S02]  /*5f540*/  IADD3 R24, P0, PT, R24, UR13, RZ ;  /* 0x0000000d18187c10 */ /* 0x000fe4000ff1e0ff */
[----:B--2---:R-:W-:-:S03]  /*5f550*/  IADD3.X R3, PT, PT, R3, UR9, RZ, P5, !PT ;  /* 0x0000000903037c10 */ /* 0x004fc6000affe4ff */
[----:B------:R-:W-:Y:S04]  /*5f560*/  STL [R1+0x740], R24 ;  /* 0x0007401801007387 */ /* 0x000fe80000100800 */
[----:B------:R0:W-:Y:S01]  /*5f570*/  STL [R1+0x171c], R3 ;  /* 0x00171c0301007387 */ /* 0x0001e20000100800 */
[----:B------:R-:W-:Y:S01]  /*5f580*/  IADD3.X R25, PT, PT, R25, UR9, RZ, P3, !PT ;  /* 0x0000000919197c10 */ /* 0x000fe20009ffe4ff */
[----:B0-----:R-:W0:Y:S01]  /*5f590*/  S2R R3, SR_TID.X ;  /* 0x0000000000037919 */ /* 0x001e220000002100 */
[----:B------:R-:W-:Y:S02]  /*5f5a0*/  IADD3.X R26, PT, PT, R26, UR9, RZ, P4, !PT ;  /* 0x000000091a1a7c10 */ /* 0x000fe4000a7fe4ff */
[----:B----4-:R-:W-:Y:S01]  /*5f5b0*/  IADD3.X R27, PT, PT, R27, UR9, RZ, P6, !PT ;  /* 0x000000091b1b7c10 */ /* 0x010fe2000b7fe4ff */
[----:B------:R-:W-:Y:S04]  /*5f5c0*/  STL [R1+0x170c], R25 ;  /* 0x00170c1901007387 */ /* 0x000fe80000100800 */
[----:B------:R-:W-:Y:S01]  /*5f5d0*/  STL [R1+0x1714], R26 ;  /* 0x0017141a01007387 */ /* 0x000fe20000100800 */
[----:B------:R-:W-:-:S04]  /*5f5e0*/  UIADD3 UR4, UPT, UPT, UR4, 0x1, URZ ;  /* 0x0000000104047890 */ /* 0x000fc8000fffe0ff */
[----:B------:R-:W-:Y:S01]  /*5f5f0*/  UISETP.NE.U32.AND UP0, UPT, UR4, UR8, UPT ;  /* 0x000000080400728c */ /* 0x000fe2000bf05070 */
[----:B0-----:R-:W-:-:S05]  /*5f600*/  LOP3.LUT R3, R3, 0x3f, RZ, 0xc0, !PT ;  /* 0x0000003f03037812 */ /* 0x001fca00078ec0ff */
[----:B------:R-:W-:Y:S01]  /*5f610*/  IMAD.SHL.U32 R3, R3, 0x2, RZ ;  /* 0x0000000203037824 */ /* 0x000fe200078e00ff */
[----:B---3--:R-:W-:-:S05]  /*5f620*/  IADD3.X R0, PT, PT, R0, UR6, RZ, P0, !PT ;  /* 0x0000000600007c10 */ /* 0x008fca00087fe4ff */
[----:B------:R0:W-:Y:S04]  /*5f630*/  STL [R1+0x730], R0 ;  /* 0x0007300001007387 */ /* 0x0001e80000100800 */
[----:B0-----:R1:W5:Y:S04]  /*5f640*/  LDL.LU R0, [R1+0x17bc] ;  /* 0x0017bc0001007983 */ /* 0x0013680000300800 */
[----:B------:R1:W-:Y:S01]  /*5f650*/  STL [R1+0x1724], R27 ;  /* 0x0017241b01007387 */ /* 0x0003e20000100800 */
[----:B------:R-:W-:Y:S05]  /*5f660*/  BRA.U UP0, `(.L_x_2) ;  /* 0xfffffd2d00947547 */ /* 0x000fea000b83ffff */
[----:B-----5:R-:W2:Y:S04]  /*5f670*/  LDL.LU R2, [R1+0x458] ;  /* 0x0004580001027983 */ /* 0x020ea80000300800 */
[----:B--2---:R0:W-:Y:S04]  /*5f680*/  STL [R1+0x184c], R2 ;  /* 0x00184c0201007387 */ /* 0x0041e80000100800 */
[----:B0-----:R-:W2:Y:S04]  /*5f690*/  LDL.LU R2, [R1+0x45c] ;  /* 0x00045c0001027983 */ /* 0x001ea80000300800 */
        /* <DEDUP_REMOVED lines=33> */
[----:B------:R-:W2:Y:S01]  /*5f8b0*/  LDL.LU R3, [R1+0x468] ;  /* 0x0004680001037983 */ /* 0x000ea20000300800 */
[----:B0-----:R-:W-:-:S03]  /*5f8c0*/  IMAD.MOV.U32 R2, RZ, RZ, R16 ;  /* 0x000000ffff027224 */ /* 0x001fc600078e0010 */
        /* <DEDUP_REMOVED lines=33> */
[----:B------:R-:W2:Y:S04]  /*5fae0*/  LDL.LU R12, [R1+0x478] ;  /* 0x00047800010c7983 */ /* 0x000ea80000300800 */
[----:B------:R-:W2:Y:S01]  /*5faf0*/  LDL.LU R13, [R1+0x488] ;  /* 0x00048800010d7983 */ /* 0x000ea20000300800 */
[----:B0-----:R-:W-:-:S03]  /*5fb00*/  IMAD.MOV.U32 R3, RZ, RZ, R4 ;  /* 0x000000ffff037224 */ /* 0x001fc600078e0004 */
[----:B------:R-:W3:Y:S04]  /*5fb10*/  LDL.LU R14, [R1+0x498] ;  /* 0x00049800010e7983 */ /* 0x000ee80000300800 */
[----:B------:R-:W3:Y:S04]  /*5fb20*/  LDL.LU R15, [R1+0x4a8] ;  /* 0x0004a800010f7983 */ /* 0x000ee80000300800 */
[----:B------:R-:W4:Y:S04]  /*5fb30*/  LDL.LU R4, [R1+0x434] ;  /* 0x0004340001047983 */ /* 0x000f280000300800 */
[----:B------:R-:W4:Y:S04]  /*5fb40*/  LDL.LU R5, [R1+0x444] ;  /* 0x0004440001057983 */ /* 0x000f280000300800 */
        /* <DEDUP_REMOVED lines=13> */
[----:B-1----:R-:W2:Y:S04]  /*5fc20*/  LDL.LU R27, [R1+0x4a0] ;  /* 0x0004a000011b7983 */ /* 0x002ea80000300800 */
[----:B------:R0:W-:Y:S01]  /*5fc30*/  STL [R1+0x17ec], R11 ;  /* 0x0017ec0b01007387 */ /* 0x0001e20000100800 */
[----:B------:R-:W-:-:S03]  /*5fc40*/  F2FP.BF16.F32.PACK_AB R2, R3, R2 ;  /* 0x000000020302723e */ /* 0x000fc600000010ff */
        /* <DEDUP_REMOVED lines=13> */
[----:B------:R-:W2:Y:S04]  /*5fd20*/  LDL.LU R3, [R1+0x18d4] ;  /* 0x0018d40001037983 */ /* 0x000ea80000300800 */
[----:B------:R0:W-:Y:S04]  /*5fd30*/  STL [R1+0x9c], R2 ;  /* 0x00009c0201007387 */ /* 0x0001e80000100800 */
[----:B0-----:R-:W2:Y:S02]  /*5fd40*/  LDL.LU R2, [R1+0x18d0] ;  /* 0x0018d00001027983 */ /* 0x001ea40000300800 */
[----:B--2---:R-:W-:-:S02]  /*5fd50*/  F2FP.BF16.F32.PACK_AB R2, R3, R2 ;  /* 0x000000020302723e */ /* 0x004fc400000010ff */
        /* <DEDUP_REMOVED lines=62> */
[----:B0-----:R-:W2:Y:S01]  /*60140*/  LDL.LU R2, [R1+0x1850] ;  /* 0x0018500001027983 */ /* 0x001ea20000300800 */
[----:B------:R-:W-:Y:S02]  /*60150*/  F2FP.BF16.F32.PACK_AB R28, R29, R28 ;  /* 0x0000001c1d1c723e */ /* 0x000fe400000010ff */
[----:B--2---:R-:W-:-:S02]  /*60160*/  F2FP.BF16.F32.PACK_AB R0, R2, R0 ;  /* 0x000000000200723e */ /* 0x004fc400000010ff */
[----:B------:R-:W2:Y:S04]  /*60170*/  LDL.LU R2, [R1+0x184c] ;  /* 0x00184c0001027983 */ /* 0x000ea80000300800 */
[----:B------:R0:W-:Y:S04]  /*60180*/  STL [R1+0x58], R0 ;  /* 0x0000580001007387 */ /* 0x0001e80000100800 */
[----:B------:R-:W-:Y:S01]  /*60190*/  STL [R1+0x54], R28 ;  /* 0x0000541c01007387 */ /* 0x000fe20000100800 */
[----:B0-----:R-:W-:Y:S02]  /*601a0*/  F2FP.BF16.F32.PACK_AB R0, R8, R9 ;  /* 0x000000090800723e */ /* 0x001fe400000010ff */
[----:B------:R-:W-:-:S03]  /*601b0*/  F2FP.BF16.F32.PACK_AB R8, R10, R11 ;  /* 0x0000000b0a08723e */ /* 0x000fc600000010ff */
[----:B------:R0:W-:Y:S04]  /*601c0*/  STL [R1+0x50], R0 ;  /* 0x0000500001007387 */ /* 0x0001e80000100800 */
[----:B------:R-:W-:Y:S01]  /*601d0*/  STL [R1+0x4c], R8 ;  /* 0x00004c0801007387 */ /* 0x000fe20000100800 */
[----:B0-----:R-:W-:Y:S02]  /*601e0*/  F2FP.BF16.F32.PACK_AB R0, R12, R13 ;  /* 0x0000000d0c00723e */ /* 0x001fe400000010ff */
[----:B--2---:R-:W-:Y:S02]  /*601f0*/  F2FP.BF16.F32.PACK_AB R2, R2, R3 ;  /* 0x000000030202723e */ /* 0x004fe400000010ff */
[----:B---3--:R-:W-:-:S03]  /*60200*/  F2FP.BF16.F32.PACK_AB R3, R14, R15 ;  /* 0x0000000f0e03723e */ /* 0x008fc600000010ff */
[----:B------:R4:W-:Y:S04]  /*60210*/  STL [R1+0x48], R2 ;  /* 0x0000480201007387 */ /* 0x0009e80000100800 */
[----:B------:R0:W-:Y:S04]  /*60220*/  STL [R1+0x44], R0 ;  /* 0x0000440001007387 */ /* 0x0001e80000100800 */
[----:B------:R1:W-:Y:S01]  /*60230*/  STL [R1+0x40], R3 ;  /* 0x0000400301007387 */ /* 0x0003e20000100800 */
[----:B----4-:R-:W-:Y:S02]  /*60240*/  F2FP.BF16.F32.PACK_AB R2, R4, R5 ;  /* 0x000000050402723e */ /* 0x010fe400000010ff */
[----:B0-----:R-:W-:-:S03]  /*60250*/  F2FP.BF16.F32.PACK_AB R0, R6, R7 ;  /* 0x000000070600723e */ /* 0x001fc600000010ff */
[----:B------:R0:W-:Y:S01]  /*60260*/  STL [R1+0x3c], R2 ;  /* 0x00003c0201007387 */ /* 0x0001e20000100800 */
[----:B-1----:R-:W-:-:S03]  /*60270*/  F2FP.BF16.F32.PACK_AB R3, R16, R17 ;  /* 0x000000111003723e */ /* 0x002fc600000010ff */
[----:B------:R1:W-:Y:S04]  /*60280*/  STL [R1+0x38], R0 ;  /* 0x0000380001007387 */ /* 0x0003e80000100800 */
[----:B------:R2:W-:Y:S01]  /*60290*/  STL [R1+0x34], R3 ;  /* 0x0000340301007387 */ /* 0x0005e20000100800 */
[----:B0-----:R-:W-:Y:S02]  /*602a0*/  F2FP.BF16.F32.PACK_AB R2, R18, R19 ;  /* 0x000000131202723e */ /* 0x001fe400000010ff */
[----:B-1----:R-:W-:-:S03]  /*602b0*/  F2FP.BF16.F32.PACK_AB R0, R20, R21 ;  /* 0x000000151400723e */ /* 0x002fc600000010ff */
[----:B------:R-:W-:Y:S01]  /*602c0*/  STL [R1+0x30], R2 ;  /* 0x0000300201007387 */ /* 0x000fe20000100800 */
[----:B--2---:R-:W-:-:S03]  /*602d0*/  F2FP.BF16.F32.PACK_AB R3, R22, R23 ;  /* 0x000000171603723e */ /* 0x004fc600000010ff */
[----:B------:R0:W-:Y:S04]  /*602e0*/  STL [R1+0x2c], R0 ;  /* 0x00002c0001007387 */ /* 0x0001e80000100800 */
[----:B------:R-:W-:Y:S01]  /*602f0*/  STL [R1+0x28], R3 ;  /* 0x0000280301007387 */ /* 0x000fe20000100800 */
[----:B0-----:R-:W-:-:S03]  /*60300*/  F2FP.BF16.F32.PACK_AB R0, R26, R27 ;  /* 0x0000001b1a00723e */ /* 0x001fc600000010ff */
[----:B------:R-:W2:Y:S01]  /*60310*/  LDL.LU R27, [R1+0x4c4] ;  /* 0x0004c400011b7983 */ /* 0x000ea20000300800 */
[----:B------:R-:W-:-:S05]  /*60320*/  F2FP.BF16.F32.PACK_AB R2, R24, R25 ;  /* 0x000000191802723e */ /* 0x000fca00000010ff */
        /* <DEDUP_REMOVED lines=18> */
[----:B------:R-:W3:Y:S04]  /*60450*/  LDL.LU R26, [R1+0x4e4] ;  /* 0x0004e400011a7983 */ /* 0x000ee80000300800 */
[----:B---3--:R0:W-:Y:S04]  /*60460*/  STL [R1+0x1808], R26 ;  /* 0x0018081a01007387 */ /* 0x0081e80000100800 */
[----:B0-----:R-:W3:Y:S04]  /*60470*/  LDL.LU R26, [R1+0x4b4] ;  /* 0x0004b400011a7983 */ /* 0x001ee80000300800 */
        /* <DEDUP_REMOVED lines=15> */
[----:B0-----:R-:W2:Y:S04]  /*60570*/  LDL.LU R26, [R1+0x4bc] ;  /* 0x0004bc00011a7983 */ /* 0x001ea80000300800 */
[----:B------:R-:W3:Y:S04]  /*60580*/  LDL.LU R25, [R1+0x504] ;  /* 0x0005040001197983 */ /* 0x000ee80000300800 */
[----:B---3--:R0:W-:Y:S04]  /*60590*/  STL [R1+0x1804], R25 ;  /* 0x0018041901007387 */ /* 0x0081e80000100800 */
[----:B0-----:R-:W3:Y:S04]  /*605a0*/  LDL.LU R25, [R1+0x4d4] ;  /* 0x0004d40001197983 */ /* 0x001ee80000300800 */
[----:B------:R-:W4:Y:S04]  /*605b0*/  LDL.LU R24, [R1+0x524] ;  /* 0x0005240001187983 */ /* 0x000f280000300800 */
[----:B----4-:R0:W-:Y:S04]  /*605c0*/  STL [R1+0x1800], R24 ;  /* 0x0018001801007387 */ /* 0x0101e80000100800 */
[----:B0-----:R-:W4:Y:S04]  /*605d0*/  LDL.LU R24, [R1+0x4f4] ;  /* 0x0004f40001187983 */ /* 0x001f280000300800 */
[----:B------:R-:W2:Y:S04]  /*605e0*/  LDL.LU R7, [R1+0x4c0] ;  /* 0x0004c00001077983 */ /* 0x000ea80000300800 */
[----:B--2---:R0:W-:Y:S04]  /*605f0*/  STL [R1+0x17fc], R7 ;  /* 0x0017fc0701007387 */ /* 0x0041e80000100800 */
[----:B0-----:R-:W2:Y:S04]  /*60600*/  LDL.LU R7, [R1+0x514] ;  /* 0x0005140001077983 */ /* 0x001ea80000300800 */
        /* <DEDUP_REMOVED lines=28> */
[----:B------:R-:W2:Y:S01]  /*607d0*/  LDL.LU R28, [R1+0x554] ;  /* 0x00055400011c7983 */ /* 0x000ea20000300800 */
[----:B------:R-:W-:-:S03]  /*607e0*/  F2FP.BF16.F32.PACK_AB R27, R26, R27 ;  /* 0x0000001b1a1b723e */ /* 0x000fc600000010ff */
        /* <DEDUP_REMOVED lines=42> */
[----:B------:R0:W-:Y:S04]  /*60a90*/  STL [R1], R27 ;  /* 0x0000001b01007387 */ /* 0x0001e80000100800 */
[----:B0-----:R-:W2:Y:S02]  /*60aa0*/  LDL.LU R27, [R1+0x180c] ;  /* 0x00180c00011b7983 */ /* 0x001ea40000300800 */
[----:B--2---:R-:W-:-:S02]  /*60ab0*/  F2FP.BF16.F32.PACK_AB R27, R26, R27 ;  /* 0x0000001b1a1b723e */ /* 0x004fc400000010ff */
[----:B------:R-:W3:Y:S02]  /*60ac0*/  LDL.LU R26, [R1+0x1808] ;  /* 0x00180800011a7983 */ /* 0x000ee40000300800 */
[----:B---3--:R-:W-:Y:S02]  /*60ad0*/  F2FP.BF16.F32.PACK_AB R26, R25, R26 ;  /* 0x0000001a191a723e */ /* 0x008fe400000010ff */
[----:B------:R-:W4:Y:S02]  /*60ae0*/  LDL.LU R25, [R1+0x1804] ;  /* 0x0018040001197983 */ /* 0x000f240000300800 */
[----:B----4-:R-:W-:Y:S02]  /*60af0*/  F2FP.BF16.F32.PACK_AB R25, R24, R25 ;  /* 0x000000191819723e */ /* 0x010fe400000010ff */
[----:B------:R-:W2:Y:S02]  /*60b00*/  LDL.LU R24, [R1+0x1800] ;  /* 0x0018000001187983 */ /* 0x000ea40000300800 */
[----:B--2---:R-:W-:-:S02]  /*60b10*/  F2FP.BF16.F32.PACK_AB R24, R7, R24 ;  /* 0x000000180718723e */ /* 0x004fc400000010ff */
[----:B------:R-:W2:Y:S02]  /*60b20*/  LDL.LU R7, [R1+0x17fc] ;  /* 0x0017fc0001077983 */ /* 0x000ea40000300800 */
[----:B--2---:R-:W-:Y:S02]  /*60b30*/  F2FP.BF16.F32.PACK_AB R7, R6, R7 ;  /* 0x000000070607723e */ /* 0x004fe400000010ff */
[----:B------:R-:W2:Y:S02]  /*60b40*/  LDL.LU R6, [R1+0x17f8] ;  /* 0x0017f80001067983 */ /* 0x000ea40000300800 */
[----:B--2---:R-:W-:Y:S02]  /*60b50*/  F2FP.BF16.F32.PACK_AB R6, R5, R6 ;  /* 0x000000060506723e */ /* 0x004fe400000010ff */
        /* <DEDUP_REMOVED lines=22> */
[----:B------:R-:W2:Y:S01]  /*60cc0*/  LDL.LU R28, [R1+0x17c8] ;  /* 0x0017c800011c7983 */ /* 0x000ea20000300800 */
[----:B------:R-:W-:Y:S02]  /*60cd0*/  F2FP.BF16.F32.PACK_AB R17, R29, R17 ;  /* 0x000000111d11723e */ /* 0x000fe400000010ff */
[----:B------:R-:W-:Y:S02]  /*60ce0*/  F2FP.BF16.F32.PACK_AB R16, R0, R16 ;  /* 0x000000100010723e */ /* 0x000fe400000010ff */
[----:B--2---:R-:W-:Y:S02]  /*60cf0*/  F2FP.BF16.F32.PACK_AB R18, R28, R18 ;  /* 0x000000121c12723e */ /* 0x004fe400000010ff */
[----:B------:R-:W2:Y:S04]  /*60d00*/  LDL.LU R28, [R1+0x17c4] ;  /* 0x0017c400011c7983 */ /* 0x000ea80000300800 */
[----:B------:R-:W2:Y:S04]  /*60d10*/  LDL.LU R29, [R1+0x17c0] ;  /* 0x0017c000011d7983 */ /* 0x000ea80000300800 */
[----:B------:R0:W5:Y:S01]  /*60d20*/  LDL.LU R0, [R1+0x17bc] ;  /* 0x0017bc0001007983 */ /* 0x0001620000300800 */
[----:B------:R-:W-:-:S02]  /*60d30*/  F2FP.BF16.F32.PACK_AB R21, R20, R21 ;  /* 0x000000151415723e */ /* 0x000fc400000010ff */
[----:B------:R-:W-:Y:S02]  /*60d40*/  F2FP.BF16.F32.PACK_AB R23, R2, R23 ;  /* 0x000000170217723e */ /* 0x000fe400000010ff */
[----:B------:R-:W-:Y:S02]  /*60d50*/  F2FP.BF16.F32.PACK_AB R22, R3, R22 ;  /* 0x000000160316723e */ /* 0x000fe400000010ff */
[----:B0-2---:R-:W-:-:S07]  /*60d60*/  F2FP.BF16.F32.PACK_AB R20, R29, R28 ;  /* 0x0000001c1d14723e */ /* 0x005fce00000010ff */
.L_x_1:
[----:B------:R1:W-:Y:S01]  /*60d70*/  STL [R1+0x1834], R26 ;  /* 0x0018341a01007387 */ /* 0x0003e20000100800 */
[----:B0-----:R-:W0:Y:S01]  /*60d80*/  S2R R3, SR_CgaCtaId ;  /* 0x0000000000037919 */ /* 0x001e220000008800 */
[----:B------:R-:W-:Y:S01]  /*60d90*/  MOV R28, 0x400 ;  /* 0x00000400001c7802 */ /* 0x000fe20000000f00 */
[----:B------:R-:W2:Y:S01]  /*60da0*/  LDCU.64 UR8, c[0x0][0x398] ;  /* 0x00007300ff0877ac */ /* 0x000ea20008000a00 */
[----:B-1----:R-:W3:Y:S01]  /*60db0*/  LDL.LU R26, [R1+0x17a0] ;  /* 0x0017a000011a7983 */ /* 0x002ee20000300800 */
[----:B------:R-:W1:Y:S03]  /*60dc0*/  LDCU UR4, c[0x0][0x3b4] ;  /* 0x00007680ff0477ac */ /* 0x000e660008000800 */
[----:B------:R4:W-:Y:S01]  /*60dd0*/  STL [R1+0x1830], R27 ;  /* 0x0018301b01007387 */ /* 0x0009e20000100800 */
[----:B------:R-:W0:Y:S01]  /*60de0*/  LDCU.64 UR6, c[0x0][0x390] ;  /* 0x00007200ff0677ac */ /* 0x000e220008000a00 */
[----:B------:R-:W1:Y:S01]  /*60df0*/  S2R R2, SR_TID.X ;  /* 0x0000000000027919 */ /* 0x000e620000002100 */
[----:B------:R-:W1:Y:S01]  /*60e00*/  LDCU UR5, c[0x0][0x39c] ;  /* 0x00007380ff0577ac */ /* 0x000e620008000800 */
[----:B----4-:R-:W4:Y:S01]  /*60e10*/  LDL.LU R27, [R1+0x17ac] ;  /* 0x0017ac00011b7983 */ /* 0x010f220000300800 */
[----:B0-----:R-:W-:-:S02]  /*60e20*/  LEA R28, R3, R28, 0x18 ;  /* 0x0000001c031c7211 */ /* 0x001fc400078ec0ff */
[----:B------:R-:W0:Y:S01]  /*60e30*/  S2R R3, SR_TID.X ;  /* 0x0000000000037919 */ /* 0x000e220000002100 */
[----:B-1----:R-:W-:Y:S02]  /*60e40*/  IMAD.SHL.U32 R2, R2, 0x80, RZ ;  /* 0x0000008002027824 */ /* 0x002fe400078e00ff */
[C---:B0-----:R-:W-:Y:S01]  /*60e50*/  IMAD.SHL.U32 R29, R3.reuse, 0x200, RZ ;  /* 0x00000200031d7824 */ /* 0x041fe200078e00ff */
[----:B------:R-:W-:-:S05]  /*60e60*/  LOP3.LUT R3, R3, 0x20, RZ, 0xc0, !PT ;  /* 0x0000002003037812 */ /* 0x000fca00078ec0ff */
[----:B------:R-:W-:Y:S01]  /*60e70*/  IMAD R3, R3, 0x10, R28 ;  /* 0x0000001003037824 */ /* 0x000fe200078e021c */
[----:B------:R-:W-:Y:S01]  /*60e80*/  LOP3.LUT R29, R29, 0xc00, RZ, 0xc0, !PT ;  /* 0x00000c001d1d7812 */ /* 0x000fe200078ec0ff */
[----:B------:R-:W-:Y:S01]  /*60e90*/  BAR.SYNC.DEFER_BLOCKING 0x0 ;  /* 0x0000000000007b1d */ /* 0x000fe20000010000 */
[----:B---3--:R-:W-:-:S05]  /*60ea0*/  LOP3.LUT R2, R26, 0xc00, R2, 0xf8, !PT ;  /* 0x00000c001a027812 */ /* 0x008fca00078ef802 */
[----:B------:R-:W3:Y:S04]  /*60eb0*/  LDL.LU R26, [R1+0x1834] ;  /* 0x00183400011a7983 */ /* 0x000ee80000300800 */
[----:B------:R0:W-:Y:S02]  /*60ec0*/  STL [R1+0xa0], R28 ;  /* 0x0000a01c01007387 */ /* 0x0001e40000100800 */
[----:B0-----:R-:W0:Y:S02]  /*60ed0*/  S2R R28, SR_TID.X ;  /* 0x00000000001c7919 */ /* 0x001e240000002100 */
[----:B0-----:R-:W-:-:S05]  /*60ee0*/  IMAD.SHL.U32 R28, R28, 0x4, RZ ;  /* 0x000000041c1c7824 */ /* 0x001fca00078e00ff */
[----:B------:R-:W-:Y:S02]  /*60ef0*/  LOP3.LUT R28, R2, 0x70, R28, 0x78, !PT ;  /* 0x00000070021c7812 */ /* 0x000fe400078e781c */
[----:B----4-:R-:W-:Y:S02]  /*60f00*/  LOP3.LUT R2, R29, 0x1f0, R27, 0xf8, !PT ;  /* 0x000001f01d027812 */ /* 0x010fe400078ef81b */
[----:B------:R-:W0:Y:S01]  /*60f10*/  S2R R29, SR_TID.X ;  /* 0x00000000001d7919 */ /* 0x000e220000002100 */
[----:B------:R-:W-:Y:S02]  /*60f20*/  IMAD.IADD R28, R28, 0x1, R3 ;  /* 0x000000011c1c7824 */ /* 0x000fe400078e0203 */
[----:B------:R-:W1:Y:S01]  /*60f30*/  S2R R3, SR_TID.X ;  /* 0x0000000000037919 */ /* 0x000e620000002100 */
[--C-:B0-----:R-:W-:Y:S02]  /*60f40*/  SHF.R.U32.HI R27, RZ, 0x4, R29.reuse ;  /* 0x00000004ff1b7819 */ /* 0x101fe4000001161d */
[----:B------:R-:W-:-:S02]  /*60f50*/  SHF.R.U32.HI R29, RZ, 0x4, R29 ;  /* 0x00000004ff1d7819 */ /* 0x000fc4000001161d */
[----:B-1----:R-:W-:-:S05]  /*60f60*/  SHF.R.U32.HI R3, RZ, 0x4, R3 ;  /* 0x00000004ff037819 */ /* 0x002fca0000011603 */
[----:B------:R-:W-:-:S05]  /*60f70*/  VIADD R3, R3, 0x3c ;  /* 0x0000003c03037836 */ /* 0x000fca0000000000 */
[----:B-----5:R-:W-:-:S05]  /*60f80*/  LOP3.LUT R3, R0, R3, RZ, 0xfc, !PT ;  /* 0x0000000300037212 */ /* 0x020fca00078efcff */
[----:B------:R0:W-:Y:S02]  /*60f90*/  STL [R1+0x140], R3 ;  /* 0x0001400301007387 */ /* 0x0001e40000100800 */
[----:B0-----:R-:W-:Y:S02]  /*60fa0*/  SGXT.U32 R3, R27, 0x2 ;  /* 0x000000021b03781a */ /* 0x001fe40000000000 */
[----:B------:R-:W-:-:S05]  /*60fb0*/  LOP3.LUT R27, R0, 0x1fc, R29, 0xfe, !PT ;  /* 0x000001fc001b7812 */ /* 0x000fca00078efe1d */
[----:B------:R0:W-:Y:S02]  /*60fc0*/  STL [R1+0x1c0], R27 ;  /* 0x0001c01b01007387 */ /* 0x0001e40000100800 */
[----:B0-----:R-:W-:-:S05]  /*60fd0*/  LOP3.LUT R27, R0, 0x1bc, R29, 0xfe, !PT ;  /* 0x000001bc001b7812 */ /* 0x001fca00078efe1d */
        /* <DEDUP_REMOVED lines=9> */
[C---:B0-----:R-:W-:Y:S02]  /*61070*/  LOP3.LUT R27, R0.reuse, 0x7c, R29, 0xfe, !PT ;  /* 0x0000007c001b7812 */ /* 0x041fe400078efe1d */
[----:B------:R-:W-:-:S03]  /*61080*/  LOP3.LUT R29, R0, R3, RZ, 0xfc, !PT ;  /* 0x00000003001d7212 */ /* 0x000fc600078efcff */
        /* <DEDUP_REMOVED lines=235> */
[C-C-:B0-----:R-:W-:Y:S02]  /*61f40*/  LOP3.LUT R27, R0.reuse, 0x1f4, R3.reuse, 0xfe, !PT ;  /* 0x000001f4001b7812 */ /* 0x141fe400078efe03 */
[----:B------:R-:W-:-:S03]  /*61f50*/  LOP3.LUT R3, R0, 0x1f8, R3, 0xfe, !PT ;  /* 0x000001f800037812 */ /* 0x000fc600078efe03 */
[----:B------:R0:W-:Y:S04]  /*61f60*/  STL [R1+0x304], R27 ;  /* 0x0003041b01007387 */ /* 0x0001e80000100800 */
[----:B------:R-:W-:Y:S04]  /*61f70*/  STS.128 [R28+0x180], R8 ;  /* 0x000180081c007388 */ /* 0x000fe80000000c00 */
[----:B0-----:R-:W3:Y:S04]  /*61f80*/  LDL.LU R27, [R1+0x1830] ;  /* 0x00183000011b7983 */ /* 0x001ee80000300800 */
[----:B------:R0:W-:Y:S01]  /*61f90*/  STL [R1+0x2d0], R3 ;  /* 0x0002d00301007387 */ /* 0x0001e20000100800 */
[----:B------:R-:W1:Y:S03]  /*61fa0*/  S2R R0, SR_TID.X ;  /* 0x0000000000007919 */ /* 0x000e660000002100 */
[----:B0-----:R-:W4:Y:S04]  /*61fb0*/  LDL.LU R3, [R1+0xa0] ;  /* 0x0000a00001037983 */ /* 0x001f280000300800 */
[----:B------:R-:W2:Y:S04]  /*61fc0*/  LDL.LU R8, [R1+0x40] ;  /* 0x0000400001087983 */ /* 0x000ea80000300800 */
[----:B------:R-:W2:Y:S04]  /*61fd0*/  LDL.LU R9, [R1+0x44] ;  /* 0x0000440001097983 */ /* 0x000ea80000300800 */
[----:B------:R-:W2:Y:S04]  /*61fe0*/  LDL.LU R10, [R1+0x48] ;  /* 0x00004800010a7983 */ /* 0x000ea80000300800 */
[----:B------:R-:W2:Y:S04]  /*61ff0*/  LDL.LU R11, [R1+0x4c] ;  /* 0x00004c00010b7983 */ /* 0x000ea80000300800 */
[----:B------:R-:W-:Y:S04]  /*62000*/  STS.128 [R28], R20 ;  /* 0x000000141c007388 */ /* 0x000fe80000000c00 */
[----:B------:R4:W-:Y:S01]  /*62010*/  STS.128 [R28+0x100], R16 ;  /* 0x000100101c007388 */ /* 0x0009e20000000c00 */
[----:B-1----:R-:W-:-:S03]  /*62020*/  LOP3.LUT R2, R2, 0x20, R0, 0x78, !PT ;  /* 0x0000002002027812 */ /* 0x002fc600078e7800 */
[----:B------:R-:W-:Y:S01]  /*62030*/  STS.128 [R28+0x80], R12 ;  /* 0x0000800c1c007388 */ /* 0x000fe20000000c00 */
[----:B------:R-:W-:Y:S01]  /*62040*/  LOP3.LUT R0, R2, 0x40, RZ, 0x3c, !PT ;  /* 0x0000004002007812 */ /* 0x000fe200078e3cff */
[----:B------:R-:W-:Y:S01]  /*62050*/  BAR.SYNC.DEFER_BLOCKING 0x0 ;  /* 0x0000000000007b1d */ /* 0x000fe20000010000 */
[----:B----4-:R-:W-:-:S03]  /*62060*/  IMAD.IADD R19, R3, 0x1, R2 ;  /* 0x0000000103137824 */ /* 0x010fc600078e0202 */
[----:B------:R-:W-:-:S04]  /*62070*/  IMAD.IADD R16, R3, 0x1, R0 ;  /* 0x0000000103107824 */ /* 0x000fc800078e0200 */
[----:B------:R-:W0:Y:S01]  /*62080*/  LDC R3, c[0x0][0x3b8] ;  /* 0x0000ee00ff037b82 */ /* 0x000e220000000800 */
[----:B------:R-:W1:Y:S04]  /*62090*/  LDS.128 R20, [R19] ;  /* 0x0000000013147984 */ /* 0x000e680000000c00 */
[----:B--2---:R-:W-:Y:S04]  /*620a0*/  STL.64 [R1+0x1818], R10 ;  /* 0x0018180a01007387 */ /* 0x004fe80000100a00 */
[----:B------:R2:W-:Y:S04]  /*620b0*/  STL.64 [R1+0x1810], R8 ;  /* 0x0018100801007387 */ /* 0x0005e80000100a00 */
[----:B--2---:R-:W2:Y:S04]  /*620c0*/  LDL.LU R8, [R1+0x10] ;  /* 0x0000100001087983 */ /* 0x004ea80000300800 */
[----:B------:R-:W2:Y:S04]  /*620d0*/  LDL.LU R9, [R1+0x14] ;  /* 0x0000140001097983 */ /* 0x000ea80000300800 */
[----:B------:R-:W4:Y:S04]  /*620e0*/  LDL.LU R10, [R1+0x18] ;  /* 0x00001800010a7983 */ /* 0x000f280000300800 */
[----:B------:R-:W4:Y:S04]  /*620f0*/  LDL.LU R11, [R1+0x1c] ;  /* 0x00001c00010b7983 */ /* 0x000f280000300800 */
[----:B----4-:R-:W-:Y:S04]  /*62100*/  STL.64 [R1+0x1828], R10 ;  /* 0x0018280a01007387 */ /* 0x010fe80000100a00 */
[----:B--2---:R2:W-:Y:S04]  /*62110*/  STL.64 [R1+0x1820], R8 ;  /* 0x0018200801007387 */ /* 0x0045e80000100a00 */
[----:B--2---:R-:W2:Y:S04]  /*62120*/  LDL.LU R8, [R1] ;  /* 0x0000000001087983 */ /* 0x004ea80000300800 */
[----:B------:R-:W2:Y:S04]  /*62130*/  LDL.LU R9, [R1+0x4] ;  /* 0x0000040001097983 */ /* 0x000ea80000300800 */
[----:B------:R-:W2:Y:S04]  /*62140*/  LDL.LU R10, [R1+0x8] ;  /* 0x00000800010a7983 */ /* 0x000ea80000300800 */
[----:B------:R-:W2:Y:S04]  /*62150*/  LDL.LU R11, [R1+0xc] ;  /* 0x00000c00010b7983 */ /* 0x000ea80000300800 */
[----:B------:R-:W4:Y:S04]  /*62160*/  LDL.LU R12, [R1+0x50] ;  /* 0x00005000010c7983 */ /* 0x000f280000300800 */
[----:B------:R-:W4:Y:S04]  /*62170*/  LDL.LU R13, [R1+0x54] ;  /* 0x00005400010d7983 */ /* 0x000f280000300800 */
[----:B------:R-:W4:Y:S04]  /*62180*/  LDL.LU R14, [R1+0x58] ;  /* 0x00005800010e7983 */ /* 0x000f280000300800 */
[----:B------:R-:W4:Y:S04]  /*62190*/  LDL.LU R15, [R1+0x5c] ;  /* 0x00005c00010f7983 */ /* 0x000f280000300800 */
[----:B------:R-:W-:Y:S04]  /*621a0*/  STL [R1+0x124], R19 ;  /* 0x0001241301007387 */ /* 0x000fe80000100800 */
[----:B------:R-:W-:Y:S04]  /*621b0*/  STL [R1+0x114], R16 ;  /* 0x0001141001007387 */ /* 0x000fe80000100800 */
[----:B-1----:R-:W-:Y:S04]  /*621c0*/  STL.64 [R1+0xc0], R20 ;  /* 0x0000c01401007387 */ /* 0x002fe80000100a00 */
[----:B------:R-:W-:Y:S04]  /*621d0*/  STL.64 [R1+0xc8], R22 ;  /* 0x0000c81601007387 */ /* 0x000fe80000100a00 */
[----:B------:R-:W1:Y:S04]  /*621e0*/  LDS.128 R20, [R19+0x200] ;  /* 0x0002000013147984 */ /* 0x000e680000000c00 */
[----:B-1----:R-:W-:Y:S04]  /*621f0*/  STL.64 [R1+0xb0], R20 ;  /* 0x0000b01401007387 */ /* 0x002fe80000100a00 */
[----:B------:R-:W-:Y:S04]  /*62200*/  STL.64 [R1+0xb8], R22 ;  /* 0x0000b81601007387 */ /* 0x000fe80000100a00 */
[----:B------:R-:W1:Y:S04]  /*62210*/  LDS.128 R20, [R16] ;  /* 0x0000000010147984 */ /* 0x000e680000000c00 */
[----:B------:R-:W4:Y:S04]  /*62220*/  LDL.LU R0, [R1+0x17b4] ;  /* 0x0017b40001007983 */ /* 0x000f280000300800 */
[----:B-1----:R-:W-:Y:S04]  /*62230*/  STL.64 [R1+0xa0], R20 ;  /* 0x0000a01401007387 */ /* 0x002fe80000100a00 */
[----:B------:R-:W-:Y:S04]  /*62240*/  STL.64 [R1+0xa8], R22 ;  /* 0x0000a81601007387 */ /* 0x000fe80000100a00 */
[----:B------:R-:W1:Y:S01]  /*62250*/  LDS.128 R20, [R16+0x200] ;  /* 0x0002000010147984 */ /* 0x000e620000000c00 */
[----:B------:R-:W-:Y:S06]  /*62260*/  BAR.SYNC.DEFER_BLOCKING 0x0 ;  /* 0x0000000000007b1d */ /* 0x000fec0000010000 */
[----:B------:R0:W-:Y:S04]  /*62270*/  STS.128 [R28], R4 ;  /* 0x000000041c007388 */ /* 0x0001e80000000c00 */
[----:B---3--:R3:W-:Y:S04]  /*62280*/  STS.128 [R28+0x100], R24 ;  /* 0x000100181c007388 */ /* 0x0087e80000000c00 */
[----:B-1----:R-:W-:Y:S04]  /*62290*/  STL [R1+0x17dc], R21 ;  /* 0x0017dc1501007387 */ /* 0x002fe80000100800 */
[----:B------:R-:W-:Y:S04]  /*622a0*/  STL [R1+0x17d8], R22 ;  /* 0x0017d81601007387 */ /* 0x000fe80000100800 */
[----:B------:R-:W-:Y:S04]  /*622b0*/  STL [R1+0x17d4], R23 ;  /* 0x0017d41701007387 */ /* 0x000fe80000100800 */
[----:B0-----:R-:W4:Y:S04]  /*622c0*/  LDL.LU R4, [R1+0x30] ;  /* 0x0000300001047983 */ /* 0x001f280000300800 */
[----:B------:R-:W4:Y:S04]  /*622d0*/  LDL.LU R5, [R1+0x34] ;  /* 0x0000340001057983 */ /* 0x000f280000300800 */
[----:B------:R-:W4:Y:S04]  /*622e0*/  LDL.LU R6, [R1+0x38] ;  /* 0x0000380001067983 */ /* 0x000f280000300800 */
[----:B------:R-:W4:Y:S04]  /*622f0*/  LDL.LU R7, [R1+0x3c] ;  /* 0x00003c0001077983 */ /* 0x000f280000300800 */
[----:B---3--:R-:W3:Y:S04]  /*62300*/  LDL.LU R24, [R1+0x20] ;  /* 0x0000200001187983 */ /* 0x008ee80000300800 */
[----:B------:R-:W3:Y:S04]  /*62310*/  LDL.LU R25, [R1+0x24] ;  /* 0x0000240001197983 */ /* 0x000ee80000300800 */
[----:B------:R-:W3:Y:S04]  /*62320*/  LDL.LU R26, [R1+0x28] ;  /* 0x00002800011a7983 */ /* 0x000ee80000300800 */
[----:B------:R-:W3:Y:S04]  /*62330*/  LDL.LU R27, [R1+0x2c] ;  /* 0x00002c00011b7983 */ /* 0x000ee80000300800 */
[----:B--2---:R0:W-:Y:S04]  /*62340*/  STS.128 [R28+0x80], R8 ;  /* 0x000080081c007388 */ /* 0x0041e80000000c00 */
[----:B0-----:R-:W2:Y:S04]  /*62350*/  LDL.LU.64 R10, [R1+0x1828] ;  /* 0x00182800010a7983 */ /* 0x001ea80000300a00 */
[----:B------:R-:W2:Y:S04]  /*62360*/  LDL.LU.64 R8, [R1+0x1820] ;  /* 0x0018200001087983 */ /* 0x000ea80000300a00 */
[----:B--2---:R-:W-:Y:S01]  /*62370*/  STS.128 [R28+0x180], R8 ;  /* 0x000180081c007388 */ /* 0x004fe20000000c00 */
[----:B------:R-:W-:Y:S06]  /*62380*/  BAR.SYNC.DEFER_BLOCKING 0x0 ;  /* 0x0000000000007b1d */ /* 0x000fec0000010000 */
[----:B------:R-:W0:Y:S04]  /*62390*/  LDS.128 R8, [R19] ;  /* 0x0000000013087984 */ /* 0x000e280000000c00 */
[----:B0-----:R-:W-:Y:S04]  /*623a0*/  STL.64 [R1+0xf0], R8 ;  /* 0x0000f00801007387 */ /* 0x001fe80000100a00 */
[----:B------:R-:W-:Y:S04]  /*623b0*/  STL.64 [R1+0xf8], R10 ;  /* 0x0000f80a01007387 */ /* 0x000fe80000100a00 */
[----:B------:R-:W0:Y:S04]  /*623c0*/  LDS.128 R8, [R19+0x200] ;  /* 0x0002000013087984 */ /* 0x000e280000000c00 */
[----:B0-----:R-:W-:Y:S04]  /*623d0*/  STL.64 [R1+0xe0], R8 ;  /* 0x0000e00801007387 */ /* 0x001fe80000100a00 */
[----:B------:R-:W-:Y:S04]  /*623e0*/  STL.64 [R1+0xe8], R10 ;  /* 0x0000e80a01007387 */ /* 0x000fe80000100a00 */
[----:B------:R-:W0:Y:S04]  /*623f0*/  LDS.128 R8, [R16] ;  /* 0x0000000010087984 */ /* 0x000e280000000c00 */
[----:B0-----:R-:W-:Y:S04]  /*62400*/  STL.64 [R1+0xd0], R8 ;  /* 0x0000d00801007387 */ /* 0x001fe80000100a00 */
[----:B------:R-:W-:Y:S04]  /*62410*/  STL.64 [R1+0xd8], R10 ;  /* 0x0000d80a01007387 */ /* 0x000fe80000100a00 */
[----:B------:R-:W0:Y:S01]  /*62420*/  LDS.128 R8, [R16+0x200] ;  /* 0x0002000010087984 */ /* 0x000e220000000c00 */
[----:B------:R-:W-:Y:S06]  /*62430*/  BAR.SYNC.DEFER_BLOCKING 0x0 ;  /* 0x0000000000007b1d */ /* 0x000fec0000010000 */
[----:B0-----:R-:W-:Y:S04]  /*62440*/  STL.64 [R1], R8 ;  /* 0x0000000801007387 */ /* 0x001fe80000100a00 */
[----:B------:R0:W-:Y:S04]  /*62450*/  STL.64 [R1+0x8], R10 ;  /* 0x0000080a01007387 */ /* 0x0001e80000100a00 */
[----:B0-----:R-:W2:Y:S04]  /*62460*/  LDL.LU.64 R10, [R1+0x1818] ;  /* 0x00181800010a7983 */ /* 0x001ea80000300a00 */
[----:B------:R-:W2:Y:S04]  /*62470*/  LDL.LU.64 R8, [R1+0x1810] ;  /* 0x0018100001087983 */ /* 0x000ea80000300a00 */
[----:B---3--:R0:W-:Y:S04]  /*62480*/  STS.128 [R28], R24 ;  /* 0x000000181c007388 */ /* 0x0081e80000000c00 */
[----:B0-----:R-:W3:Y:S04]  /*62490*/  LDL.LU R24, [R1+0x70] ;  /* 0x0000700001187983 */ /* 0x001ee80000300800 */
[----:B------:R-:W3:Y:S04]  /*624a0*/  LDL.LU R25, [R1+0x74] ;  /* 0x0000740001197983 */ /* 0x000ee80000300800 */
[----:B------:R-:W3:Y:S04]  /*624b0*/  LDL.LU R26, [R1+0x78] ;  /* 0x00007800011a7983 */ /* 0x000ee80000300800 */
[----:B------:R-:W3:Y:S04]  /*624c0*/  LDL.LU R27, [R1+0x7c] ;  /* 0x00007c00011b7983 */ /* 0x000ee80000300800 */
[----:B----4-:R-:W-:Y:S04]  /*624d0*/  STS.128 [R28+0x100], R4 ;  /* 0x000100041c007388 */ /* 0x010fe80000000c00 */
[----:B------:R-:W-:Y:S01]  /*624e0*/  STS.128 [R28+0x180], R12 ;  /* 0x0001800c1c007388 */ /* 0x000fe20000000c00 */
[C---:B------:R-:W-:Y:S01]  /*624f0*/  IMAD R23, R29.reuse, R3, RZ ;  /* 0x000000031d177224 */ /* 0x040fe200078e02ff */
[C---:B------:R-:W-:Y:S01]  /*62500*/  ISETP.GE.AND P0, PT, R0.reuse, UR8, PT ;  /* 0x0000000800007c0c */ /* 0x040fe2000bf06270 */
[----:B------:R-:W-:Y:S01]  /*62510*/  IMAD R2, R0, UR4, RZ ;  /* 0x0000000400027c24 */ /* 0x000fe2000f8e02ff */
[----:B------:R-:W0:Y:S02]  /*62520*/  LDCU UR4, c[0x0][0x39c] ;  /* 0x00007380ff0477ac */ /* 0x000e240008000800 */
[----:B------:R-:W-:Y:S01]  /*62530*/  ISETP.LT.AND P1, PT, R29, UR9, !P0 ;  /* 0x000000091d007c0c */ /* 0x000fe2000c721270 */
[----:B--2---:R-:W-:Y:S04]  /*62540*/  STS.128 [R28+0x80], R8 ;  /* 0x000080081c007388 */ /* 0x004fe80000000c00 */
[----:B---3--:R-:W-:Y:S01]  /*62550*/  STL.64 [R1+0x1808], R26 ;  /* 0x0018081a01007387 */ /* 0x008fe20000100a00 */
[----:B------:R-:W-:Y:S01]  /*62560*/  BAR.SYNC.DEFER_BLOCKING 0x0 ;  /* 0x0000000000007b1d */ /* 0x000fe20000010000 */
[----:B------:R-:W-:-:S05]  /*62570*/  LEA R0, P2, R2, UR6, 0x1 ;  /* 0x0000000602007c11 */ /* 0x000fca000f8408ff */
[----:B------:R-:W1:Y:S01]  /*62580*/  LDCU UR8, c[0x0][0x39c] ;  /* 0x00007380ff0877ac */ /* 0x000e620008000800 */
[----:B------:R-:W2:Y:S01]  /*62590*/  LDCU UR9, c[0x0][0x39c] ;  /* 0x00007380ff0977ac */ /* 0x000ea20008000800 */
[----:B------:R-:W3:Y:S04]  /*625a0*/  LDS.128 R4, [R19] ;  /* 0x0000000013047984 */ /* 0x000ee80000000c00 */
[----:B------:R-:W4:Y:S04]  /*625b0*/  LDS.128 R8, [R19+0x200] ;  /* 0x0002000013087984 */ /* 0x000f280000000c00 */
[----:B------:R-:W0:Y:S01]  /*625c0*/  LDS.128 R12, [R16] ;  /* 0x00000000100c7984 */ /* 0x000e220000000c00 */
[----:B------:R-:W0:Y:S03]  /*625d0*/  LDCU UR6, c[0x0][0x39c] ;  /* 0x00007380ff0677ac */ /* 0x000e260008000800 */
[----:B------:R1:W-:Y:S04]  /*625e0*/  STL.64 [R1+0x1800], R24 ;  /* 0x0018001801007387 */ /* 0x0003e80000100a00 */
[----:B------:R-:W0:Y:S04]  /*625f0*/  LDS.128 R16, [R16+0x200] ;  /* 0x0002000010107984 */ /* 0x000e280000000c00 */
[----:B-1----:R-:W2:Y:S04]  /*62600*/  LDL.LU R24, [R1+0x60] ;  /* 0x0000600001187983 */ /* 0x002ea80000300800 */
[----:B------:R-:W2:Y:S04]  /*62610*/  LDL.LU R25, [R1+0x64] ;  /* 0x0000640001197983 */ /* 0x000ea80000300800 */
[----:B------:R-:W2:Y:S04]  /*62620*/  LDL.LU R26, [R1+0x68] ;  /* 0x00006800011a7983 */ /* 0x000ea80000300800 */
[----:B------:R-:W2:Y:S04]  /*62630*/  LDL.LU R27, [R1+0x6c] ;  /* 0x00006c00011b7983 */ /* 0x000ea80000300800 */
[----:B------:R-:W2:Y:S04]  /*62640*/  LDL.LU R3, [R1+0x100] ;  /* 0x0001000001037983 */ /* 0x000ea80000300800 */
[----:B------:R-:W2:Y:S04]  /*62650*/  LDL.LU R21, [R1+0xc0] ;  /* 0x0000c00001157983 */ /* 0x000ea80000300800 */
[----:B---3--:R-:W-:Y:S04]  /*62660*/  STL [R1+0x17c8], R4 ;  /* 0x0017c80401007387 */ /* 0x008fe80000100800 */
[----:B------:R-:W-:Y:S04]  /*62670*/  STL [R1+0x17c4], R5 ;  /* 0x0017c40501007387 */ /* 0x000fe80000100800 */
[----:B------:R-:W-:Y:S04]  /*62680*/  STL [R1+0x17c0], R6 ;  /* 0x0017c00601007387 */ /* 0x000fe80000100800 */
[----:B------:R1:W-:Y:S01]  /*62690*/  STL [R1+0x17bc], R7 ;  /* 0x0017bc0701007387 */ /* 0x0003e20000100800 */
[----:B------:R-:W-:Y:S06]  /*626a0*/  BAR.SYNC.DEFER_BLOCKING 0x0 ;  /* 0x0000000000007b1d */ /* 0x000fec0000010000 */
[----:B-1----:R-:W3:Y:S04]  /*626b0*/  LDL.LU R7, [R1+0x104] ;  /* 0x0001040001077983 */ /* 0x002ee80000300800 */
[----:B------:R-:W2:Y:S04]  /*626c0*/  LDL.LU R29, [R1+0x108] ;  /* 0x00010800011d7983 */ /* 0x000ea80000300800 */
[----:B------:R-:W2:Y:S04]  /*626d0*/  LDL.LU R4, [R1+0xa0] ;  /* 0x0000a00001047983 */ /* 0x000ea80000300800 */
[----:B----4-:R1:W-:Y:S04]  /*626e0*/  STL [R1+0x17d0], R10 ;  /* 0x0017d00a01007387 */ /* 0x0103e80000100800 */
[----:B------:R-:W-:Y:S04]  /*626f0*/  STL [R1+0x17cc], R11 ;  /* 0x0017cc0b01007387 */ /* 0x000fe80000100800 */
[----:B0-----:R-:W-:Y:S01]  /*62700*/  STL.64 [R1+0x17e8], R14 ;  /* 0x0017e80e01007387 */ /* 0x001fe20000100a00 */
[----:B------:R-:W-:Y:S01]  /*62710*/  LEA.HI.X.SX32 R2, R2, UR7, 0x1, P2 ;  /* 0x0000000702027c11 */ /* 0x000fe200090f0eff */
[----:B-1----:R-:W0:Y:S01]  /*62720*/  LDC R10, c[0x0][0x3b8] ;  /* 0x0000ee00ff0a7b82 */ /* 0x002e220000000800 */
[----:B------:R-:W1:Y:S01]  /*62730*/  LDCU UR7, c[0x0][0x39c] ;  /* 0x00007380ff0777ac */ /* 0x000e620008000800 */
[----:B------:R4:W-:Y:S04]  /*62740*/  STL.64 [R1+0x17e0], R12 ;  /* 0x0017e00c01007387 */ /* 0x0009e80000100a00 */
[----:B----4-:R-:W4:Y:S04]  /*62750*/  LDL.LU R12, [R1+0x90] ;  /* 0x00009000010c7983 */ /* 0x010f280000300800 */
[----:B------:R-:W4:Y:S04]  /*62760*/  LDL.LU R13, [R1+0x94] ;  /* 0x00009400010d7983 */ /* 0x000f280000300800 */
[----:B------:R-:W2:Y:S04]  /*62770*/  LDL.LU R14, [R1+0x98] ;  /* 0x00009800010e7983 */ /* 0x000ea80000300800 */
[----:B------:R-:W2:Y:S04]  /*62780*/  LDL.LU R15, [R1+0x9c] ;  /* 0x00009c00010f7983 */ /* 0x000ea80000300800 */
[----:B--2---:R-:W-:Y:S04]  /*62790*/  STL.64 [R1+0x17f8], R14 ;  /* 0x0017f80e01007387 */ /* 0x004fe80000100a00 */
[----:B----4-:R2:W-:Y:S04]  /*627a0*/  STL.64 [R1+0x17f0], R12 ;  /* 0x0017f00c01007387 */ /* 0x0105e80000100a00 */
[----:B--2---:R-:W2:Y:S04]  /*627b0*/  LDL.LU R12, [R1+0x80] ;  /* 0x00008000010c7983 */ /* 0x004ea80000300800 */
[----:B------:R-:W2:Y:S04]  /*627c0*/  LDL.LU R13, [R1+0x84] ;  /* 0x00008400010d7983 */ /* 0x000ea80000300800 */
[----:B------:R-:W2:Y:S04]  /*627d0*/  LDL.LU R14, [R1+0x88] ;  /* 0x00008800010e7983 */ /* 0x000ea80000300800 */
[----:B------:R-:W2:Y:S04]  /*627e0*/  LDL.LU R15, [R1+0x8c] ;  /* 0x00008c00010f7983 */ /* 0x000ea80000300800 */
[----:B------:R4:W-:Y:S04]  /*627f0*/  STS.128 [R28], R24 ;  /* 0x000000181c007388 */ /* 0x0009e80000000c00 */
[----:B----4-:R-:W4:Y:S04]  /*62800*/  LDL.LU.64 R26, [R1+0x1808] ;  /* 0x00180800011a7983 */ /* 0x010f280000300a00 */
[----:B------:R-:W4:Y:S04]  /*62810*/  LDL.LU.64 R24, [R1+0x1800] ;  /* 0x0018000001187983 */ /* 0x000f280000300a00 */
[----:B------:R-:W3:Y:S04]  /*62820*/  LDL.LU R6, [R1+0x110] ;  /* 0x0001100001067983 */ /* 0x000ee80000300800 */
[----:B------:R-:W3:Y:S04]  /*62830*/  LDL.LU R5, [R1+0xb0] ;  /* 0x0000b00001057983 */ /* 0x000ee80000300800 */
[----:B--2---:R2:W-:Y:S04]  /*62840*/  STS.128 [R28+0x80], R12 ;  /* 0x0000800c1c007388 */ /* 0x0045e80000000c00 */
[----:B--2---:R-:W2:Y:S04]  /*62850*/  LDL.LU.64 R14, [R1+0x17f8] ;  /* 0x0017f800010e7983 */ /* 0x004ea80000300a00 */
[----:B------:R-:W2:Y:S04]  /*62860*/  LDL.LU.64 R12, [R1+0x17f0] ;  /* 0x0017f000010c7983 */ /* 0x000ea80000300a00 */
[----:B----4-:R4:W-:Y:S02]  /*62870*/  STS.128 [R28+0x100], R24 ;  /* 0x000100181c007388 */ /* 0x0109e40000000c00 */
[----:B----4-:R-:W-:-:S04]  /*62880*/  LEA R26, P2, R23, R0, 0x1 ;  /* 0x00000000171a7211 */ /* 0x010fc800078408ff */
[----:B------:R-:W-:Y:S01]  /*62890*/  LEA.HI.X.SX32 R27, R23, R2, 0x1, P2 ;  /* 0x00000002171b7211 */ /* 0x000fe200010f0eff */
[----:B--2---:R2:W-:Y:S01]  /*628a0*/  STS.128 [R28+0x180], R12 ;  /* 0x0001800c1c007388 */ /* 0x0045e20000000c00 */
[----:B------:R-:W-:Y:S06]  /*628b0*/  BAR.SYNC.DEFER_BLOCKING 0x0 ;  /* 0x0000000000007b1d */ /* 0x000fec0000010000 */
[----:B--2---:R-:W2:Y:S04]  /*628c0*/  LDL.LU.64 R14, [R1+0x17e8] ;  /* 0x0017e800010e7983 */ /* 0x004ea80000300a00 */
[----:B------:R-:W4:Y:S04]  /*628d0*/  LDL.LU.64 R12, [R1+0x17e0] ;  /* 0x0017e000010c7983 */ /* 0x000f280000300a00 */
[----:B------:R-:W2:Y:S04]  /*628e0*/  LDL.LU R11, [R1+0x11c] ;  /* 0x00011c00010b7983 */ /* 0x000ea80000300800 */
[----:B------:R0:W-:Y:S04]  /*628f0*/  @P1 STG.E.U16 desc[UR10][R26.64], R21 ;  /* 0x000000151a001986 */ /* 0x0001e8000c10150a */
[----:B0-----:R-:W1:Y:S01]  /*62900*/  LDL.LU R27, [R1+0x10c] ;  /* 0x00010c00011b7983 */ /* 0x001e620000300800 */
[C---:B------:R-:W-:Y:S01]  /*62910*/  ISETP.LT.AND P3, PT, R3.reuse, UR5, !P0 ;  /* 0x0000000503007c0c */ /* 0x040fe2000c761270 */
[----:B------:R-:W-:Y:S01]  /*62920*/  IMAD R3, R3, R10, RZ ;  /* 0x0000000a03037224 */ /* 0x000fe200078e02ff */
[----:B------:R-:W0:Y:S04]  /*62930*/  LDCU UR5, c[0x0][0x39c] ;  /* 0x00007380ff0577ac */ /* 0x000e280008000800 */
[----:B------:R-:W-:Y:S01]  /*62940*/  LEA R24, P2, R3, R0, 0x1 ;  /* 0x0000000003187211 */ /* 0x000fe200078408ff */
[C---:B---3--:R-:W-:Y:S01]  /*62950*/  IMAD R26, R7.reuse, R10, RZ ;  /* 0x0000000a071a7224 */ /* 0x048fe200078e02ff */
[----:B------:R-:W-:Y:S01]  /*62960*/  ISETP.LT.AND P4, PT, R7, UR4, !P0 ;  /* 0x0000000407007c0c */ /* 0x000fe2000c781270 */
[----:B------:R-:W2:Y:S01]  /*62970*/  LDCU UR4, c[0x0][0x39c] ;  /* 0x00007380ff0477ac */ /* 0x000ea20008000800 */
[----:B------:R-:W-:Y:S01]  /*62980*/  LEA.HI.X.SX32 R25, R3, R2, 0x1, P2 ;  /* 0x0000000203197211 */ /* 0x000fe200010f0eff */
[C---:B------:R-:W-:Y:S01]  /*62990*/  IMAD R3, R29.reuse, R10, RZ ;  /* 0x0000000a1d037224 */ /* 0x040fe200078e02ff */
[----:B------:R-:W-:Y:S01]  /*629a0*/  ISETP.LT.AND P2, PT, R29, UR6, !P0 ;  /* 0x000000061d007c0c */ /* 0x000fe2000c741270 */
[----:B------:R-:W3:Y:S01]  /*629b0*/  LDL.LU R7, [R1+0x120] ;  /* 0x0001200001077983 */ /* 0x000ee20000300800 */
[----:B------:R-:W-:Y:S01]  /*629c0*/  PRMT R22, R5, 0x7632, R22 ;  /* 0x0000763205167816 */ /* 0x000fe20000000016 */
[----:B------:R-:W0:Y:S02]  /*629d0*/  LDCU UR6, c[0x0][0x39c] ;  /* 0x00007380ff0677ac */ /* 0x000e240008000800 */
[----:B------:R0:W-:Y:S01]  /*629e0*/  @P3 STG.E.U16 desc[UR10][R24.64], R4 ;  /* 0x0000000418003986 */ /* 0x0001e2000c10150a */
[----:B------:R-:W-:-:S04]  /*629f0*/  LEA R28, P5, R3, R0, 0x1 ;  /* 0x00000000031c7211 */ /* 0x000fc800078a08ff */
[----:B------:R-:W-:Y:S02]  /*62a00*/  LEA.HI.X.SX32 R29, R3, R2, 0x1, P5 ;  /* 0x00000002031d7211 */ /* 0x000fe400028f0eff */
[----:B0-----:R-:W-:-:S04]  /*62a10*/  LEA R24, P3, R26, R0, 0x1 ;  /* 0x000000001a187211 */ /* 0x001fc800078608ff */
[----:B------:R-:W-:Y:S02]  /*62a20*/  LEA.HI.X.SX32 R25, R26, R2, 0x1, P3 ;  /* 0x000000021a197211 */ /* 0x000fe400018f0eff */
[C---:B------:R-:W-:Y:S01]  /*62a30*/  ISETP.LT.AND P3, PT, R6.reuse, UR5, !P0 ;  /* 0x0000000506007c0c */ /* 0x040fe2000c761270 */
[----:B------:R-:W3:Y:S02]  /*62a40*/  LDCU UR5, c[0x0][0x39c] ;  /* 0x00007380ff0577ac */ /* 0x000ee40008000800 */
[----:B------:R-:W-:Y:S04]  /*62a50*/  @P4 STG.E.U16 desc[UR10][R24.64], R5 ;  /* 0x0000000518004986 */ /* 0x000fe8000c10150a */
[----:B------:R0:W-:Y:S01]  /*62a60*/  @P2 STG.E.U16 desc[UR10][R28.64], R20 ;  /* 0x000000141c002986 */ /* 0x0001e2000c10150a */
[C---:B-1----:R-:W-:Y:S01]  /*62a70*/  ISETP.LT.AND P1, PT, R27.reuse, UR7, !P0 ;  /* 0x000000071b007c0c */ /* 0x042fe2000c721270 */
[-C--:B------:R-:W-:Y:S01]  /*62a80*/  IMAD R26, R27, R10.reuse, RZ ;  /* 0x0000000a1b1a7224 */ /* 0x080fe200078e02ff */
[----:B0-----:R-:W-:Y:S01]  /*62a90*/  PRMT R20, R21, 0x7632, R20 ;  /* 0x0000763215147816 */ /* 0x001fe20000000014 */
[----:B------:R-:W-:Y:S01]  /*62aa0*/  IMAD R27, R6, R10, RZ ;  /* 0x0000000a061b7224 */ /* 0x000fe200078e02ff */
[----:B------:R-:W-:Y:S01]  /*62ab0*/  PRMT R3, R4, 0x7632, R3 ;  /* 0x0000763204037816 */ /* 0x000fe20000000003 */
[----:B------:R-:W4:Y:S01]  /*62ac0*/  LDL.LU R6, [R1+0xc4] ;  /* 0x0000c40001067983 */ /* 0x000f220000300800 */
[----:B------:R-:W0:Y:S03]  /*62ad0*/  LDCU UR7, c[0x0][0x39c] ;  /* 0x00007380ff0777ac */ /* 0x000e260008000800 */
[----:B------:R-:W4:Y:S01]  /*62ae0*/  LDL.LU R29, [R1+0x118] ;  /* 0x00011800011d7983 */ /* 0x000f220000300800 */
[----:B------:R-:W-:Y:S01]  /*62af0*/  IMAD.MOV.U32 R25, RZ, RZ, R26 ;  /* 0x000000ffff197224 */ /* 0x000fe200078e001a */
[----:B------:R-:W-:-:S02]  /*62b00*/  LEA R24, P4, R26, R0, 0x1 ;  /* 0x000000001a187211 */ /* 0x000fc400078808ff */
[----:B------:R-:W-:Y:S01]  /*62b10*/  LEA R26, P5, R27, R0, 0x1 ;  /* 0x000000001b1a7211 */ /* 0x000fe200078a08ff */
[----:B------:R-:W4:Y:S01]  /*62b20*/  LDL.LU R21, [R1+0x17dc] ;  /* 0x0017dc0001157983 */ /* 0x000f220000300800 */
[-C--:B------:R-:W-:Y:S02]  /*62b30*/  LEA.HI.X.SX32 R25, R25, R2.reuse, 0x1, P4 ;  /* 0x0000000219197211 */ /* 0x080fe400020f0eff */
[----:B------:R-:W-:Y:S01]  /*62b40*/  LEA.HI.X.SX32 R27, R27, R2, 0x1, P5 ;  /* 0x000000021b1b7211 */ /* 0x000fe200028f0eff */
[----:B------:R-:W0:Y:S04]  /*62b50*/  LDL.LU R4, [R1+0x12c] ;  /* 0x00012c0001047983 */ /* 0x000e280000300800 */
[----:B------:R-:W-:Y:S04]  /*62b60*/  @P1 STG.E.U16 desc[UR10][R24.64], R20 ;  /* 0x0000001418001986 */ /* 0x000fe8000c10150a */
[----:B------:R1:W-:Y:S01]  /*62b70*/  @P3 STG.E.U16 desc[UR10][R26.64], R3 ;  /* 0x000000031a003986 */ /* 0x0003e2000c10150a */
[----:B--2---:R-:W-:Y:S01]  /*62b80*/  ISETP.LT.AND P5, PT, R11, UR4, !P0 ;  /* 0x000000040b007c0c */ /* 0x004fe2000c7a1270 */
[----:B------:R-:W2:Y:S01]  /*62b90*/  LDCU UR4, c[0x0][0x39c] ;  /* 0x00007380ff0477ac */ /* 0x000ea20008000800 */
[C---:B---3--:R-:W-:Y:S01]  /*62ba0*/  ISETP.LT.AND P6, PT, R7.reuse, UR5, !P0 ;  /* 0x0000000507007c0c */ /* 0x048fe2000c7c1270 */
[----:B------:R-:W3:Y:S01]  /*62bb0*/  LDCU UR5, c[0x0][0x39c] ;  /* 0x00007380ff0577ac */ /* 0x000ee20008000800 */
[----:B-1----:R-:W-:-:S02]  /*62bc0*/  IMAD R3, R7, R10, RZ ;  /* 0x0000000a07037224 */ /* 0x002fc400078e02ff */
[----:B------:R-:W-:Y:S02]  /*62bd0*/  IMAD R25, R11, R10, RZ ;  /* 0x0000000a0b197224 */ /* 0x000fe400078e02ff */
[----:B------:R-:W2:Y:S01]  /*62be0*/  LDL.LU R11, [R1+0x14c] ;  /* 0x00014c00010b7983 */ /* 0x000ea20000300800 */
[----:B------:R-:W-:-:S03]  /*62bf0*/  LEA R26, P3, R3, R0, 0x1 ;  /* 0x00000000031a7211 */ /* 0x000fc600078608ff */
[----:B------:R-:W2:Y:S04]  /*62c00*/  LDL.LU R7, [R1+0x138] ;  /* 0x0001380001077983 */ /* 0x000ea80000300800 */
[----:B------:R-:W2:Y:S01]  /*62c10*/  LDL.LU R5, [R1+0xa4] ;  /* 0x0000a40001057983 */ /* 0x000ea20000300800 */
[C---:B----4-:R-:W-:Y:S01]  /*62c20*/  IMAD R27, R29.reuse, R10, RZ ;  /* 0x0000000a1d1b7224 */ /* 0x050fe200078e02ff */
[----:B------:R-:W-:Y:S02]  /*62c30*/  ISETP.LT.AND P4, PT, R29, UR8, !P0 ;  /* 0x000000081d007c0c */ /* 0x000fe4000c781270 */
[----:B------:R-:W4:Y:S01]  /*62c40*/  LDL.LU R10, [R1+0xb4] ;  /* 0x0000b400010a7983 */ /* 0x000f220000300800 */
[-C--:B------:R-:W-:Y:S01]  /*62c50*/  LEA R24, P2, R25, R0.reuse, 0x1 ;  /* 0x0000000019187211 */ /* 0x080fe200078408ff */
[----:B------:R-:W1:Y:S01]  /*62c60*/  LDCU UR8, c[0x0][0x39c] ;  /* 0x00007380ff0877ac */ /* 0x000e620008000800 */
[----:B------:R-:W-:-:S04]  /*62c70*/  LEA R28, P1, R27, R0, 0x1 ;  /* 0x000000001b1c7211 */ /* 0x000fc800078208ff */
[-C--:B------:R-:W-:Y:S02]  /*62c80*/  LEA.HI.X.SX32 R29, R27, R2.reuse, 0x1, P1 ;  /* 0x000000021b1d7211 */ /* 0x080fe400008f0eff */
[----:B------:R-:W-:Y:S02]  /*62c90*/  LEA.HI.X.SX32 R27, R3, R2, 0x1, P3 ;  /* 0x00000002031b7211 */ /* 0x000fe400018f0eff */
[----:B------:R-:W2:Y:S04]  /*62ca0*/  LDL.LU R3, [R1+0x128] ;  /* 0x0001280001037983 */ /* 0x000ea80000300800 */
[----:B------:R0:W-:Y:S04]  /*62cb0*/  @P4 STG.E.U16 desc[UR10][R28.64], R22 ;  /* 0x000000161c004986 */ /* 0x0001e8000c10150a */
[----:B0-----:R-:W3:Y:S01]  /*62cc0*/  LDL.LU R22, [R1+0x17d8] ;  /* 0x0017d80001167983 */ /* 0x001ee20000300800 */
[----:B------:R-:W0:Y:S03]  /*62cd0*/  LDC R28, c[0x0][0x3b8] ;  /* 0x0000ee00ff1c7b82 */ /* 0x000e260000000800 */
[----:B------:R-:W3:Y:S01]  /*62ce0*/  LDL.LU R29, [R1+0x130] ;  /* 0x00013000011d7983 */ /* 0x000ee20000300800 */
[----:B------:R-:W-:-:S02]  /*62cf0*/  PRMT R20, R20, 0x7632, R20 ;  /* 0x0000763214147816 */ /* 0x000fc40000000014 */
[----:B------:R-:W-:-:S05]  /*62d00*/  LEA.HI.X.SX32 R25, R25, R2, 0x1, P2 ;  /* 0x0000000219197211 */ /* 0x000fca00010f0eff */
[----:B------:R0:W-:Y:S04]  /*62d10*/  @P5 STG.E.U16 desc[UR10][R24.64], R20 ;  /* 0x0000001418005986 */ /* 0x0001e8000c10150a */
[----:B------:R0:W-:Y:S01]  /*62d20*/  @P6 STG.E.U16 desc[UR10][R26.64], R6 ;  /* 0x000000061a006986 */ /* 0x0001e2000c10150a */
[C---:B------:R-:W-:Y:S01]  /*62d30*/  ISETP.LT.AND P3, PT, R4.reuse, UR7, !P0 ;  /* 0x0000000704007c0c */ /* 0x040fe2000c761270 */
[----:B------:R-:W0:Y:S02]  /*62d40*/  LDCU UR7, c[0x0][0x39c] ;  /* 0x00007380ff0777ac */ /* 0x000e240008000800 */
[-C--:B0-----:R-:W-:Y:S01]  /*62d50*/  IMAD R25, R4, R28.reuse, RZ ;  /* 0x0000001c04197224 */ /* 0x081fe200078e02ff */
[----:B------:R-:W1:Y:S04]  /*62d60*/  LDL.LU R27, [R1+0x148] ;  /* 0x00014800011b7983 */ /* 0x000e680000300800 */
[----:B------:R-:W4:Y:S01]  /*62d70*/  LDL.LU R4, [R1+0x13c] ;  /* 0x00013c0001047983 */ /* 0x000f220000300800 */
[C---:B--2---:R-:W-:Y:S01]  /*62d80*/  ISETP.LT.AND P5, PT, R3.reuse, UR6, !P0 ;  /* 0x0000000603007c0c */ /* 0x044fe2000c7a1270 */
[----:B------:R-:W-:-:S02]  /*62d90*/  IMAD R3, R3, R28, RZ ;  /* 0x0000001c03037224 */ /* 0x000fc400078e02ff */
[----:B---3--:R-:W-:-:S03]  /*62da0*/  IMAD R20, R29, R28, RZ ;  /* 0x0000001c1d147224 */ /* 0x008fc600078e02ff */
[----:B------:R-:W-:Y:S01]  /*62db0*/  LEA R28, P6, R3, R0, 0x1 ;  /* 0x00000000031c7211 */ /* 0x000fe200078c08ff */
[----:B------:R-:W0:Y:S01]  /*62dc0*/  LDCU UR6, c[0x0][0x39c] ;  /* 0x00007380ff0677ac */ /* 0x000e220008000800 */
[----:B------:R-:W-:Y:S02]  /*62dd0*/  ISETP.LT.AND P2, PT, R29, UR4, !P0 ;  /* 0x000000041d007c0c */ /* 0x000fe4000c741270 */
[----:B------:R-:W-:Y:S01]  /*62de0*/  LEA.HI.X.SX32 R29, R3, R2, 0x1, P6 ;  /* 0x00000002031d7211 */ /* 0x000fe200030f0eff */
[----:B------:R-:W2:Y:S01]  /*62df0*/  LDCU UR4, c[0x0][0x39c] ;  /* 0x00007380ff0477ac */ /* 0x000ea20008000800 */
[----:B------:R-:W3:Y:S04]  /*62e00*/  LDL.LU R3, [R1+0x134] ;  /* 0x0001340001037983 */ /* 0x000ee80000300800 */
[----:B------:R0:W-:Y:S02]  /*62e10*/  @P5 STG.E.U16 desc[UR10][R28.64], R5 ;  /* 0x000000051c005986 */ /* 0x0001e4000c10150a */
[----:B0-----:R-:W0:Y:S01]  /*62e20*/  LDC R29, c[0x0][0x3b8] ;  /* 0x0000ee00ff1d7b82 */ /* 0x001e220000000800 */
[----:B------:R-:W-:-:S02]  /*62e30*/  LEA R24, P4, R25, R0, 0x1 ;  /* 0x0000000019187211 */ /* 0x000fc400078808ff */
[C---:B------:R-:W-:Y:S02]  /*62e40*/  LEA R26, P6, R20.reuse, R0, 0x1 ;  /* 0x00000000141a7211 */ /* 0x040fe400078c08ff */
[----:B-1----:R-:W-:Y:S01]  /*62e50*/  ISETP.LT.AND P1, PT, R27, UR8, !P0 ;  /* 0x000000081b007c0c */ /* 0x002fe2000c721270 */
[----:B------:R-:W1:Y:S01]  /*62e60*/  LDCU UR8, c[0x0][0x39c] ;  /* 0x00007380ff0877ac */ /* 0x000e620008000800 */
[-C--:B------:R-:W-:Y:S02]  /*62e70*/  LEA.HI.X.SX32 R25, R25, R2.reuse, 0x1, P4 ;  /* 0x0000000219197211 */ /* 0x080fe400020f0eff */
[----:B------:R-:W-:-:S03]  /*62e80*/  LEA.HI.X.SX32 R27, R20, R2, 0x1, P6 ;  /* 0x00000002141b7211 */ /* 0x000fc600030f0eff */
[----:B----4-:R0:W-:Y:S01]  /*62e90*/  @P3 STG.E.U16 desc[UR10][R24.64], R10 ;  /* 0x0000000a18003986 */ /* 0x0101e2000c10150a */
[----:B------:R-:W-:-:S03]  /*62ea0*/  ISETP.LT.AND P4, PT, R11, UR9, !P0 ;  /* 0x000000090b007c0c */ /* 0x000fc6000c781270 */
[----:B------:R4:W-:Y:S01]  /*62eb0*/  @P2 STG.E.U16 desc[UR10][R26.64], R21 ;  /* 0x000000151a002986 */ /* 0x0009e2000c10150a */
[C---:B--2---:R-:W-:Y:S01]  /*62ec0*/  ISETP.LT.AND P2, PT, R7.reuse, UR4, !P0 ;  /* 0x0000000407007c0c */ /* 0x044fe2000c741270 */
[----:B------:R-:W2:Y:S02]  /*62ed0*/  LDCU UR4, c[0x0][0x39c] ;  /* 0x00007380ff0477ac */ /* 0x000ea40008000800 */
[----:B------:R-:W2:Y:S01]  /*62ee0*/  LDL.LU R11, [R1+0x150] ;  /* 0x00015000010b7983 */ /* 0x000ea20000300800 */
[----:B0-----:R-:W-:-:S03]  /*62ef0*/  IMAD R25, R7, R29, RZ ;  /* 0x0000001d07197224 */ /* 0x001fc600078e02ff */
[----:B------:R-:W2:Y:S01]  /*62f00*/  LDL.LU R7, [R1+0x154] ;  /* 0x0001540001077983 */ /* 0x000ea20000300800 */
[----:B------:R-:W-:Y:S01]  /*62f10*/  PRMT R28, R5, 0x7632, R28 ;  /* 0x00007632051c7816 */ /* 0x000fe2000000001c */
[-C--:B------:R-:W-:Y:S01]  /*62f20*/  IMAD R20, R4, R29.reuse, RZ ;  /* 0x0000001d04147224 */ /* 0x080fe200078e02ff */
[----:B----4-:R-:W-:Y:S02]  /*62f30*/  PRMT R21, R6, 0x7632, R21 ;  /* 0x0000763206157816 */ /* 0x010fe40000000015 */
[C---:B---3--:R-:W-:Y:S01]  /*62f40*/  ISETP.LT.AND P5, PT, R3.reuse, UR5, !P0 ;  /* 0x0000000503007c0c */ /* 0x048fe2000c7a1270 */
[----:B------:R-:W-:Y:S01]  /*62f50*/  IMAD R3, R3, R29, RZ ;  /* 0x0000001d03037224 */ /* 0x000fe200078e02ff */
[----:B------:R-:W0:Y:S04]  /*62f60*/  LDCU UR5, c[0x0][0x39c] ;  /* 0x00007380ff0577ac */ /* 0x000e280008000800 */
[----:B------:R-:W-:-:S04]  /*62f70*/  LEA R26, P3, R3, R0, 0x1 ;  /* 0x00000000031a7211 */ /* 0x000fc800078608ff */
[----:B------:R-:W-:Y:S02]  /*62f80*/  LEA.HI.X.SX32 R27, R3, R2, 0x1, P3 ;  /* 0x00000002031b7211 */ /* 0x000fe400018f0eff */
[----:B------:R-:W0:Y:S01]  /*62f90*/  LDL.LU R3, [R1+0x140] ;  /* 0x0001400001037983 */ /* 0x000e220000300800 */
[----:B------:R-:W-:Y:S01]  /*62fa0*/  ISETP.LT.AND P3, PT, R4, UR6, !P0 ;  /* 0x0000000604007c0c */ /* 0x000fe2000c761270 */
[----:B------:R-:W3:Y:S02]  /*62fb0*/  LDCU UR6, c[0x0][0x39c] ;  /* 0x00007380ff0677ac */ /* 0x000ee40008000800 */
[----:B------:R-:W4:Y:S04]  /*62fc0*/  LDL.LU R5, [R1+0x15c] ;  /* 0x00015c0001057983 */ /* 0x000f280000300800 */
[----:B------:R-:W3:Y:S04]  /*62fd0*/  LDL.LU R6, [R1+0xc8] ;  /* 0x0000c80001067983 */ /* 0x000ee80000300800 */
[----:B------:R-:W3:Y:S01]  /*62fe0*/  LDL.LU R4, [R1+0xa8] ;  /* 0x0000a80001047983 */ /* 0x000ee20000300800 */
[----:B------:R-:W-:-:S03]  /*62ff0*/  LEA R24, P6, R25, R0, 0x1 ;  /* 0x0000000019187211 */ /* 0x000fc600078c08ff */
[----:B------:R1:W-:Y:S01]  /*63000*/  @P5 STG.E.U16 desc[UR10][R26.64], R21 ;  /* 0x000000151a005986 */ /* 0x0003e2000c10150a */
[----:B------:R-:W-:Y:S02]  /*63010*/  LEA.HI.X.SX32 R25, R25, R2, 0x1, P6 ;  /* 0x0000000219197211 */ /* 0x000fe400030f0eff */
[----:B-1----:R-:W-:-:S04]  /*63020*/  LEA R26, P5, R20, R0, 0x1 ;  /* 0x00000000141a7211 */ /* 0x002fc800078a08ff */
[----:B------:R-:W-:Y:S02]  /*63030*/  LEA.HI.X.SX32 R27, R20, R2, 0x1, P5 ;  /* 0x00000002141b7211 */ /* 0x000fe400028f0eff */
[----:B------:R-:W-:Y:S01]  /*63040*/  PRMT R20, R10, 0x7632, R20 ;  /* 0x000076320a147816 */ /* 0x000fe20000000014 */
[----:B------:R1:W-:Y:S04]  /*63050*/  @P2 STG.E.U16 desc[UR10][R24.64], R28 ;  /* 0x0000001c18002986 */ /* 0x0003e8000c10150a */
[----:B------:R2:W-:Y:S01]  /*63060*/  @P3 STG.E.U16 desc[UR10][R26.64], R20 ;  /* 0x000000141a003986 */ /* 0x0005e2000c10150a */
[----:B------:R-:W-:-:S03]  /*63070*/  PRMT R21, R21, 0x7632, R21 ;  /* 0x0000763215157816 */ /* 0x000fc60000000015 */
[----:B------:R-:W4:Y:S01]  /*63080*/  LDL.LU R10, [R1+0xb8] ;  /* 0x0000b800010a7983 */ /* 0x000f220000300800 */
[----:B--2---:R-:W-:Y:S01]  /*63090*/  ISETP.LT.AND P2, PT, R11, UR4, !P0 ;  /* 0x000000040b007c0c */ /* 0x004fe2000c741270 */
[----:B------:R-:W2:Y:S02]  /*630a0*/  LDCU UR4, c[0x0][0x39c] ;  /* 0x00007380ff0477ac */ /* 0x000ea40008000800 */
[----:B-1----:R-:W2:Y:S01]  /*630b0*/  LDL.LU R28, [R1+0x168] ;  /* 0x00016800011c7983 */ /* 0x002ea20000300800 */
[----:B------:R-:W-:-:S03]  /*630c0*/  IMAD R26, R29, 0x40, R23 ;  /* 0x000000401d1a7824 */ /* 0x000fc600078e0217 */
[----:B------:R-:W2:Y:S02]  /*630d0*/  LDL.LU R27, [R1+0x164] ;  /* 0x00016400011b7983 */ /* 0x000ea40000300800 */
[-C--:B------:R-:W-:Y:S02]  /*630e0*/  LEA R20, P3, R26, R0.reuse, 0x1 ;  /* 0x000000001a147211 */ /* 0x080fe400078608ff */
[----:B------:R-:W2:Y:S04]  /*630f0*/  LDL.LU R23, [R1+0x17d4] ;  /* 0x0017d40001177983 */ /* 0x000ea80000300800 */
[----:B------:R-:W2:Y:S01]  /*63100*/  LDL.LU R11, [R1+0x16c] ;  /* 0x00016c00010b7983 */ /* 0x000ea20000300800 */
[C---:B0-----:R-:W-:Y:S01]  /*63110*/  ISETP.LT.AND P6, PT, R3.reuse, UR5, !P0 ;  /* 0x0000000503007c0c */ /* 0x041fe2000c7c1270 */
[----:B------:R-:W-:Y:S01]  /*63120*/  IMAD R3, R3, R29, RZ ;  /* 0x0000001d03037224 */ /* 0x000fe200078e02ff */
[----:B------:R-:W4:Y:S04]  /*63130*/  LDCU UR5, c[0x0][0x39c] ;  /* 0x00007380ff0577ac */ /* 0x000f280008000800 */
[----:B------:R-:W-:-:S04]  /*63140*/  LEA R24, P5, R3, R0, 0x1 ;  /* 0x0000000003187211 */ /* 0x000fc800078a08ff */
[----:B------:R-:W-:Y:S01]  /*63150*/  LEA.HI.X.SX32 R25, R3, R2, 0x1, P5 ;  /* 0x0000000203197211 */ /* 0x000fe200028f0eff */
[----:B------:R-:W-:-:S04]  /*63160*/  IMAD R3, R29, 0x4, R26 ;  /* 0x000000041d037824 */ /* 0x000fc800078e021a */
[----:B------:R0:W-:Y:S01]  /*63170*/  @P6 STG.E.U16 desc[UR10][R24.64], R21 ;  /* 0x0000001518006986 */ /* 0x0001e2000c10150a */
[----:B---3--:R-:W-:Y:S01]  /*63180*/  ISETP.LT.AND P5, PT, R7, UR6, !P0 ;  /* 0x0000000607007c0c */ /* 0x008fe2000c7a1270 */
[----:B------:R-:W2:Y:S01]  /*63190*/  LDCU UR6, c[0x0][0x39c] ;  /* 0x00007380ff0677ac */ /* 0x000ea20008000800 */
[C---:B0-----:R-:W-:Y:S02]  /*631a0*/  LEA R24, P6, R3.reuse, R0, 0x1 ;  /* 0x0000000003187211 */ /* 0x041fe400078c08ff */
[-C--:B------:R-:W-:Y:S02]  /*631b0*/  LEA.HI.X.SX32 R21, R26, R2.reuse, 0x1, P3 ;  /* 0x000000021a157211 */ /* 0x080fe400018f0eff */
[----:B------:R-:W-:Y:S02]  /*631c0*/  LEA.HI.X.SX32 R25, R3, R2, 0x1, P6 ;  /* 0x0000000203197211 */ /* 0x000fe400030f0eff */
[----:B----4-:R-:W-:Y:S01]  /*631d0*/  ISETP.LT.AND P3, PT, R5, UR5, !P0 ;  /* 0x0000000505007c0c */ /* 0x010fe2000c761270 */
[----:B------:R-:W-:Y:S01]  /*631e0*/  @P1 STG.E.U16 desc[UR10][R20.64], R6 ;  /* 0x0000000614001986 */ /* 0x000fe2000c10150a */
[C---:B------:R-:W-:Y:S01]  /*631f0*/  IMAD R26, R29.reuse, 0x4, R3 ;  /* 0x000000041d1a7824 */ /* 0x040fe200078e0203 */
[----:B------:R-:W0:Y:S02]  /*63200*/  LDCU UR5, c[0x0][0x39c] ;  /* 0x00007380ff0577ac */ /* 0x000e240008000800 */
[----:B------:R-:W3:Y:S04]  /*63210*/  LDL.LU R5, [R1+0x170] ;  /* 0x0001700001057983 */ /* 0x000ee80000300800 */
[----:B------:R-:W4:Y:S04]  /*63220*/  LDL.LU R7, [R1+0x174] ;  /* 0x0001740001077983 */ /* 0x000f280000300800 */
[----:B------:R1:W-:Y:S04]  /*63230*/  @P4 STG.E.U16 desc[UR10][R24.64], R4 ;  /* 0x0000000418004986 */ /* 0x0003e8000c10150a */
[----:B-1----:R-:W3:Y:S01]  /*63240*/  LDL.LU R25, [R1+0x160] ;  /* 0x0001600001197983 */ /* 0x002ee20000300800 */
[----:B------:R-:W-:Y:S01]  /*63250*/  IMAD R3, R29, 0x4, R26 ;  /* 0x000000041d037824 */ /* 0x000fe200078e021a */
[----:B------:R-:W-:-:S04]  /*63260*/  LEA R20, P1, R26, R0, 0x1 ;  /* 0x000000001a147211 */ /* 0x000fc800078208ff */
[----:B------:R-:W-:Y:S02]  /*63270*/  LEA R24, P6, R3, R0, 0x1 ;  /* 0x0000000003187211 */ /* 0x000fe400078c08ff */
[----:B------:R-:W-:Y:S02]  /*63280*/  LEA.HI.X.SX32 R21, R26, R2, 0x1, P1 ;  /* 0x000000021a157211 */ /* 0x000fe400008f0eff */
[----:B--2---:R-:W-:Y:S01]  /*63290*/  ISETP.LT.AND P4, PT, R27, UR6, !P0 ;  /* 0x000000061b007c0c */ /* 0x004fe2000c781270 */
[----:B------:R-:W4:Y:S02]  /*632a0*/  LDCU UR6, c[0x0][0x39c] ;  /* 0x00007380ff0677ac */ /* 0x000f240008000800 */
[----:B------:R1:W-:Y:S01]  /*632b0*/  @P2 STG.E.U16 desc[UR10][R20.64], R10 ;  /* 0x0000000a14002986 */ /* 0x0003e2000c10150a */
[----:B------:R-:W-:-:S03]  /*632c0*/  PRMT R26, R4, 0x7632, R26 ;  /* 0x00007632041a7816 */ /* 0x000fc6000000001a */
[----:B------:R-:W2:Y:S01]  /*632d0*/  LDL.LU R4, [R1+0xcc] ;  /* 0x0000cc0001047983 */ /* 0x000ea20000300800 */
[----:B------:R-:W-:Y:S01]  /*632e0*/  ISETP.LT.AND P2, PT, R28, UR7, !P0 ;  /* 0x000000071c007c0c */ /* 0x000fe2000c741270 */
[----:B------:R-:W0:Y:S02]  /*632f0*/  LDCU UR7, c[0x0][0x39c] ;  /* 0x00007380ff0777ac */ /* 0x000e240008000800 */
[----:B------:R-:W2:Y:S01]  /*63300*/  LDL.LU R27, [R1+0x17c] ;  /* 0x00017c00011b7983 */ /* 0x000ea20000300800 */
[----:B---3--:R-:W-:Y:S01]  /*63310*/  ISETP.LT.AND P1, PT, R25, UR4, !P0 ;  /* 0x0000000419007c0c */ /* 0x008fe2000c721270 */
[----:B------:R-:W3:Y:S01]  /*63320*/  LDCU UR4, c[0x0][0x39c] ;  /* 0x00007380ff0477ac */ /* 0x000ee20008000800 */
[----:B------:R-:W-:Y:S01]  /*63330*/  LEA.HI.X.SX32 R25, R3, R2, 0x1, P6 ;  /* 0x0000000203197211 */ /* 0x000fe200030f0eff */
[----:B------:R-:W-:-:S04]  /*63340*/  IMAD R3, R29, 0x4, R3 ;  /* 0x000000041d037824 */ /* 0x000fc800078e0203 */
[----:B------:R0:W-:Y:S01]  /*63350*/  @P5 STG.E.U16 desc[UR10][R24.64], R22 ;  /* 0x0000001618005986 */ /* 0x0001e2000c10150a */
[----:B-1----:R-:W-:Y:S01]  /*63360*/  IMAD R21, R29, 0x4, R3 ;  /* 0x000000041d157824 */ /* 0x002fe200078e0203 */
[----:B0-----:R-:W-:-:S04]  /*63370*/  LEA R24, P6, R3, R0, 0x1 ;  /* 0x0000000003187211 */ /* 0x001fc800078c08ff */
[----:B------:R-:W-:Y:S02]  /*63380*/  LEA.HI.X.SX32 R25, R3, R2, 0x1, P6 ;  /* 0x0000000203197211 */ /* 0x000fe400030f0eff */
[----:B------:R-:W-:Y:S01]  /*63390*/  LEA R20, P6, R21, R0, 0x1 ;  /* 0x0000000015147211 */ /* 0x000fe200078c08ff */
[----:B------:R-:W-:Y:S01]  /*633a0*/  IMAD R3, R29, 0x4, R21 ;  /* 0x000000041d037824 */ /* 0x000fe200078e0215 */
[----:B------:R-:W-:Y:S02]  /*633b0*/  PRMT R22, R6, 0x7632, R22 ;  /* 0x0000763206167816 */ /* 0x000fe40000000016 */
[----:B------:R-:W-:-:S03]  /*633c0*/  LEA.HI.X.SX32 R21, R21, R2, 0x1, P6 ;  /* 0x0000000215157211 */ /* 0x000fc600030f0eff */
[----:B------:R0:W-:Y:S01]  /*633d0*/  @P3 STG.E.U16 desc[UR10][R24.64], R22 ;  /* 0x0000001618003986 */ /* 0x0001e2000c10150a */
[----:B---3--:R-:W-:Y:S01]  /*633e0*/  ISETP.LT.AND P3, PT, R5, UR4, !P0 ;  /* 0x0000000405007c0c */ /* 0x008fe2000c761270 */
[----:B------:R-:W1:Y:S02]  /*633f0*/  LDCU UR4, c[0x0][0x39c] ;  /* 0x00007380ff0477ac */ /* 0x000e640008000800 */
[----:B------:R-:W3:Y:S01]  /*63400*/  LDL.LU R5, [R1+0x180] ;  /* 0x0001800001057983 */ /* 0x000ee20000300800 */
[----:B------:R-:W-:Y:S01]  /*63410*/  ISETP.LT.AND P5, PT, R11, UR5, !P0 ;  /* 0x000000050b007c0c */ /* 0x000fe2000c7a1270 */
[----:B------:R-:W1:Y:S02]  /*63420*/  LDCU UR5, c[0x0][0x39c] ;  /* 0x00007380ff0577ac */ /* 0x000e640008000800 */
[----:B------:R2:W-:Y:S01]  /*63430*/  @P1 STG.E.U16 desc[UR10][R20.64], R26 ;  /* 0x0000001a14001986 */ /* 0x0005e2000c10150a */
[----:B----4-:R-:W-:Y:S01]  /*63440*/  ISETP.LT.AND P1, PT, R7, UR6, !P0 ;  /* 0x0000000607007c0c */ /* 0x010fe2000c721270 */
[----:B------:R-:W3:Y:S01]  /*63450*/  LDCU UR6, c[0x0][0x39c] ;  /* 0x00007380ff0677ac */ /* 0x000ee20008000800 */
[C---:B0-----:R-:W-:Y:S01]  /*63460*/  LEA R24, P6, R3.reuse, R0, 0x1 ;  /* 0x0000000003187211 */ /* 0x041fe200078c08ff */
[----:B------:R-:W4:Y:S03]  /*63470*/  LDL.LU R6, [R1+0xac] ;  /* 0x0000ac0001067983 */ /* 0x000f260000300800 */
[----:B------:R-:W-:-:S02]  /*63480*/  LEA.HI.X.SX32 R25, R3, R2, 0x1, P6 ;  /* 0x0000000203197211 */ /* 0x000fc400030f0eff */
[----:B--2---:R-:W-:Y:S02]  /*63490*/  PRMT R20, R10, 0x7632, R20 ;  /* 0x000076320a147816 */ /* 0x004fe40000000014 */
[----:B------:R-:W2:Y:S01]  /*634a0*/  LDL.LU R10, [R1+0x184] ;  /* 0x00018400010a7983 */ /* 0x000ea20000300800 */
[----:B------:R-:W-:-:S03]  /*634b0*/  IMAD R21, R29, 0x4, R3 ;  /* 0x000000041d157824 */ /* 0x000fc600078e0203 */
[----:B------:R-:W2:Y:S04]  /*634c0*/  LDL.LU R28, [R1+0x18c] ;  /* 0x00018c00011c7983 */ /* 0x000ea80000300800 */
[----:B------:R-:W2:Y:S04]  /*634d0*/  LDL.LU R11, [R1+0x190] ;  /* 0x00019000010b7983 */ /* 0x000ea80000300800 */
[----:B------:R-:W2:Y:S04]  /*634e0*/  LDL.LU R7, [R1+0xbc] ;  /* 0x0000bc0001077983 */ /* 0x000ea80000300800 */
[----:B------:R-:W1:Y:S04]  /*634f0*/  LDL.LU R3, [R1+0x178] ;  /* 0x0001780001037983 */ /* 0x000e680000300800 */
[----:B------:R0:W-:Y:S01]  /*63500*/  @P4 STG.E.U16 desc[UR10][R24.64], R20 ;  /* 0x0000001418004986 */ /* 0x0001e2000c10150a */
[----:B------:R-:W-:-:S02]  /*63510*/  PRMT R26, R22, 0x7632, R26 ;  /* 0x00007632161a7816 */ /* 0x000fc4000000001a */
[----:B0-----:R-:W-:Y:S02]  /*63520*/  LEA R20, P6, R21, R0, 0x1 ;  /* 0x0000000015147211 */ /* 0x001fe400078c08ff */
[----:B-1----:R-:W-:Y:S01]  /*63530*/  ISETP.LT.AND P4, PT, R3, UR5, !P0 ;  /* 0x0000000503007c0c */ /* 0x002fe2000c781270 */
[----:B------:R-:W-:Y:S01]  /*63540*/  IMAD R3, R29, 0x4, R21 ;  /* 0x000000041d037824 */ /* 0x000fe200078e0215 */
[----:B------:R-:W-:Y:S01]  /*63550*/  LEA.HI.X.SX32 R21, R21, R2, 0x1, P6 ;  /* 0x0000000215157211 */ /* 0x000fe200030f0eff */
[----:B------:R-:W2:Y:S02]  /*63560*/  LDCU UR5, c[0x0][0x39c] ;  /* 0x00007380ff0577ac */ /* 0x000ea40008000800 */
[----:B------:R-:W-:Y:S02]  /*63570*/  IMAD R22, R29, 0x4, R3 ;  /* 0x000000041d167824 */ /* 0x000fe400078e0203 */
[----:B------:R0:W-:Y:S01]  /*63580*/  @P2 STG.E.U16 desc[UR10][R20.64], R26 ;  /* 0x0000001a14002986 */ /* 0x0001e2000c10150a */
[----:B------:R-:W-:-:S04]  /*63590*/  LEA R24, P6, R3, R0, 0x1 ;  /* 0x0000000003187211 */ /* 0x000fc800078c08ff */
[----:B------:R-:W-:Y:S02]  /*635a0*/  LEA.HI.X.SX32 R25, R3, R2, 0x1, P6 ;  /* 0x0000000203197211 */ /* 0x000fe400030f0eff */
[----:B0-----:R-:W-:Y:S01]  /*635b0*/  LEA R20, P2, R22, R0, 0x1 ;  /* 0x0000000016147211 */ /* 0x001fe200078408ff */
[----:B------:R-:W-:-:S03]  /*635c0*/  IMAD R3, R29, 0x4, R22 ;  /* 0x000000041d037824 */ /* 0x000fc600078e0216 */
[----:B------:R-:W-:Y:S02]  /*635d0*/  LEA.HI.X.SX32 R21, R22, R2, 0x1, P2 ;  /* 0x0000000216157211 */ /* 0x000fe400010f0eff */
[----:B---3--:R-:W-:Y:S01]  /*635e0*/  ISETP.LT.AND P2, PT, R5, UR6, !P0 ;  /* 0x0000000605007c0c */ /* 0x008fe2000c741270 */
[----:B------:R0:W-:Y:S01]  /*635f0*/  @P5 STG.E.U16 desc[UR10][R24.64], R4 ;  /* 0x0000000418005986 */ /* 0x0001e2000c10150a */
[----:B------:R-:W-:Y:S01]  /*63600*/  IMAD R22, R29, 0x4, R3 ;  /* 0x000000041d167824 */ /* 0x000fe200078e0203 */
[----:B------:R-:W-:Y:S01]  /*63610*/  ISETP.LT.AND P6, PT, R27, UR4, !P0 ;  /* 0x000000041b007c0c */ /* 0x000fe2000c7c1270 */
[----:B------:R-:W1:Y:S01]  /*63620*/  LDCU UR4, c[0x0][0x39c] ;  /* 0x00007380ff0477ac */ /* 0x000e620008000800 */
[----:B------:R-:W3:Y:S01]  /*63630*/  LDL.LU R5, [R1+0x144] ;  /* 0x0001440001057983 */ /* 0x000ee20000300800 */
[----:B------:R-:W1:Y:S01]  /*63640*/  LDCU UR6, c[0x0][0x39c] ;  /* 0x00007380ff0677ac */ /* 0x000e620008000800 */
[----:B0-----:R-:W-:-:S04]  /*63650*/  LEA R24, P5, R3, R0, 0x1 ;  /* 0x0000000003187211 */ /* 0x001fc800078a08ff */
[----:B------:R-:W-:Y:S01]  /*63660*/  LEA.HI.X.SX32 R25, R3, R2, 0x1, P5 ;  /* 0x0000000203197211 */ /* 0x000fe200028f0eff */
[----:B----4-:R-:W-:Y:S01]  /*63670*/  @P3 STG.E.U16 desc[UR10][R20.64], R6 ;  /* 0x0000000614003986 */ /* 0x010fe2000c10150a */
[----:B--2---:R-:W-:Y:S01]  /*63680*/  ISETP.LT.AND P5, PT, R10, UR5, !P0 ;  /* 0x000000050a007c0c */ /* 0x004fe2000c7a1270 */
[----:B------:R-:W-:Y:S01]  /*63690*/  IMAD R3, R29, 0x4, R22 ;  /* 0x000000041d037824 */ /* 0x000fe200078e0216 */
[----:B------:R-:W0:Y:S01]  /*636a0*/  LDCU UR5, c[0x0][0x39c] ;  /* 0x00007380ff0577ac */ /* 0x000e220008000800 */
[----:B------:R2:W-:Y:S04]  /*636b0*/  @P1 STG.E.U16 desc[UR10][R24.64], R7 ;  /* 0x0000000718001986 */ /* 0x0005e8000c10150a */
[----:B------:R-:W0:Y:S01]  /*636c0*/  LDL.LU R10, [R1+0x194] ;  /* 0x00019400010a7983 */ /* 0x000e220000300800 */
[----:B--2---:R-:W-:-:S03]  /*636d0*/  PRMT R25, R4, 0x7632, R25 ;  /* 0x0000763204197816 */ /* 0x004fc60000000019 */
[----:B------:R-:W2:Y:S01]  /*636e0*/  LDL.LU R4, [R1+0x198] ;  /* 0x0001980001047983 */ /* 0x000ea20000300800 */
[----:B------:R-:W-:-:S04]  /*636f0*/  LEA R20, P3, R22, R0, 0x1 ;  /* 0x0000000016147211 */ /* 0x000fc800078608ff */
[----:B------:R-:W-:Y:S01]  /*63700*/  LEA.HI.X.SX32 R21, R22, R2, 0x1, P3 ;  /* 0x0000000216157211 */ /* 0x000fe200018f0eff */
[----:B------:R-:W-:-:S04]  /*63710*/  IMAD R22, R29, 0x4, R3 ;  /* 0x000000041d167824 */ /* 0x000fc800078e0203 */
[----:B------:R4:W-:Y:S02]  /*63720*/  @P4 STG.E.U16 desc[UR10][R20.64], R23 ;  /* 0x0000001714004986 */ /* 0x0009e4000c10150a */
[----:B----4-:R-:W-:-:S04]  /*63730*/  LEA R20, P4, R3, R0, 0x1 ;  /* 0x0000000003147211 */ /* 0x010fc800078808ff */
[----:B------:R-:W-:Y:S01]  /*63740*/  LEA.HI.X.SX32 R21, R3, R2, 0x1, P4 ;  /* 0x0000000203157211 */ /* 0x000fe200020f0eff */
[----:B------:R-:W-:Y:S01]  /*63750*/  IMAD R3, R29, 0x4, R22 ;  /* 0x000000041d037824 */ /* 0x000fe200078e0216 */
[----:B------:R-:W-:Y:S02]  /*63760*/  LEA R24, P4, R22, R0, 0x1 ;  /* 0x0000000016187211 */ /* 0x000fe400078808ff */
[----:B------:R-:W-:Y:S01]  /*63770*/  PRMT R23, R6, 0x7632, R23 ;  /* 0x0000763206177816 */ /* 0x000fe20000000017 */
[----:B------:R4:W-:Y:S01]  /*63780*/  @P6 STG.E.U16 desc[UR10][R20.64], R25 ;  /* 0x0000001914006986 */ /* 0x0009e2000c10150a */
[----:B------:R-:W-:Y:S02]  /*63790*/  PRMT R26, R7, 0x7632, R26 ;  /* 0x00007632071a7816 */ /* 0x000fe4000000001a */
[----:B------:R-:W-:Y:S01]  /*637a0*/  ISETP.LT.AND P1, PT, R28, UR7, !P0 ;  /* 0x000000071c007c0c */ /* 0x000fe2000c721270 */
[----:B------:R-:W2:Y:S01]  /*637b0*/  LDL.LU R7, [R1+0xf0] ;  /* 0x0000f00001077983 */ /* 0x000ea20000300800 */
[----:B------:R-:W-:Y:S01]  /*637c0*/  ISETP.LT.AND P3, PT, R11, UR8, !P0 ;  /* 0x000000080b007c0c */ /* 0x000fe2000c761270 */
[----:B------:R-:W0:Y:S02]  /*637d0*/  LDCU UR7, c[0x0][0x39c] ;  /* 0x00007380ff0777ac */ /* 0x000e240008000800 */
[----:B------:R-:W2:Y:S01]  /*637e0*/  LDL.LU R6, [R1+0xd0] ;  /* 0x0000d00001067983 */ /* 0x000ea20000300800 */
[----:B------:R-:W0:Y:S01]  /*637f0*/  LDCU UR8, c[0x0][0x39c] ;  /* 0x00007380ff0877ac */ /* 0x000e220008000800 */
[----:B----4-:R-:W-:-:S02]  /*63800*/  LEA.HI.X.SX32 R25, R22, R2, 0x1, P4 ;  /* 0x0000000216197211 */ /* 0x010fc400020f0eff */
[----:B------:R-:W4:Y:S01]  /*63810*/  LDL.LU R28, [R1+0x1ac] ;  /* 0x0001ac00011c7983 */ /* 0x000f220000300800 */
[----:B------:R-:W-:-:S03]  /*63820*/  LEA R20, P6, R3, R0, 0x1 ;  /* 0x0000000003147211 */ /* 0x000fc600078c08ff */
[----:B------:R-:W-:Y:S01]  /*63830*/  @P2 STG.E.U16 desc[UR10][R24.64], R23 ;  /* 0x0000001718002986 */ /* 0x000fe2000c10150a */
[----:B------:R-:W-:Y:S01]  /*63840*/  LEA.HI.X.SX32 R21, R3, R2, 0x1, P6 ;  /* 0x0000000203157211 */ /* 0x000fe200030f0eff */
[----:B------:R-:W-:-:S04]  /*63850*/  IMAD R3, R29, 0x8, R3 ;  /* 0x000000081d037824 */ /* 0x000fc800078e0203 */
[----:B------:R1:W-:Y:S02]  /*63860*/  @P5 STG.E.U16 desc[UR10][R20.64], R26 ;  /* 0x0000001a14005986 */ /* 0x0003e4000c10150a */
[----:B-1----:R-:W-:Y:S01]  /*63870*/  PRMT R21, R23, 0x7632, R21 ;  /* 0x0000763217157816 */ /* 0x002fe20000000015 */
[----:B------:R-:W-:Y:S02]  /*63880*/  IMAD R20, R29, 0x4, R3 ;  /* 0x000000041d147824 */ /* 0x000fe400078e0203 */
[C---:B---3--:R-:W-:Y:S01]  /*63890*/  IMAD R22, R5.reuse, R29, RZ ;  /* 0x0000001d05167224 */ /* 0x048fe200078e02ff */
[----:B------:R-:W-:Y:S01]  /*638a0*/  ISETP.LT.AND P4, PT, R5, UR4, !P0 ;  /* 0x0000000405007c0c */ /* 0x000fe2000c781270 */
[----:B------:R-:W1:Y:S01]  /*638b0*/  LDCU UR4, c[0x0][0x39c] ;  /* 0x00007380ff0477ac */ /* 0x000e620008000800 */
[----:B------:R-:W3:Y:S02]  /*638c0*/  LDL.LU R5, [R1+0xe0] ;  /* 0x0000e00001057983 */ /* 0x000ee40000300800 */
[----:B------:R-:W-:-:S02]  /*638d0*/  LEA R24, P6, R22, R0, 0x1 ;  /* 0x0000000016187211 */ /* 0x000fc400078c08ff */
[----:B------:R-:W3:Y:S02]  /*638e0*/  LDL.LU R11, [R1+0x1b0] ;  /* 0x0001b000010b7983 */ /* 0x000ee40000300800 */
[----:B------:R-:W-:Y:S02]  /*638f0*/  LEA.HI.X.SX32 R25, R22, R2, 0x1, P6 ;  /* 0x0000000216197211 */ /* 0x000fe400030f0eff */
[C---:B------:R-:W-:Y:S01]  /*63900*/  LEA R22, P6, R3.reuse, R0, 0x1 ;  /* 0x0000000003167211 */ /* 0x040fe200078c08ff */
[----:B------:R-:W3:Y:S04]  /*63910*/  LDL.LU R27, [R1+0x1b4] ;  /* 0x0001b400011b7983 */ /* 0x000ee80000300800 */
[----:B------:R1:W-:Y:S01]  /*63920*/  @P4 STG.E.U16 desc[UR10][R24.64], R21 ;  /* 0x0000001518004986 */ /* 0x0003e2000c10150a */
[----:B------:R-:W-:Y:S01]  /*63930*/  LEA.HI.X.SX32 R23, R3, R2, 0x1, P6 ;  /* 0x0000000203177211 */ /* 0x000fe200030f0eff */
[----:B------:R-:W-:Y:S01]  /*63940*/  IMAD R3, R29, 0x4, R20 ;  /* 0x000000041d037824 */ /* 0x000fe200078e0214 */
[----:B0-----:R-:W-:Y:S01]  /*63950*/  ISETP.LT.AND P2, PT, R10, UR5, !P0 ;  /* 0x000000050a007c0c */ /* 0x001fe2000c741270 */
[----:B------:R-:W4:Y:S01]  /*63960*/  LDCU UR5, c[0x0][0x39c] ;  /* 0x00007380ff0577ac */ /* 0x000f220008000800 */
[----:B------:R-:W3:Y:S01]  /*63970*/  LDL.LU R10, [R1] ;  /* 0x00000000010a7983 */ /* 0x000ee20000300800 */
[----:B-1----:R-:W-:-:S02]  /*63980*/  LEA R24, P4, R20, R0, 0x1 ;  /* 0x0000000014187211 */ /* 0x002fc400078808ff */
[----:B--2---:R-:W-:Y:S01]  /*63990*/  ISETP.LT.AND P5, PT, R4, UR6, !P0 ;  /* 0x0000000604007c0c */ /* 0x004fe2000c7a1270 */
[----:B------:R-:W0:Y:S01]  /*639a0*/  LDCU UR6, c[0x0][0x39c] ;  /* 0x00007380ff0677ac */ /* 0x000e220008000800 */
[----:B------:R-:W2:Y:S01]  /*639b0*/  LDL.LU R4, [R1+0x1bc] ;  /* 0x0001bc0001047983 */ /* 0x000ea20000300800 */
[----:B------:R-:W-:-:S03]  /*639c0*/  LEA.HI.X.SX32 R25, R20, R2, 0x1, P4 ;  /* 0x0000000214197211 */ /* 0x000fc600020f0eff */
[----:B------:R-:W2:Y:S04]  /*639d0*/  LDL.LU R21, [R1+0x1a4] ;  /* 0x0001a40001157983 */ /* 0x000ea80000300800 */
[----:B------:R-:W2:Y:S04]  /*639e0*/  LDL.LU R20, [R1+0x1a0] ;  /* 0x0001a00001147983 */ /* 0x000ea80000300800 */
[----:B------:R1:W-:Y:S04]  /*639f0*/  @P1 STG.E.U16 desc[UR10][R22.64], R7 ;  /* 0x0000000716001986 */ /* 0x0003e8000c10150a */
[----:B------:R0:W-:Y:S01]  /*63a00*/  @P3 STG.E.U16 desc[UR10][R24.64], R6 ;  /* 0x0000000618003986 */ /* 0x0001e2000c10150a */
[----:B-1----:R-:W-:-:S04]  /*63a10*/  LEA R22, P4, R3, R0, 0x1 ;  /* 0x0000000003167211 */ /* 0x002fc800078808ff */
[----:B------:R-:W-:Y:S02]  /*63a20*/  LEA.HI.X.SX32 R23, R3, R2, 0x1, P4 ;  /* 0x0000000203177211 */ /* 0x000fe400020f0eff */
[----:B----4-:R-:W-:Y:S01]  /*63a30*/  ISETP.LT.AND P4, PT, R28, UR5, !P0 ;  /* 0x000000051c007c0c */ /* 0x010fe2000c781270 */
[----:B------:R-:W1:Y:S01]  /*63a40*/  LDCU UR5, c[0x0][0x39c] ;  /* 0x00007380ff0577ac */ /* 0x000e620008000800 */
[----:B------:R-:W1:Y:S04]  /*63a50*/  LDL.LU R28, [R1+0x1c4] ;  /* 0x0001c400011c7983 */ /* 0x000e680000300800 */
[----:B---3--:R3:W-:Y:S01]  /*63a60*/  @P2 STG.E.U16 desc[UR10][R22.64], R5 ;  /* 0x0000000516002986 */ /* 0x0087e2000c10150a */
[----:B--2---:R-:W-:Y:S01]  /*63a70*/  ISETP.LT.AND P6, PT, R20, UR7, !P0 ;  /* 0x0000000714007c0c */ /* 0x004fe2000c7c1270 */
[----:B------:R-:W-:Y:S01]  /*63a80*/  IMAD R20, R29, 0x4, R3 ;  /* 0x000000041d147824 */ /* 0x000fe200078e0203 */
[----:B------:R-:W-:Y:S01]  /*63a90*/  ISETP.LT.AND P1, PT, R21, UR4, !P0 ;  /* 0x0000000415007c0c */ /* 0x000fe2000c721270 */
[----:B------:R-:W2:Y:S03]  /*63aa0*/  LDCU UR4, c[0x0][0x39c] ;  /* 0x00007380ff0477ac */ /* 0x000ea60008000800 */
[C---:B0-----:R-:W-:Y:S01]  /*63ab0*/  LEA R24, P3, R20.reuse, R0, 0x1 ;  /* 0x0000000014187211 */ /* 0x041fe200078608ff */
[----:B------:R-:W-:Y:S01]  /*63ac0*/  IMAD R3, R29, 0x4, R20 ;  /* 0x000000041d037824 */ /* 0x000fe200078e0214 */
[----:B------:R-:W-:Y:S01]  /*63ad0*/  ISETP.LT.AND P2, PT, R27, UR8, !P0 ;  /* 0x000000081b007c0c */ /* 0x000fe2000c741270 */
[----:B------:R-:W0:Y:S01]  /*63ae0*/  LDCU UR7, c[0x0][0x39c] ;  /* 0x00007380ff0777ac */ /* 0x000e220008000800 */
[----:B------:R-:W-:Y:S01]  /*63af0*/  LEA.HI.X.SX32 R25, R20, R2, 0x1, P3 ;  /* 0x0000000214197211 */ /* 0x000fe200018f0eff */
[----:B------:R-:W-:Y:S01]  /*63b00*/  IMAD R21, R29, 0x4, R3 ;  /* 0x000000041d157824 */ /* 0x000fe200078e0203 */
[----:B------:R-:W-:Y:S01]  /*63b10*/  ISETP.LT.AND P3, PT, R11, UR6, !P0 ;  /* 0x000000060b007c0c */ /* 0x000fe2000c761270 */
[----:B------:R-:W4:Y:S01]  /*63b20*/  LDCU UR6, c[0x0][0x39c] ;  /* 0x00007380ff0677ac */ /* 0x000f220008000800 */
[----:B------:R-:W4:Y:S01]  /*63b30*/  LDL.LU R11, [R1+0x1c8] ;  /* 0x0001c800010b7983 */ /* 0x000f220000300800 */
[----:B------:R-:W0:Y:S03]  /*63b40*/  LDCU UR8, c[0x0][0x39c] ;  /* 0x00007380ff0877ac */ /* 0x000e260008000800 */
[----:B------:R2:W-:Y:S01]  /*63b50*/  @P5 STG.E.U16 desc[UR10][R24.64], R10 ;  /* 0x0000000a18005986 */ /* 0x0005e2000c10150a */
[----:B---3--:R-:W-:-:S04]  /*63b60*/  LEA R22, P5, R3, R0, 0x1 ;  /* 0x0000000003167211 */ /* 0x008fc800078a08ff */
[----:B------:R-:W-:Y:S02]  /*63b70*/  LEA.HI.X.SX32 R23, R3, R2, 0x1, P5 ;  /* 0x0000000203177211 */ /* 0x000fe400028f0eff */
[----:B------:R-:W-:Y:S02]  /*63b80*/  LEA R20, P5, R21, R0, 0x1 ;  /* 0x0000000015147211 */ /* 0x000fe400078a08ff */
[----:B--2---:R-:W-:Y:S02]  /*63b90*/  PRMT R25, R6, 0x7632, R25 ;  /* 0x0000763206197816 */ /* 0x004fe40000000019 */
[----:B------:R-:W-:Y:S01]  /*63ba0*/  PRMT R24, R7, 0x7632, R24 ;  /* 0x0000763207187816 */ /* 0x000fe20000000018 */
[----:B------:R-:W2:Y:S01]  /*63bb0*/  LDL.LU R6, [R1+0x1d0] ;  /* 0x0001d00001067983 */ /* 0x000ea20000300800 */
[----:B------:R-:W-:-:S03]  /*63bc0*/  IMAD R3, R29, 0x4, R21 ;  /* 0x000000041d037824 */ /* 0x000fc600078e0215 */
[----:B------:R-:W3:Y:S01]  /*63bd0*/  LDL.LU R7, [R1+0xf4] ;  /* 0x0000f40001077983 */ /* 0x000ee20000300800 */
[----:B------:R-:W-:Y:S02]  /*63be0*/  LEA.HI.X.SX32 R21, R21, R2, 0x1, P5 ;  /* 0x0000000215157211 */ /* 0x000fe400028f0eff */
[----:B------:R-:W-:Y:S01]  /*63bf0*/  ISETP.LT.AND P5, PT, R4, UR4, !P0 ;  /* 0x0000000404007c0c */ /* 0x000fe2000c7a1270 */
[----:B------:R0:W-:Y:S01]  /*63c00*/  @P6 STG.E.U16 desc[UR10][R22.64], R24 ;  /* 0x0000001816006986 */ /* 0x0001e2000c10150a */
[----:B------:R-:W2:Y:S03]  /*63c10*/  LDCU UR4, c[0x0][0x39c] ;  /* 0x00007380ff0477ac */ /* 0x000ea60008000800 */
[----:B------:R-:W3:Y:S04]  /*63c20*/  LDL.LU R4, [R1+0xd4] ;  /* 0x0000d40001047983 */ /* 0x000ee80000300800 */
[----:B------:R-:W3:Y:S01]  /*63c30*/  LDL.LU R27, [R1+0x1d8] ;  /* 0x0001d800011b7983 */ /* 0x000ee20000300800 */
[----:B0-----:R-:W-:-:S03]  /*63c40*/  LEA R22, P6, R3, R0, 0x1 ;  /* 0x0000000003167211 */ /* 0x001fc600078c08ff */
[----:B------:R0:W-:Y:S01]  /*63c50*/  @P1 STG.E.U16 desc[UR10][R20.64], R25 ;  /* 0x0000001914001986 */ /* 0x0001e2000c10150a */
[----:B------:R-:W-:Y:S02]  /*63c60*/  LEA.HI.X.SX32 R23, R3, R2, 0x1, P6 ;  /* 0x0000000203177211 */ /* 0x000fe400030f0eff */
[----:B0-----:R-:W-:Y:S01]  /*63c70*/  PRMT R20, R5, 0x7632, R20 ;  /* 0x0000763205147816 */ /* 0x001fe20000000014 */
[C---:B------:R-:W-:Y:S01]  /*63c80*/  IMAD R21, R29.reuse, 0x4, R3 ;  /* 0x000000041d157824 */ /* 0x040fe200078e0203 */
[----:B------:R-:W3:Y:S04]  /*63c90*/  LDL.LU R5, [R1+0xe4] ;  /* 0x0000e40001057983 */ /* 0x000ee80000300800 */
[----:B------:R0:W-:Y:S01]  /*63ca0*/  @P4 STG.E.U16 desc[UR10][R22.64], R20 ;  /* 0x0000001416004986 */ /* 0x0001e2000c10150a */
[----:B------:R-:W-:-:S04]  /*63cb0*/  IMAD R3, R29, 0x4, R21 ;  /* 0x000000041d037824 */ /* 0x000fc800078e0215 */
[----:B------:R-:W-:Y:S01]  /*63cc0*/  IMAD R24, R29, 0x4, R3 ;  /* 0x000000041d187824 */ /* 0x000fe200078e0203 */
[C---:B0-----:R-:W-:Y:S02]  /*63cd0*/  LEA R20, P6, R21.reuse, R0, 0x1 ;  /* 0x0000000015147211 */ /* 0x041fe400078c08ff */
[----:B------:R-:W-:Y:S02]  /*63ce0*/  PRMT R23, R10, 0x7632, R23 ;  /* 0x000076320a177816 */ /* 0x000fe40000000017 */
[----:B------:R-:W-:Y:S02]  /*63cf0*/  LEA.HI.X.SX32 R21, R21, R2, 0x1, P6 ;  /* 0x0000000215157211 */ /* 0x000fe400030f0eff */
[----:B------:R-:W-:-:S03]  /*63d00*/  LEA R22, P6, R3, R0, 0x1 ;  /* 0x0000000003167211 */ /* 0x000fc600078c08ff */
[----:B------:R0:W-:Y:S01]  /*63d10*/  @P3 STG.E.U16 desc[UR10][R20.64], R23 ;  /* 0x0000001714003986 */ /* 0x0001e2000c10150a */
[----:B-1----:R-:W-:Y:S01]  /*63d20*/  ISETP.LT.AND P1, PT, R28, UR5, !P0 ;  /* 0x000000051c007c0c */ /* 0x002fe2000c721270 */
[----:B------:R-:W1:Y:S02]  /*63d30*/  LDCU UR5, c[0x0][0x39c] ;  /* 0x00007380ff0577ac */ /* 0x000e640008000800 */
[----:B------:R-:W3:Y:S01]  /*63d40*/  LDL.LU R28, [R1+0x4] ;  /* 0x00000400011c7983 */ /* 0x000ee20000300800 */
[----:B0-----:R-:W-:Y:S01]  /*63d50*/  LEA.HI.X.SX32 R23, R3, R2, 0x1, P6 ;  /* 0x0000000203177211 */ /* 0x001fe200030f0eff */
[----:B------:R-:W-:Y:S01]  /*63d60*/  IMAD R3, R29, 0x4, R24 ;  /* 0x000000041d037824 */ /* 0x000fe200078e0218 */
[----:B------:R-:W-:-:S04]  /*63d70*/  LEA R20, P6, R24, R0, 0x1 ;  /* 0x0000000018147211 */ /* 0x000fc800078c08ff */
[----:B------:R-:W-:Y:S01]  /*63d80*/  LEA.HI.X.SX32 R21, R24, R2, 0x1, P6 ;  /* 0x0000000218157211 */ /* 0x000fe200030f0eff */
[----:B------:R-:W-:Y:S01]  /*63d90*/  IMAD R24, R29, 0x4, R3 ;  /* 0x000000041d187824 */ /* 0x000fe200078e0203 */
[----:B----4-:R-:W-:Y:S01]  /*63da0*/  ISETP.LT.AND P4, PT, R11, UR6, !P0 ;  /* 0x000000060b007c0c */ /* 0x010fe2000c781270 */
[----:B------:R-:W0:Y:S01]  /*63db0*/  LDCU UR6, c[0x0][0x39c] ;  /* 0x00007380ff0677ac */ /* 0x000e220008000800 */
[----:B------:R-:W4:Y:S04]  /*63dc0*/  LDL.LU R11, [R1+0x1e0] ;  /* 0x0001e000010b7983 */ /* 0x000f280000300800 */
[----:B------:R-:W4:Y:S01]  /*63dd0*/  LDL.LU R10, [R1+0x17d0] ;  /* 0x0017d000010a7983 */ /* 0x000f220000300800 */
[----:B--2---:R-:W-:Y:S01]  /*63de0*/  ISETP.LT.AND P3, PT, R6, UR4, !P0 ;  /* 0x0000000406007c0c */ /* 0x004fe2000c761270 */
[----:B------:R-:W2:Y:S02]  /*63df0*/  LDCU UR4, c[0x0][0x39c] ;  /* 0x00007380ff0477ac */ /* 0x000ea40008000800 */
[----:B------:R-:W2:Y:S04]  /*63e00*/  LDL.LU R6, [R1+0x158] ;  /* 0x0001580001067983 */ /* 0x000ea80000300800 */
[----:B---3--:R3:W-:Y:S04]  /*63e10*/  @P2 STG.E.U16 desc[UR10][R22.64], R7 ;  /* 0x0000000716002986 */ /* 0x0087e8000c10150a */
[----:B------:R0:W-:Y:S01]  /*63e20*/  @P5 STG.E.U16 desc[UR10][R20.64], R4 ;  /* 0x0000000414005986 */ /* 0x0001e2000c10150a */
[----:B---3--:R-:W-:-:S04]  /*63e30*/  LEA R22, P2, R3, R0, 0x1 ;  /* 0x0000000003167211 */ /* 0x008fc800078408ff */
[----:B------:R-:W-:Y:S02]  /*63e40*/  LEA.HI.X.SX32 R23, R3, R2, 0x1, P2 ;  /* 0x0000000203177211 */ /* 0x000fe400010f0eff */
[----:B------:R-:W3:Y:S04]  /*63e50*/  LDL.LU R3, [R1+0x1dc] ;  /* 0x0001dc0001037983 */ /* 0x000ee80000300800 */
[----:B0-----:R-:W1:Y:S01]  /*63e60*/  LDL.LU R21, [R1+0x1d4] ;  /* 0x0001d40001157983 */ /* 0x001e620000300800 */
[----:B------:R-:W-:Y:S01]  /*63e70*/  ISETP.LT.AND P2, PT, R27, UR6, !P0 ;  /* 0x000000061b007c0c */ /* 0x000fe2000c741270 */
[----:B------:R-:W0:Y:S02]  /*63e80*/  LDCU UR6, c[0x0][0x39c] ;  /* 0x00007380ff0677ac */ /* 0x000e240008000800 */
[----:B------:R-:W2:Y:S01]  /*63e90*/  LDL.LU R27, [R1+0x1e4] ;  /* 0x0001e400011b7983 */ /* 0x000ea20000300800 */
[----:B------:R-:W-:-:S03]  /*63ea0*/  LEA R20, P6, R24, R0, 0x1 ;  /* 0x0000000018147211 */ /* 0x000fc600078c08ff */
[----:B------:R0:W-:Y:S01]  /*63eb0*/  @P1 STG.E.U16 desc[UR10][R22.64], R5 ;  /* 0x0000000516001986 */ /* 0x0001e2000c10150a */
[----:B------:R-:W-:Y:S02]  /*63ec0*/  PRMT R25, R4, 0x7632, R25 ;  /* 0x0000763204197816 */ /* 0x000fe40000000019 */
[----:B-1----:R-:W-:Y:S01]  /*63ed0*/  ISETP.LT.AND P5, PT, R21, UR5, !P0 ;  /* 0x0000000515007c0c */ /* 0x002fe2000c7a1270 */
[----:B------:R-:W1:Y:S01]  /*63ee0*/  LDCU UR5, c[0x0][0x39c] ;  /* 0x00007380ff0577ac */ /* 0x000e620008000800 */
[----:B------:R-:W-:Y:S01]  /*63ef0*/  LEA.HI.X.SX32 R21, R24, R2, 0x1, P6 ;  /* 0x0000000218157211 */ /* 0x000fe200030f0eff */
[----:B------:R-:W-:-:S04]  /*63f00*/  IMAD R24, R29, 0x4, R24 ;  /* 0x000000041d187824 */ /* 0x000fc800078e0218 */
[----:B------:R1:W-:Y:S01]  /*63f10*/  @P4 STG.E.U16 desc[UR10][R20.64], R28 ;  /* 0x0000001c14004986 */ /* 0x0003e2000c10150a */
[C---:B0-----:R-:W-:Y:S02]  /*63f20*/  LEA R22, P6, R24.reuse, R0, 0x1 ;  /* 0x0000000018167211 */ /* 0x041fe400078c08ff */
[----:B---3--:R-:W-:Y:S01]  /*63f30*/  ISETP.LT.AND P1, PT, R3, UR7, !P0 ;  /* 0x0000000703007c0c */ /* 0x008fe2000c721270 */
[----:B------:R-:W0:Y:S01]  /*63f40*/  LDCU UR7, c[0x0][0x39c] ;  /* 0x00007380ff0777ac */ /* 0x000e220008000800 */
[----:B------:R-:W-:Y:S01]  /*63f50*/  LEA.HI.X.SX32 R23, R24, R2, 0x1, P6 ;  /* 0x0000000218177211 */ /* 0x000fe200030f0eff */
[--C-:B-1----:R-:W-:Y:S01]  /*63f60*/  IMAD R21, R29, 0x4, R24.reuse ;  /* 0x000000041d157824 */ /* 0x102fe200078e0218 */
[----:B------:R-:W-:Y:S02]  /*63f70*/  PRMT R24, R7, 0x7632, R24 ;  /* 0x0000763207187816 */ /* 0x000fe40000000018 */
[----:B------:R-:W3:Y:S01]  /*63f80*/  LDL.LU R7, [R1+0x1ec] ;  /* 0x0001ec0001077983 */ /* 0x000ee20000300800 */
[----:B------:R-:W-:Y:S01]  /*63f90*/  IMAD R3, R29, 0x4, R21 ;  /* 0x000000041d037824 */ /* 0x000fe200078e0215 */
[----:B------:R-:W-:-:S02]  /*63fa0*/  LEA R20, P6, R21, R0, 0x1 ;  /* 0x0000000015147211 */ /* 0x000fc400078c08ff */
[----:B------:R1:W-:Y:S02]  /*63fb0*/  @P3 STG.E.U16 desc[UR10][R22.64], R24 ;  /* 0x0000001816003986 */ /* 0x0003e4000c10150a */
[----:B------:R-:W-:Y:S02]  /*63fc0*/  LEA.HI.X.SX32 R21, R21, R2, 0x1, P6 ;  /* 0x0000000215157211 */ /* 0x000fe400030f0eff */
[----:B------:R-:W3:Y:S01]  /*63fd0*/  LDL.LU R4, [R1+0xf8] ;  /* 0x0000f80001047983 */ /* 0x000ee20000300800 */
[----:B--2---:R-:W-:Y:S01]  /*63fe0*/  ISETP.LT.AND P6, PT, R6, UR4, !P0 ;  /* 0x0000000406007c0c */ /* 0x004fe2000c7c1270 */
[----:B------:R-:W3:Y:S02]  /*63ff0*/  LDCU UR4, c[0x0][0x39c] ;  /* 0x00007380ff0477ac */ /* 0x000ee40008000800 */
[----:B------:R2:W-:Y:S01]  /*64000*/  @P5 STG.E.U16 desc[UR10][R20.64], R25 ;  /* 0x0000001914005986 */ /* 0x0005e2000c10150a */
[----:B-1----:R-:W-:Y:S02]  /*64010*/  LEA R22, P3, R3, R0, 0x1 ;  /* 0x0000000003167211 */ /* 0x002fe400078608ff */
[----:B------:R-:W-:-:S02]  /*64020*/  PRMT R24, R5, 0x7632, R24 ;  /* 0x0000763205187816 */ /* 0x000fc40000000018 */
[----:B------:R-:W-:Y:S02]  /*64030*/  LEA.HI.X.SX32 R23, R3, R2, 0x1, P3 ;  /* 0x0000000203177211 */ /* 0x000fe400018f0eff */
[----:B----4-:R-:W-:Y:S01]  /*64040*/  ISETP.LT.AND P4, PT, R11, UR8, !P0 ;  /* 0x000000080b007c0c */ /* 0x010fe2000c781270 */
[----:B------:R-:W1:Y:S01]  /*64050*/  LDCU UR8, c[0x0][0x39c] ;  /* 0x00007380ff0877ac */ /* 0x000e620008000800 */
[----:B--2---:R-:W-:Y:S02]  /*64060*/  IMAD R21, R6, R29, RZ ;  /* 0x0000001d06157224 */ /* 0x004fe400078e02ff */
[----:B------:R-:W2:Y:S01]  /*64070*/  LDL.LU R6, [R1+0xd8] ;  /* 0x0000d80001067983 */ /* 0x000ea20000300800 */
[----:B------:R-:W-:Y:S01]  /*64080*/  ISETP.LT.AND P3, PT, R27, UR5, !P0 ;  /* 0x000000051b007c0c */ /* 0x000fe2000c761270 */
[----:B------:R-:W4:Y:S02]  /*64090*/  LDCU UR5, c[0x0][0x39c] ;  /* 0x00007380ff0577ac */ /* 0x000f240008000800 */
[----:B------:R-:W4:Y:S04]  /*640a0*/  LDL.LU R11, [R1+0x1f0] ;  /* 0x0001f000010b7983 */ /* 0x000f280000300800 */
[----:B------:R-:W2:Y:S04]  /*640b0*/  LDL.LU R5, [R1+0xe8] ;  /* 0x0000e80001057983 */ /* 0x000ea80000300800 */
[----:B------:R-:W2:Y:S04]  /*640c0*/  LDL.LU R27, [R1+0x8] ;  /* 0x00000800011b7983 */ /* 0x000ea80000300800 */
[----:B------:R0:W-:Y:S04]  /*640d0*/  @P2 STG.E.U16 desc[UR10][R22.64], R24 ;  /* 0x0000001816002986 */ /* 0x0001e8000c10150a */
[----:B0-----:R-:W2:Y:S01]  /*640e0*/  LDL.LU R22, [R1+0x1e8] ;  /* 0x0001e80001167983 */ /* 0x001ea20000300800 */
[----:B------:R-:W-:Y:S01]  /*640f0*/  LEA R20, P5, R21, R0, 0x1 ;  /* 0x0000000015147211 */ /* 0x000fe200078a08ff */
[----:B------:R-:W-:Y:S01]  /*64100*/  IMAD R23, R29, 0x8, R3 ;  /* 0x000000081d177824 */ /* 0x000fe200078e0203 */
[----:B------:R-:W-:-:S02]  /*64110*/  PRMT R24, R28, 0x7632, R24 ;  /* 0x000076321c187816 */ /* 0x000fc40000000018 */
[----:B------:R-:W-:Y:S01]  /*64120*/  LEA.HI.X.SX32 R21, R21, R2, 0x1, P5 ;  /* 0x0000000215157211 */ /* 0x000fe200028f0eff */
[----:B------:R-:W-:-:S04]  /*64130*/  IMAD R3, R29, 0x4, R23 ;  /* 0x000000041d037824 */ /* 0x000fc800078e0217 */
[----:B------:R0:W-:Y:S02]  /*64140*/  @P6 STG.E.U16 desc[UR10][R20.64], R24 ;  /* 0x0000001814006986 */ /* 0x0001e4000c10150a */
[----:B0-----:R-:W-:-:S04]  /*64150*/  LEA R20, P6, R3, R0, 0x1 ;  /* 0x0000000003147211 */ /* 0x001fc800078c08ff */
[----:B------:R-:W-:Y:S02]  /*64160*/  LEA.HI.X.SX32 R21, R3, R2, 0x1, P6 ;  /* 0x0000000203157211 */ /* 0x000fe400030f0eff */
[----:B--2---:R-:W-:Y:S01]  /*64170*/  ISETP.LT.AND P5, PT, R22, UR6, !P0 ;  /* 0x0000000616007c0c */ /* 0x004fe2000c7a1270 */
[----:B------:R-:W0:Y:S01]  /*64180*/  LDCU UR6, c[0x0][0x39c] ;  /* 0x00007380ff0677ac */ /* 0x000e220008000800 */
[----:B------:R-:W-:-:S04]  /*64190*/  LEA R22, P2, R23, R0, 0x1 ;  /* 0x0000000017167211 */ /* 0x000fc800078408ff */
[----:B------:R-:W-:Y:S02]  /*641a0*/  LEA.HI.X.SX32 R23, R23, R2, 0x1, P2 ;  /* 0x0000000217177211 */ /* 0x000fe400010f0eff */
[----:B---3--:R-:W-:Y:S01]  /*641b0*/  ISETP.LT.AND P2, PT, R7, UR4, !P0 ;  /* 0x0000000407007c0c */ /* 0x008fe2000c741270 */
[C---:B------:R-:W-:Y:S01]  /*641c0*/  IMAD R24, R29.reuse, 0x4, R3 ;  /* 0x000000041d187824 */ /* 0x040fe200078e0203 */
[----:B------:R-:W2:Y:S01]  /*641d0*/  LDL.LU R7, [R1+0x200] ;  /* 0x0002000001077983 */ /* 0x000ea20000300800 */
[----:B------:R-:W3:Y:S03]  /*641e0*/  LDCU UR4, c[0x0][0x39c] ;  /* 0x00007380ff0477ac */ /* 0x000ee60008000800 */
[----:B------:R-:W-:Y:S04]  /*641f0*/  @P1 STG.E.U16 desc[UR10][R22.64], R4 ;  /* 0x0000000416001986 */ /* 0x000fe8000c10150a */
[----:B------:R-:W2:Y:S04]  /*64200*/  LDL.LU R28, [R1+0x204] ;  /* 0x00020400011c7983 */ /* 0x000ea80000300800 */
[----:B------:R0:W-:Y:S04]  /*64210*/  @P4 STG.E.U16 desc[UR10][R20.64], R6 ;  /* 0x0000000614004986 */ /* 0x0001e8000c10150a */
[----:B0-----:R-:W2:Y:S01]  /*64220*/  LDL.LU R21, [R1+0x1f4] ;  /* 0x0001f40001157983 */ /* 0x001ea20000300800 */
[----:B------:R-:W-:Y:S01]  /*64230*/  IMAD R3, R29, 0x4, R24 ;  /* 0x000000041d037824 */ /* 0x000fe200078e0218 */
[----:B------:R-:W-:-:S04]  /*64240*/  LEA R22, P1, R24, R0, 0x1 ;  /* 0x0000000018167211 */ /* 0x000fc800078208ff */
[----:B------:R-:W-:Y:S02]  /*64250*/  LEA R20, P6, R3, R0, 0x1 ;  /* 0x0000000003147211 */ /* 0x000fe400078c08ff */
[-C--:B------:R-:W-:Y:S02]  /*64260*/  LEA.HI.X.SX32 R23, R24, R2.reuse, 0x1, P1 ;  /* 0x0000000218177211 */ /* 0x080fe400008f0eff */
[----:B----4-:R-:W-:Y:S01]  /*64270*/  ISETP.LT.AND P1, PT, R11, UR5, !P0 ;  /* 0x000000050b007c0c */ /* 0x010fe2000c721270 */
[----:B------:R-:W0:Y:S01]  /*64280*/  LDCU UR5, c[0x0][0x39c] ;  /* 0x00007380ff0577ac */ /* 0x000e220008000800 */
[----:B------:R-:W4:Y:S04]  /*64290*/  LDL.LU R11, [R1+0x17cc] ;  /* 0x0017cc00010b7983 */ /* 0x000f280000300800 */
[----:B------:R1:W-:Y:S04]  /*642a0*/  @P3 STG.E.U16 desc[UR10][R22.64], R5 ;  /* 0x0000000516003986 */ /* 0x0003e8000c10150a */
[----:B-1----:R-:W3:Y:S01]  /*642b0*/  LDL.LU R23, [R1+0x1f8] ;  /* 0x0001f80001177983 */ /* 0x002ee20000300800 */
[----:B--2---:R-:W-:Y:S01]  /*642c0*/  ISETP.LT.AND P4, PT, R21, UR6, !P0 ;  /* 0x0000000615007c0c */ /* 0x004fe2000c781270 */
[----:B------:R-:W1:Y:S01]  /*642d0*/  LDCU UR6, c[0x0][0x39c] ;  /* 0x00007380ff0677ac */ /* 0x000e620008000800 */
[----:B------:R-:W-:-:S05]  /*642e0*/  LEA.HI.X.SX32 R21, R3, R2, 0x1, P6 ;  /* 0x0000000203157211 */ /* 0x000fca00030f0eff */
[----:B------:R2:W-:Y:S04]  /*642f0*/  @P5 STG.E.U16 desc[UR10][R20.64], R27 ;  /* 0x0000001b14005986 */ /* 0x0005e8000c10150a */
[----:B--2---:R-:W2:Y:S01]  /*64300*/  LDL.LU R20, [R1+0x1fc] ;  /* 0x0001fc0001147983 */ /* 0x004ea20000300800 */
[----:B------:R-:W-:-:S04]  /*64310*/  IMAD R3, R29, 0x4, R3 ;  /* 0x000000041d037824 */ /* 0x000fc800078e0203 */
[----:B------:R-:W-:Y:S01]  /*64320*/  IMAD R21, R29, 0x4, R3 ;  /* 0x000000041d157824 */ /* 0x000fe200078e0203 */
[----:B------:R-:W-:Y:S02]  /*64330*/  LEA R22, P6, R3, R0, 0x1 ;  /* 0x0000000003167211 */ /* 0x000fe400078c08ff */
[----:B---3--:R-:W-:Y:S01]  /*64340*/  ISETP.LT.AND P3, PT, R23, UR7, !P0 ;  /* 0x0000000717007c0c */ /* 0x008fe2000c761270 */
[----:B------:R-:W3:Y:S01]  /*64350*/  LDCU UR7, c[0x0][0x39c] ;  /* 0x00007380ff0777ac */ /* 0x000ee20008000800 */
[----:B------:R-:W-:Y:S01]  /*64360*/  LEA.HI.X.SX32 R23, R3, R2, 0x1, P6 ;  /* 0x0000000203177211 */ /* 0x000fe200030f0eff */
[----:B------:R-:W-:Y:S01]  /*64370*/  IMAD R3, R29, 0x4, R21 ;  /* 0x000000041d037824 */ /* 0x000fe200078e0215 */
[----:B------:R-:W-:Y:S02]  /*64380*/  PRMT R25, R4, 0x7632, R25 ;  /* 0x0000763204197816 */ /* 0x000fe40000000019 */
[----:B------:R-:W-:Y:S01]  /*64390*/  PRMT R24, R6, 0x7632, R24 ;  /* 0x0000763206187816 */ /* 0x000fe20000000018 */
[----:B------:R-:W3:Y:S04]  /*643a0*/  LDL.LU R4, [R1+0x17c8] ;  /* 0x0017c80001047983 */ /* 0x000ee80000300800 */
[----:B------:R-:W-:Y:S01]  /*643b0*/  @P2 STG.E.U16 desc[UR10][R22.64], R25 ;  /* 0x0000001916002986 */ /* 0x000fe2000c10150a */
[----:B0-----:R-:W-:Y:S01]  /*643c0*/  ISETP.LT.AND P2, PT, R7, UR5, !P0 ;  /* 0x0000000507007c0c */ /* 0x001fe2000c741270 */
[----:B------:R-:W0:Y:S02]  /*643d0*/  LDCU UR5, c[0x0][0x39c] ;  /* 0x00007380ff0577ac */ /* 0x000e240008000800 */
[----:B------:R-:W3:Y:S04]  /*643e0*/  LDL.LU R6, [R1+0xfc] ;  /* 0x0000fc0001067983 */ /* 0x000ee80000300800 */
[----:B------:R-:W3:Y:S01]  /*643f0*/  LDL.LU R7, [R1+0xdc] ;  /* 0x0000dc0001077983 */ /* 0x000ee20000300800 */
[----:B--2---:R-:W-:Y:S01]  /*64400*/  ISETP.LT.AND P5, PT, R20, UR4, !P0 ;  /* 0x0000000414007c0c */ /* 0x004fe2000c7a1270 */
[----:B------:R-:W2:Y:S01]  /*64410*/  LDCU UR4, c[0x0][0x39c] ;  /* 0x00007380ff0477ac */ /* 0x000ea20008000800 */
[----:B------:R-:W-:-:S04]  /*64420*/  LEA R20, P6, R21, R0, 0x1 ;  /* 0x0000000015147211 */ /* 0x000fc800078c08ff */
[----:B------:R-:W-:-:S05]  /*64430*/  LEA.HI.X.SX32 R21, R21, R2, 0x1, P6 ;  /* 0x0000000215157211 */ /* 0x000fca00030f0eff */
[----:B------:R0:W-:Y:S04]  /*64440*/  @P1 STG.E.U16 desc[UR10][R20.64], R24 ;  /* 0x0000001814001986 */ /* 0x0001e8000c10150a */
[----:B0-----:R-:W2:Y:S01]  /*64450*/  LDL.LU R24, [R1+0x208] ;  /* 0x0002080001187983 */ /* 0x001ea20000300800 */
[----:B------:R-:W-:Y:S01]  /*64460*/  LEA R22, P6, R3, R0, 0x1 ;  /* 0x0000000003167211 */ /* 0x000fe200078c08ff */
[----:B------:R-:W-:Y:S01]  /*64470*/  IMAD R21, R29, 0x4, R3 ;  /* 0x000000041d157824 */ /* 0x000fe200078e0203 */
[----:B------:R-:W-:Y:S02]  /*64480*/  PRMT R20, R5, 0x7632, R20 ;  /* 0x0000763205147816 */ /* 0x000fe40000000014 */
[----:B------:R-:W-:Y:S01]  /*64490*/  LEA.HI.X.SX32 R23, R3, R2, 0x1, P6 ;  /* 0x0000000203177211 */ /* 0x000fe200030f0eff */
[----:B------:R-:W-:Y:S01]  /*644a0*/  IMAD R3, R29, 0x4, R21 ;  /* 0x000000041d037824 */ /* 0x000fe200078e0215 */
[----:B------:R-:W-:Y:S01]  /*644b0*/  PRMT R25, R27, 0x7632, R25 ;  /* 0x000076321b197816 */ /* 0x000fe20000000019 */
[----:B------:R-:W4:Y:S04]  /*644c0*/  LDL.LU R5, [R1+0x17c4] ;  /* 0x0017c40001057983 */ /* 0x000f280000300800 */
[----:B------:R0:W-:Y:S01]  /*644d0*/  @P4 STG.E.U16 desc[UR10][R22.64], R20 ;  /* 0x0000001416004986 */ /* 0x0001e2000c10150a */
[----:B-1----:R-:W-:Y:S01]  /*644e0*/  ISETP.LT.AND P1, PT, R28, UR6, !P0 ;  /* 0x000000061c007c0c */ /* 0x002fe2000c721270 */
[----:B------:R-:W1:Y:S02]  /*644f0*/  LDCU UR6, c[0x0][0x39c] ;  /* 0x00007380ff0677ac */ /* 0x000e640008000800 */
[----:B------:R-:W4:Y:S04]  /*64500*/  LDL.LU R28, [R1+0xc] ;  /* 0x00000c00011c7983 */ /* 0x000f280000300800 */
[----:B------:R-:W4:Y:S01]  /*64510*/  LDL.LU R27, [R1+0x188] ;  /* 0x00018800011b7983 */ /* 0x000f220000300800 */
[----:B0-----:R-:W-:-:S04]  /*64520*/  LEA R20, P6, R21, R0, 0x1 ;  /* 0x0000000015147211 */ /* 0x001fc800078c08ff */
[----:B------:R-:W-:Y:S02]  /*64530*/  LEA.HI.X.SX32 R21, R21, R2, 0x1, P6 ;  /* 0x0000000215157211 */ /* 0x000fe400030f0eff */
[----:B------:R-:W-:-:S03]  /*64540*/  LEA R22, P6, R3, R0, 0x1 ;  /* 0x0000000003167211 */ /* 0x000fc600078c08ff */
[----:B------:R0:W-:Y:S01]  /*64550*/  @P3 STG.E.U16 desc[UR10][R20.64], R25 ;  /* 0x0000001914003986 */ /* 0x0001e2000c10150a */
[----:B------:R-:W-:-:S05]  /*64560*/  LEA.HI.X.SX32 R23, R3, R2, 0x1, P6 ;  /* 0x0000000203177211 */ /* 0x000fca00030f0eff */
[----:B---3--:R3:W-:Y:S04]  /*64570*/  @P5 STG.E.U16 desc[UR10][R22.64], R6 ;  /* 0x0000000616005986 */ /* 0x0087e8000c10150a */
[----:B0-----:R-:W4:Y:S01]  /*64580*/  LDL.LU R25, [R1+0xec] ;  /* 0x0000ec0001197983 */ /* 0x001f220000300800 */
[----:B--2---:R-:W-:Y:S01]  /*64590*/  ISETP.LT.AND P4, PT, R24, UR4, !P0 ;  /* 0x0000000418007c0c */ /* 0x004fe2000c781270 */
[C---:B------:R-:W-:Y:S01]  /*645a0*/  IMAD R24, R29.reuse, 0x4, R3 ;  /* 0x000000041d187824 */ /* 0x040fe200078e0203 */
[----:B------:R-:W0:Y:S04]  /*645b0*/  LDCU UR4, c[0x0][0x39c] ;  /* 0x00007380ff0477ac */ /* 0x000e280008000800 */
[----:B------:R-:W-:Y:S01]  /*645c0*/  LEA R20, P3, R24, R0, 0x1 ;  /* 0x0000000018147211 */ /* 0x000fe200078608ff */
[----:B------:R-:W-:-:S03]  /*645d0*/  IMAD R3, R29, 0x4, R24 ;  /* 0x000000041d037824 */ /* 0x000fc600078e0218 */
[----:B------:R-:W-:Y:S02]  /*645e0*/  LEA.HI.X.SX32 R21, R24, R2, 0x1, P3 ;  /* 0x0000000218157211 */ /* 0x000fe400018f0eff */
[----:B------:R-:W1:Y:S04]  /*645f0*/  LDL.LU R24, [R1+0x210] ;  /* 0x0002100001187983 */ /* 0x000e680000300800 */
[----:B---3--:R-:W2:Y:S01]  /*64600*/  LDL.LU R23, [R1+0x20c] ;  /* 0x00020c0001177983 */ /* 0x008ea20000300800 */
[----:B------:R-:W-:-:S03]  /*64610*/  LEA R22, P5, R3, R0, 0x1 ;  /* 0x0000000003167211 */ /* 0x000fc600078a08ff */
[----:B------:R3:W-:Y:S01]  /*64620*/  @P2 STG.E.U16 desc[UR10][R20.64], R7 ;  /* 0x0000000714002986 */ /* 0x0007e2000c10150a */
[----:B-1----:R-:W-:Y:S01]  /*64630*/  ISETP.LT.AND P3, PT, R24, UR6, !P0 ;  /* 0x0000000618007c0c */ /* 0x002fe2000c761270 */
[----:B------:R-:W-:Y:S01]  /*64640*/  IMAD R24, R29, 0x4, R3 ;  /* 0x000000041d187824 */ /* 0x000fe200078e0203 */
[----:B------:R-:W-:Y:S01]  /*64650*/  PRMT R26, R7, 0x7632, R26 ;  /* 0x00007632071a7816 */ /* 0x000fe2000000001a */
[----:B------:R-:W1:Y:S01]  /*64660*/  LDCU UR6, c[0x0][0x39c] ;  /* 0x00007380ff0677ac */ /* 0x000e620008000800 */
[----:B--2---:R-:W-:Y:S02]  /*64670*/  ISETP.LT.AND P6, PT, R23, UR5, !P0 ;  /* 0x0000000517007c0c */ /* 0x004fe4000c7c1270 */
[----:B------:R-:W-:Y:S01]  /*64680*/  LEA.HI.X.SX32 R23, R3, R2, 0x1, P5 ;  /* 0x0000000203177211 */ /* 0x000fe200028f0eff */
[----:B------:R-:W2:Y:S01]  /*64690*/  LDCU UR5, c[0x0][0x39c] ;  /* 0x00007380ff0577ac */ /* 0x000ea20008000800 */
[----:B------:R-:W2:Y:S04]  /*646a0*/  LDL.LU R3, [R1+0x21c] ;  /* 0x00021c0001037983 */ /* 0x000ea80000300800 */
[----:B---3--:R-:W0:Y:S01]  /*646b0*/  LDL.LU R21, [R1+0x214] ;  /* 0x0002140001157983 */ /* 0x008e220000300800 */
[----:B------:R-:W-:-:S02]  /*646c0*/  LEA R20, P2, R24, R0, 0x1 ;  /* 0x0000000018147211 */ /* 0x000fc400078408ff */
[----:B0-----:R-:W-:Y:S01]  /*646d0*/  ISETP.LT.AND P5, PT, R21, UR4, !P0 ;  /* 0x0000000415007c0c */ /* 0x001fe2000c7a1270 */
[----:B----4-:R0:W-:Y:S01]  /*646e0*/  @P1 STG.E.U16 desc[UR10][R22.64], R25 ;  /* 0x0000001916001986 */ /* 0x0101e2000c10150a */
[----:B------:R-:W3:Y:S03]  /*646f0*/  LDCU UR4, c[0x0][0x39c] ;  /* 0x00007380ff0477ac */ /* 0x000ee60008000800 */
[----:B------:R-:W4:Y:S01]  /*64700*/  LDL.LU R21, [R1+0x218] ;  /* 0x0002180001157983 */ /* 0x000f220000300800 */
[----:B0-----:R-:W-:-:S03]  /*64710*/  PRMT R23, R6, 0x7632, R23 ;  /* 0x0000763206177816 */ /* 0x001fc60000000017 */
[----:B------:R-:W3:Y:S04]  /*64720*/  LDL.LU R6, [R1+0x17c0] ;  /* 0x0017c00001067983 */ /* 0x000ee80000300800 */
[----:B------:R-:W3:Y:S01]  /*64730*/  LDL.LU R7, [R1+0x17bc] ;  /* 0x0017bc0001077983 */ /* 0x000ee20000300800 */
[----:B----4-:R-:W-:Y:S01]  /*64740*/  ISETP.LT.AND P1, PT, R21, UR7, !P0 ;  /* 0x0000000715007c0c */ /* 0x010fe2000c721270 */
[----:B------:R-:W0:Y:S01]  /*64750*/  LDCU UR7, c[0x0][0x39c] ;  /* 0x00007380ff0777ac */ /* 0x000e220008000800 */
[----:B------:R-:W-:Y:S02]  /*64760*/  LEA.HI.X.SX32 R21, R24, R2, 0x1, P2 ;  /* 0x0000000218157211 */ /* 0x000fe400010f0eff */
[----:B--2---:R-:W-:Y:S01]  /*64770*/  ISETP.LT.AND P2, PT, R3, UR8, !P0 ;  /* 0x0000000803007c0c */ /* 0x004fe2000c741270 */
[--C-:B------:R-:W-:Y:S01]  /*64780*/  IMAD R3, R29, 0x4, R24.reuse ;  /* 0x000000041d037824 */ /* 0x100fe200078e0218 */
[----:B------:R-:W-:Y:S01]  /*64790*/  PRMT R24, R25, 0x7632, R24 ;  /* 0x0000763219187816 */ /* 0x000fe20000000018 */
[----:B------:R2:W-:Y:S01]  /*647a0*/  @P4 STG.E.U16 desc[UR10][R20.64], R28 ;  /* 0x0000001c14004986 */ /* 0x0005e2000c10150a */
[----:B------:R-:W4:Y:S01]  /*647b0*/  LDCU UR8, c[0x0][0x39c] ;  /* 0x00007380ff0877ac */ /* 0x000f220008000800 */
[----:B------:R-:W-:Y:S01]  /*647c0*/  IMAD R25, R29, 0x4, R3 ;  /* 0x000000041d197824 */ /* 0x000fe200078e0203 */
[----:B--2---:R-:W-:-:S04]  /*647d0*/  LEA R20, P4, R3, R0, 0x1 ;  /* 0x0000000003147211 */ /* 0x004fc800078808ff */
[----:B------:R-:W-:Y:S02]  /*647e0*/  LEA.HI.X.SX32 R21, R3, R2, 0x1, P4 ;  /* 0x0000000203157211 */ /* 0x000fe400020f0eff */
[----:B------:R-:W-:Y:S01]  /*647f0*/  LEA R22, P4, R25, R0, 0x1 ;  /* 0x0000000019167211 */ /* 0x000fe200078808ff */
[----:B------:R-:W-:Y:S02]  /*64800*/  IMAD R3, R29, 0x4, R25 ;  /* 0x000000041d037824 */ /* 0x000fe400078e0219 */
[----:B------:R2:W-:Y:S02]  /*64810*/  @P6 STG.E.U16 desc[UR10][R20.64], R23 ;  /* 0x0000001714006986 */ /* 0x0005e4000c10150a */
[----:B--2---:R-:W-:Y:S01]  /*64820*/  LEA.HI.X.SX32 R23, R25, R2, 0x1, P4 ;  /* 0x0000000219177211 */ /* 0x004fe200020f0eff */
[----:B------:R-:W-:Y:S01]  /*64830*/  IMAD R25, R27, R29, RZ ;  /* 0x0000001d1b197224 */ /* 0x000fe200078e02ff */
[----:B------:R-:W-:Y:S02]  /*64840*/  LEA R20, P6, R3, R0, 0x1 ;  /* 0x0000000003147211 */ /* 0x000fe400078c08ff */
[----:B---3--:R-:W-:Y:S01]  /*64850*/  ISETP.LT.AND P4, PT, R27, UR4, !P0 ;  /* 0x000000041b007c0c */ /* 0x008fe2000c781270 */
[----:B------:R2:W-:Y:S01]  /*64860*/  @P3 STG.E.U16 desc[UR10][R22.64], R26 ;  /* 0x0000001a16003986 */ /* 0x0005e2000c10150a */
[----:B------:R-:W-:Y:S01]  /*64870*/  LEA.HI.X.SX32 R21, R3, R2, 0x1, P6 ;  /* 0x0000000203157211 */ /* 0x000fe200030f0eff */
[----:B------:R-:W3:Y:S02]  /*64880*/  LDCU UR4, c[0x0][0x39c] ;  /* 0x00007380ff0477ac */ /* 0x000ee40008000800 */
[----:B------:R-:W3:Y:S04]  /*64890*/  LDL.LU R27, [R1+0x230] ;  /* 0x00023000011b7983 */ /* 0x000ee80000300800 */
[----:B--2---:R-:W2:Y:S04]  /*648a0*/  LDL.LU R23, [R1+0x220] ;  /* 0x0002200001177983 */ /* 0x004ea80000300800 */
[----:B------:R-:W3:Y:S04]  /*648b0*/  LDL.LU R26, [R1+0x22c] ;  /* 0x00022c00011a7983 */ /* 0x000ee80000300800 */
[----:B------:R0:W-:Y:S04]  /*648c0*/  @P5 STG.E.U16 desc[UR10][R20.64], R24 ;  /* 0x0000001814005986 */ /* 0x0001e8000c10150a */
[----:B0-----:R-:W1:Y:S01]  /*648d0*/  LDL.LU R20, [R1+0x224] ;  /* 0x0002240001147983 */ /* 0x001e620000300800 */
[----:B------:R-:W-:Y:S01]  /*648e0*/  LEA R22, P6, R25, R0, 0x1 ;  /* 0x0000000019167211 */ /* 0x000fe200078c08ff */
[----:B------:R-:W-:Y:S01]  /*648f0*/  IMAD R21, R29, 0x8, R3 ;  /* 0x000000081d157824 */ /* 0x000fe200078e0203 */
[----:B------:R-:W-:-:S03]  /*64900*/  PRMT R24, R28, 0x7632, R24 ;  /* 0x000076321c187816 */ /* 0x000fc60000000018 */
[----:B------:R-:W-:Y:S01]  /*64910*/  IMAD R3, R29, 0x4, R21 ;  /* 0x000000041d037824 */ /* 0x000fe200078e0215 */
[----:B--2---:R-:W-:Y:S01]  /*64920*/  ISETP.LT.AND P3, PT, R23, UR5, !P0 ;  /* 0x0000000517007c0c */ /* 0x004fe2000c761270 */
[----:B------:R-:W0:Y:S01]  /*64930*/  LDCU UR5, c[0x0][0x39c] ;  /* 0x00007380ff0577ac */ /* 0x000e220008000800 */
[----:B------:R-:W-:Y:S02]  /*64940*/  LEA.HI.X.SX32 R23, R25, R2, 0x1, P6 ;  /* 0x0000000219177211 */ /* 0x000fe400030f0eff */
[----:B------:R-:W4:Y:S04]  /*64950*/  LDL.LU R25, [R1+0x238] ;  /* 0x0002380001197983 */ /* 0x000f280000300800 */
[----:B------:R2:W-:Y:S04]  /*64960*/  @P4 STG.E.U16 desc[UR10][R22.64], R24 ;  /* 0x0000001816004986 */ /* 0x0005e8000c10150a */
[----:B------:R-:W4:Y:S01]  /*64970*/  LDL.LU R28, [R1+0x23c] ;  /* 0x00023c00011c7983 */ /* 0x000f220000300800 */
[----:B--2---:R-:W-:-:S02]  /*64980*/  LEA R22, P4, R3, R0, 0x1 ;  /* 0x0000000003167211 */ /* 0x004fc400078808ff */
[----:B-1----:R-:W-:Y:S01]  /*64990*/  ISETP.LT.AND P5, PT, R20, UR6, !P0 ;  /* 0x0000000614007c0c */ /* 0x002fe2000c7a1270 */
[----:B------:R-:W-:Y:S01]  /*649a0*/  IMAD R24, R29, 0x4, R3 ;  /* 0x000000041d187824 */ /* 0x000fe200078e0203 */
[----:B------:R-:W-:Y:S01]  /*649b0*/  LEA R20, P6, R21, R0, 0x1 ;  /* 0x0000000015147211 */ /* 0x000fe200078c08ff */
[----:B------:R-:W1:Y:S01]  /*649c0*/  LDCU UR6, c[0x0][0x39c] ;  /* 0x00007380ff0677ac */ /* 0x000e620008000800 */
[-C--:B------:R-:W-:Y:S02]  /*649d0*/  LEA.HI.X.SX32 R23, R3, R2.reuse, 0x1, P4 ;  /* 0x0000000203177211 */ /* 0x080fe400020f0eff */
[----:B------:R-:W2:Y:S01]  /*649e0*/  LDL.LU R3, [R1+0x228] ;  /* 0x0002280001037983 */ /* 0x000ea20000300800 */
[----:B------:R-:W-:-:S05]  /*649f0*/  LEA.HI.X.SX32 R21, R21, R2, 0x1, P6 ;  /* 0x0000000215157211 */ /* 0x000fca00030f0eff */
[----:B------:R0:W-:Y:S01]  /*64a00*/  @P1 STG.E.U16 desc[UR10][R20.64], R4 ;  /* 0x0000000414001986 */ /* 0x0001e2000c10150a */
[----:B---3--:R-:W-:Y:S01]  /*64a10*/  ISETP.LT.AND P1, PT, R26, UR4, !P0 ;  /* 0x000000041a007c0c */ /* 0x008fe2000c721270 */
[----:B------:R-:W3:Y:S02]  /*64a20*/  LDCU UR4, c[0x0][0x39c] ;  /* 0x00007380ff0477ac */ /* 0x000ee40008000800 */
[----:B------:R-:W-:Y:S01]  /*64a30*/  @P2 STG.E.U16 desc[UR10][R22.64], R12 ;  /* 0x0000000c16002986 */ /* 0x000fe2000c10150a */
[----:B0-----:R-:W-:-:S03]  /*64a40*/  LEA R20, P4, R24, R0, 0x1 ;  /* 0x0000000018147211 */ /* 0x001fc600078808ff */
[----:B------:R-:W3:Y:S01]  /*64a50*/  LDL.LU R26, [R1+0x240] ;  /* 0x00024000011a7983 */ /* 0x000ee20000300800 */
[----:B------:R-:W-:Y:S02]  /*64a60*/  LEA.HI.X.SX32 R21, R24, R2, 0x1, P4 ;  /* 0x0000000218157211 */ /* 0x000fe400020f0eff */
[----:B------:R-:W-:Y:S01]  /*64a70*/  ISETP.LT.AND P2, PT, R27, UR5, !P0 ;  /* 0x000000051b007c0c */ /* 0x000fe2000c741270 */
[----:B------:R-:W0:Y:S01]  /*64a80*/  LDCU UR5, c[0x0][0x39c] ;  /* 0x00007380ff0577ac */ /* 0x000e220008000800 */
[----:B------:R-:W3:Y:S04]  /*64a90*/  LDL.LU R27, [R1+0x244] ;  /* 0x00024400011b7983 */ /* 0x000ee80000300800 */
[----:B------:R1:W-:Y:S04]  /*64aa0*/  @P3 STG.E.U16 desc[UR10][R20.64], R8 ;  /* 0x0000000814003986 */ /* 0x0003e8000c10150a */
[----:B-1----:R-:W3:Y:S01]  /*64ab0*/  LDL.LU R21, [R1+0x234] ;  /* 0x0002340001157983 */ /* 0x002ee20000300800 */
[----:B------:R-:W-:-:S02]  /*64ac0*/  PRMT R8, R4, 0x7632, R8 ;  /* 0x0000763204087816 */ /* 0x000fc40000000008 */
[----:B------:R-:W-:Y:S02]  /*64ad0*/  PRMT R12, R12, 0x7632, R12 ;  /* 0x000076320c0c7816 */ /* 0x000fe4000000000c */
[----:B--2---:R-:W-:Y:S01]  /*64ae0*/  ISETP.LT.AND P6, PT, R3, UR7, !P0 ;  /* 0x0000000703007c0c */ /* 0x004fe2000c7c1270 */
[----:B------:R-:W-:Y:S01]  /*64af0*/  IMAD R3, R29, 0x4, R24 ;  /* 0x000000041d037824 */ /* 0x000fe200078e0218 */
[----:B----4-:R-:W-:Y:S01]  /*64b00*/  ISETP.LT.AND P3, PT, R25, UR8, !P0 ;  /* 0x0000000819007c0c */ /* 0x010fe2000c761270 */
[----:B------:R-:W1:Y:S01]  /*64b10*/  LDCU UR7, c[0x0][0x39c] ;  /* 0x00007380ff0777ac */ /* 0x000e620008000800 */
[----:B------:R-:W2:Y:S02]  /*64b20*/  LDL.LU R25, [R1+0x248] ;  /* 0x0002480001197983 */ /* 0x000ea40000300800 */
[----:B------:R-:W-:Y:S01]  /*64b30*/  LEA R22, P4, R3, R0, 0x1 ;  /* 0x0000000003167211 */ /* 0x000fe200078808ff */
[----:B------:R-:W-:Y:S01]  /*64b40*/  IMAD R20, R29, 0x4, R3 ;  /* 0x000000041d147824 */ /* 0x000fe200078e0203 */
[----:B------:R-:W4:Y:S02]  /*64b50*/  LDCU UR8, c[0x0][0x39c] ;  /* 0x00007380ff0877ac */ /* 0x000f240008000800 */
[----:B------:R-:W-:Y:S01]  /*64b60*/  LEA.HI.X.SX32 R23, R3, R2, 0x1, P4 ;  /* 0x0000000203177211 */ /* 0x000fe200020f0eff */
[----:B------:R-:W-:-:S04]  /*64b70*/  IMAD R3, R29, 0x4, R20 ;  /* 0x000000041d037824 */ /* 0x000fc800078e0214 */
[----:B------:R0:W-:Y:S01]  /*64b80*/  @P5 STG.E.U16 desc[UR10][R22.64], R16 ;  /* 0x0000001016005986 */ /* 0x0001e2000c10150a */
[----:B------:R-:W-:Y:S01]  /*64b90*/  IMAD R4, R29, 0x4, R3 ;  /* 0x000000041d047824 */ /* 0x000fe200078e0203 */
[----:B0-----:R-:W-:-:S04]  /*64ba0*/  LEA R22, P5, R20, R0, 0x1 ;  /* 0x0000000014167211 */ /* 0x001fc800078a08ff */
[----:B------:R-:W-:Y:S02]  /*64bb0*/  LEA.HI.X.SX32 R23, R20, R2, 0x1, P5 ;  /* 0x0000000214177211 */ /* 0x000fe400028f0eff */
[----:B------:R-:W-:Y:S02]  /*64bc0*/  LEA R20, P5, R3, R0, 0x1 ;  /* 0x0000000003147211 */ /* 0x000fe400078a08ff */
[----:B---3--:R-:W-:Y:S01]  /*64bd0*/  ISETP.LT.AND P4, PT, R21, UR6, !P0 ;  /* 0x0000000615007c0c */ /* 0x008fe2000c781270 */
[----:B------:R-:W0:Y:S01]  /*64be0*/  LDCU UR6, c[0x0][0x39c] ;  /* 0x00007380ff0677ac */ /* 0x000e220008000800 */
[----:B------:R3:W-:Y:S01]  /*64bf0*/  @P6 STG.E.U16 desc[UR10][R22.64], R8 ;  /* 0x0000000816006986 */ /* 0x0007e2000c10150a */
[----:B------:R-:W-:Y:S02]  /*64c00*/  LEA.HI.X.SX32 R21, R3, R2, 0x1, P5 ;  /* 0x0000000203157211 */ /* 0x000fe400028f0eff */
[----:B------:R-:W-:Y:S01]  /*64c10*/  ISETP.LT.AND P5, PT, R28, UR4, !P0 ;  /* 0x000000041c007c0c */ /* 0x000fe2000c7a1270 */
[----:B------:R-:W2:Y:S01]  /*64c20*/  LDCU UR4, c[0x0][0x39c] ;  /* 0x00007380ff0477ac */ /* 0x000ea20008000800 */
[----:B------:R-:W4:Y:S01]  /*64c30*/  LDL.LU R28, [R1+0x250] ;  /* 0x00025000011c7983 */ /* 0x000f220000300800 */
[----:B---3--:R-:W-:-:S02]  /*64c40*/  LEA R22, P6, R4, R0, 0x1 ;  /* 0x0000000004167211 */ /* 0x008fc400078c08ff */
[----:B------:R-:W-:Y:S02]  /*64c50*/  PRMT R8, R8, 0x7632, R8 ;  /* 0x0000763208087816 */ /* 0x000fe40000000008 */
[----:B------:R-:W-:Y:S01]  /*64c60*/  LEA.HI.X.SX32 R23, R4, R2, 0x1, P6 ;  /* 0x0000000204177211 */ /* 0x000fe200030f0eff */
[----:B------:R3:W-:Y:S01]  /*64c70*/  @P1 STG.E.U16 desc[UR10][R20.64], R12 ;  /* 0x0000000c14001986 */ /* 0x0007e2000c10150a */
[----:B------:R-:W-:Y:S01]  /*64c80*/  ISETP.LT.AND P1, PT, R26, UR5, !P0 ;  /* 0x000000051a007c0c */ /* 0x000fe2000c721270 */
[----:B------:R-:W-:Y:S01]  /*64c90*/  IMAD R4, R29, 0x4, R4 ;  /* 0x000000041d047824 */ /* 0x000fe200078e0204 */
[----:B------:R-:W-:Y:S01]  /*64ca0*/  PRMT R16, R16, 0x7632, R16 ;  /* 0x0000763210107816 */ /* 0x000fe20000000010 */
[----:B------:R1:W-:Y:S01]  /*64cb0*/  @P2 STG.E.U16 desc[UR10][R22.64], R8 ;  /* 0x0000000816002986 */ /* 0x0003e2000c10150a */
[----:B0-----:R-:W-:-:S03]  /*64cc0*/  ISETP.LT.AND P2, PT, R27, UR6, !P0 ;  /* 0x000000061b007c0c */ /* 0x001fc6000c741270 */
[----:B---3--:R-:W3:Y:S01]  /*64cd0*/  LDL.LU R12, [R1+0x24c] ;  /* 0x00024c00010c7983 */ /* 0x008ee20000300800 */
[C---:B------:R-:W-:Y:S01]  /*64ce0*/  LEA R20, P6, R4.reuse, R0, 0x1 ;  /* 0x0000000004147211 */ /* 0x040fe200078c08ff */
[C---:B------:R-:W-:Y:S01]  /*64cf0*/  IMAD R3, R29.reuse, 0x4, R4 ;  /* 0x000000041d037824 */ /* 0x040fe200078e0204 */
[----:B------:R-:W4:Y:S01]  /*64d00*/  LDCU UR6, c[0x0][0x39c] ;  /* 0x00007380ff0677ac */ /* 0x000f220008000800 */
[----:B------:R-:W3:Y:S01]  /*64d10*/  LDL.LU R26, [R1+0x254] ;  /* 0x00025400011a7983 */ /* 0x000ee20000300800 */
[----:B------:R-:W0:Y:S03]  /*64d20*/  LDCU UR5, c[0x0][0x39c] ;  /* 0x00007380ff0577ac */ /* 0x000e260008000800 */
[----:B------:R-:W3:Y:S01]  /*64d30*/  LDL.LU R27, [R1+0x258] ;  /* 0x00025800011b7983 */ /* 0x000ee20000300800 */
[----:B------:R-:W-:Y:S01]  /*64d40*/  LEA.HI.X.SX32 R21, R4, R2, 0x1, P6 ;  /* 0x0000000204157211 */ /* 0x000fe200030f0eff */
[----:B------:R-:W-:Y:S01]  /*64d50*/  IMAD R4, R29, 0x4, R3 ;  /* 0x000000041d047824 */ /* 0x000fe200078e0203 */
[----:B-1----:R-:W-:-:S03]  /*64d60*/  LEA R22, P6, R3, R0, 0x1 ;  /* 0x0000000003167211 */ /* 0x002fc600078c08ff */
[----:B------:R1:W-:Y:S01]  /*64d70*/  @P4 STG.E.U16 desc[UR10][R20.64], R16 ;  /* 0x0000001014004986 */ /* 0x0003e2000c10150a */
[----:B------:R-:W-:Y:S01]  /*64d80*/  LEA.HI.X.SX32 R23, R3, R2, 0x1, P6 ;  /* 0x0000000203177211 */ /* 0x000fe200030f0eff */
[C---:B------:R-:W-:Y:S01]  /*64d90*/  IMAD R3, R29.reuse, 0x4, R4 ;  /* 0x000000041d037824 */ /* 0x040fe200078e0204 */
[C---:B-1----:R-:W-:Y:S01]  /*64da0*/  LEA R20, P6, R4.reuse, R0, 0x1 ;  /* 0x0000000004147211 */ /* 0x042fe200078c08ff */
[----:B------:R-:W1:Y:S03]  /*64db0*/  LDC R16, c[0x0][0x3b8] ;  /* 0x0000ee00ff107b82 */ /* 0x000e660000000800 */
[----:B------:R-:W-:Y:S01]  /*64dc0*/  LEA.HI.X.SX32 R21, R4, R2, 0x1, P6 ;  /* 0x0000000204157211 */ /* 0x000fe200030f0eff */
[----:B------:R-:W-:Y:S01]  /*64dd0*/  IMAD R4, R29, 0x4, R3 ;  /* 0x000000041d047824 */ /* 0x000fe200078e0203 */
[----:B------:R0:W-:Y:S04]  /*64de0*/  @P3 STG.E.U16 desc[UR10][R22.64], R5 ;  /* 0x0000000516003986 */ /* 0x0001e8000c10150a */
[----:B------:R0:W-:Y:S02]  /*64df0*/  @P5 STG.E.U16 desc[UR10][R20.64], R13 ;  /* 0x0000000d14005986 */ /* 0x0001e4000c10150a */
[----:B0-----:R-:W-:-:S02]  /*64e00*/  LEA R22, P3, R3, R0, 0x1 ;  /* 0x0000000003167211 */ /* 0x001fc400078608ff */
[C---:B------:R-:W-:Y:S02]  /*64e10*/  LEA R20, P6, R4.reuse, R0, 0x1 ;  /* 0x0000000004147211 */ /* 0x040fe400078c08ff */
[-C--:B------:R-:W-:Y:S02]  /*64e20*/  LEA.HI.X.SX32 R23, R3, R2.reuse, 0x1, P3 ;  /* 0x0000000203177211 */ /* 0x080fe400018f0eff */
[----:B------:R-:W-:-:S03]  /*64e30*/  LEA.HI.X.SX32 R21, R4, R2, 0x1, P6 ;  /* 0x0000000204157211 */ /* 0x000fc600030f0eff */
[----:B------:R0:W-:Y:S04]  /*64e40*/  @P1 STG.E.U16 desc[UR10][R22.64], R9 ;  /* 0x0000000916001986 */ /* 0x0001e8000c10150a */
[----:B------:R0:W-:Y:S01]  /*64e50*/  @P2 STG.E.U16 desc[UR10][R20.64], R17 ;  /* 0x0000001114002986 */ /* 0x0001e2000c10150a */
[----:B--2---:R-:W-:Y:S02]  /*64e60*/  ISETP.LT.AND P4, PT, R25, UR4, !P0 ;  /* 0x0000000419007c0c */ /* 0x004fe4000c781270 */
[----:B----4-:R-:W-:Y:S01]  /*64e70*/  ISETP.LT.AND P3, PT, R28, UR6, !P0 ;  /* 0x000000061c007c0c */ /* 0x010fe2000c761270 */
[----:B------:R-:W2:Y:S01]  /*64e80*/  LDL.LU R25, [R1+0x19c] ;  /* 0x00019c0001197983 */ /* 0x000ea20000300800 */
[----:B------:R-:W-:Y:S01]  /*64e90*/  IMAD R4, R29, 0x4, R4 ;  /* 0x000000041d047824 */ /* 0x000fe200078e0204 */
[----:B------:R-:W4:Y:S01]  /*64ea0*/  LDCU UR4, c[0x0][0x3b8] ;  /* 0x00007700ff0477ac */ /* 0x000f220008000800 */
[----:B0-----:R-:W-:Y:S01]  /*64eb0*/  PRMT R9, R5, 0x7632, R9 ;  /* 0x0000763205097816 */ /* 0x001fe20000000009 */
[----:B------:R-:W4:Y:S01]  /*64ec0*/  LDL.LU R28, [R1+0x25c] ;  /* 0x00025c00011c7983 */ /* 0x000f220000300800 */
[----:B------:R-:W-:Y:S01]  /*64ed0*/  PRMT R13, R13, 0x7632, R13 ;  /* 0x000076320d0d7816 */ /* 0x000fe2000000000d */
[----:B------:R-:W0:Y:S08]  /*64ee0*/  LDC R22, c[0x0][0x3b8] ;  /* 0x0000ee00ff167b82 */ /* 0x000e300000000800 */
[----:B------:R-:W0:Y:S01]  /*64ef0*/  LDC R23, c[0x0][0x3b8] ;  /* 0x0000ee00ff177b82 */ /* 0x000e220000000800 */
[----:B---3--:R-:W-:-:S02]  /*64f00*/  ISETP.LT.AND P1, PT, R26, UR7, !P0 ;  /* 0x000000071a007c0c */ /* 0x008fc4000c721270 */
[----:B------:R-:W-:Y:S01]  /*64f10*/  ISETP.LT.AND P2, PT, R27, UR8, !P0 ;  /* 0x000000081b007c0c */ /* 0x000fe2000c741270 */
[----:B------:R-:W3:Y:S01]  /*64f20*/  LDL.LU R26, [R1+0x260] ;  /* 0x00026000011a7983 */ /* 0x000ee20000300800 */
[C---:B------:R-:W-:Y:S01]  /*64f30*/  IMAD R8, R29.reuse, 0x4, R4 ;  /* 0x000000041d087824 */ /* 0x040fe200078e0204 */
[----:B------:R-:W-:Y:S01]  /*64f40*/  LEA R20, P6, R4, R0, 0x1 ;  /* 0x0000000004147211 */ /* 0x000fe200078c08ff */
[----:B------:R-:W0:Y:S01]  /*64f50*/  LDCU UR6, c[0x0][0x39c] ;  /* 0x00007380ff0677ac */ /* 0x000e220008000800 */
[----:B------:R-:W3:Y:S01]  /*64f60*/  LDL.LU R27, [R1+0x264] ;  /* 0x00026400011b7983 */ /* 0x000ee20000300800 */
[----:B------:R-:W-:Y:S01]  /*64f70*/  IMAD R3, R29, 0x4, R8 ;  /* 0x000000041d037824 */ /* 0x000fe200078e0208 */
[----:B------:R-:W-:Y:S01]  /*64f80*/  ISETP.LT.AND P5, PT, R12, UR5, !P0 ;  /* 0x000000050c007c0c */ /* 0x000fe2000c7a1270 */
[----:B------:R-:W2:Y:S01]  /*64f90*/  LDCU UR5, c[0x0][0x39c] ;  /* 0x00007380ff0577ac */ /* 0x000ea20008000800 */
[----:B------:R-:W3:Y:S01]  /*64fa0*/  LDL.LU R29, [R1+0x268] ;  /* 0x00026800011d7983 */ /* 0x000ee20000300800 */
[----:B------:R-:W-:-:S02]  /*64fb0*/  LEA.HI.X.SX32 R21, R4, R2, 0x1, P6 ;  /* 0x0000000204157211 */ /* 0x000fc400030f0eff */
[C---:B------:R-:W-:Y:S01]  /*64fc0*/  LEA R4, P6, R8.reuse, R0, 0x1 ;  /* 0x0000000008047211 */ /* 0x040fe200078c08ff */
[----:B------:R-:W3:Y:S03]  /*64fd0*/  LDCU UR8, c[0x0][0x39c] ;  /* 0x00007380ff0877ac */ /* 0x000ee60008000800 */
[----:B------:R-:W-:Y:S01]  /*64fe0*/  LEA.HI.X.SX32 R5, R8, R2, 0x1, P6 ;  /* 0x0000000208057211 */ /* 0x000fe200030f0eff */
[----:B------:R1:W-:Y:S01]  /*64ff0*/  @P4 STG.E.U16 desc[UR10][R20.64], R9 ;  /* 0x0000000914004986 */ /* 0x0003e2000c10150a */
[----:B------:R-:W-:Y:S01]  /*65000*/  PRMT R17, R17, 0x7632, R17 ;  /* 0x0000763211117816 */ /* 0x000fe20000000011 */
[----:B------:R-:W0:Y:S02]  /*65010*/  LDCU UR7, c[0x0][0x39c] ;  /* 0x00007380ff0777ac */ /* 0x000e240008000800 */
[----:B------:R0:W-:Y:S01]  /*65020*/  @P5 STG.E.U16 desc[UR10][R4.64], R13 ;  /* 0x0000000d04005986 */ /* 0x0001e2000c10150a */
[----:B-1----:R-:W1:Y:S01]  /*65030*/  LDC R20, c[0x0][0x3b8] ;  /* 0x0000ee00ff147b82 */ /* 0x002e620000000800 */
[----:B0-----:R-:W-:-:S02]  /*65040*/  LEA R4, P4, R3, R0, 0x1 ;  /* 0x0000000003047211 */ /* 0x001fc400078808ff */
[----:B------:R-:W-:Y:S02]  /*65050*/  PRMT R13, R9, 0x7632, R13 ;  /* 0x00007632090d7816 */ /* 0x000fe4000000000d */
[----:B------:R-:W-:-:S03]  /*65060*/  LEA.HI.X.SX32 R5, R3, R2, 0x1, P4 ;  /* 0x0000000203057211 */ /* 0x000fc600020f0eff */
[----:B------:R-:W0:Y:S02]  /*65070*/  LDC R21, c[0x0][0x3b8] ;  /* 0x0000ee00ff157b82 */ /* 0x000e240000000800 */
[----:B------:R0:W-:Y:S01]  /*65080*/  @P3 STG.E.U16 desc[UR10][R4.64], R13 ;  /* 0x0000000d04003986 */ /* 0x0001e2000c10150a */
[C---:B--2---:R-:W-:Y:S01]  /*65090*/  ISETP.LT.AND P6, PT, R25.reuse, UR5, !P0 ;  /* 0x0000000519007c0c */ /* 0x044fe2000c7c1270 */
[----:B----4-:R-:W-:Y:S01]  /*650a0*/  IMAD R12, R25, UR4, RZ ;  /* 0x00000004190c7c24 */ /* 0x010fe2000f8e02ff */
[----:B------:R-:W2:Y:S01]  /*650b0*/  LDCU UR4, c[0x0][0x39c] ;  /* 0x00007380ff0477ac */ /* 0x000ea20008000800 */
[----:B------:R-:W4:Y:S01]  /*650c0*/  LDL.LU R25, [R1+0x26c] ;  /* 0x00026c0001197983 */ /* 0x000f220000300800 */
[----:B------:R-:W-:Y:S01]  /*650d0*/  ISETP.LT.AND P5, PT, R28, UR6, !P0 ;  /* 0x000000061c007c0c */ /* 0x000fe2000c7a1270 */
[----:B------:R-:W-:Y:S01]  /*650e0*/  IMAD R3, R22, 0x8, R3 ;  /* 0x0000000816037824 */ /* 0x000fe200078e0203 */
[----:B0-----:R-:W0:Y:S01]  /*650f0*/  LDC R13, c[0x0][0x3b8] ;  /* 0x0000ee00ff0d7b82 */ /* 0x001e220000000800 */
[----:B------:R-:W4:Y:S01]  /*65100*/  LDL.LU R28, [R1+0x270] ;  /* 0x00027000011c7983 */ /* 0x000f220000300800 */
[----:B---3--:R-:W-:Y:S01]  /*65110*/  ISETP.LT.AND P3, PT, R27, UR8, !P0 ;  /* 0x000000081b007c0c */ /* 0x008fe2000c761270 */
[----:B------:R-:W4:Y:S02]  /*65120*/  LDCU UR6, c[0x0][0x39c] ;  /* 0x00007380ff0677ac */ /* 0x000f240008000800 */
[----:B------:R-:W3:Y:S01]  /*65130*/  LDL.LU R27, [R1+0x274] ;  /* 0x00027400011b7983 */ /* 0x000ee20000300800 */
[C---:B------:R-:W-:Y:S01]  /*65140*/  LEA R8, P4, R12.reuse, R0, 0x1 ;  /* 0x000000000c087211 */ /* 0x040fe200078808ff */
[----:B------:R-:W0:Y:S03]  /*65150*/  LDCU UR5, c[0x0][0x39c] ;  /* 0x00007380ff0577ac */ /* 0x000e260008000800 */
[----:B------:R-:W-:-:S05]  /*65160*/  LEA.HI.X.SX32 R9, R12, R2, 0x1, P4 ;  /* 0x000000020c097211 */ /* 0x000fca00020f0eff */
[----:B------:R0:W-:Y:S01]  /*65170*/  @P6 STG.E.U16 desc[UR10][R8.64], R17 ;  /* 0x0000001108006986 */ /* 0x0001e2000c10150a */
[----:B------:R-:W-:-:S04]  /*65180*/  LEA R4, P6, R3, R0, 0x1 ;  /* 0x0000000003047211 */ /* 0x000fc800078c08ff */
[----:B------:R-:W-:-:S05]  /*65190*/  LEA.HI.X.SX32 R5, R3, R2, 0x1, P6 ;  /* 0x0000000203057211 */ /* 0x000fca00030f0eff */
[----:B------:R1:W-:Y:S01]  /*651a0*/  @P1 STG.E.U16 desc[UR10][R4.64], R6 ;  /* 0x0000000604001986 */ /* 0x0003e2000c10150a */
[----:B--2---:R-:W-:Y:S01]  /*651b0*/  ISETP.LT.AND P1, PT, R29, UR4, !P0 ;  /* 0x000000041d007c0c */ /* 0x004fe2000c721270 */
[----:B0-----:R-:W-:Y:S01]  /*651c0*/  IMAD R9, R16, 0x4, R3 ;  /* 0x0000000410097824 */ /* 0x001fe200078e0203 */
[----:B------:R-:W3:Y:S01]  /*651d0*/  LDCU UR4, c[0x0][0x39c] ;  /* 0x00007380ff0477ac */ /* 0x000ee20008000800 */
[----:B------:R-:W2:Y:S01]  /*651e0*/  LDL.LU R29, [R1+0x278] ;  /* 0x00027800011d7983 */ /* 0x000ea20000300800 */
[----:B------:R-:W-:Y:S01]  /*651f0*/  ISETP.LT.AND P4, PT, R26, UR7, !P0 ;  /* 0x000000071a007c0c */ /* 0x000fe2000c781270 */
[----:B-1----:R-:W-:Y:S01]  /*65200*/  IMAD R3, R20, 0x4, R9 ;  /* 0x0000000414037824 */ /* 0x002fe200078e0209 */
[----:B------:R-:W-:Y:S01]  /*65210*/  LEA R8, P6, R9, R0, 0x1 ;  /* 0x0000000009087211 */ /* 0x000fe200078c08ff */
[----:B------:R-:W2:Y:S01]  /*65220*/  LDL.LU R26, [R1+0x27c] ;  /* 0x00027c00011a7983 */ /* 0x000ea20000300800 */
[----:B------:R-:W0:Y:S01]  /*65230*/  LDC R16, c[0x0][0x3b8] ;  /* 0x0000ee00ff107b82 */ /* 0x000e220000000800 */
[----:B------:R-:W-:Y:S01]  /*65240*/  IMAD R12, R21, 0x4, R3 ;  /* 0x00000004150c7824 */ /* 0x000fe200078e0203 */
[----:B------:R-:W-:Y:S01]  /*65250*/  LEA.HI.X.SX32 R9, R9, R2, 0x1, P6 ;  /* 0x0000000209097211 */ /* 0x000fe200030f0eff */
[----:B------:R-:W1:Y:S01]  /*65260*/  LDCU UR7, c[0x0][0x39c] ;  /* 0x00007380ff0777ac */ /* 0x000e620008000800 */
[----:B------:R-:W-:-:S03]  /*65270*/  LEA R4, P6, R3, R0, 0x1 ;  /* 0x0000000003047211 */ /* 0x000fc600078c08ff */
[----:B------:R1:W-:Y:S01]  /*65280*/  @P2 STG.E.U16 desc[UR10][R8.64], R14 ;  /* 0x0000000e08002986 */ /* 0x0003e2000c10150a */
[----:B------:R-:W-:Y:S01]  /*65290*/  LEA.HI.X.SX32 R5, R3, R2, 0x1, P6 ;  /* 0x0000000203057211 */ /* 0x000fe200030f0eff */
[----:B------:R-:W0:Y:S01]  /*652a0*/  LDC R17, c[0x0][0x3b8] ;  /* 0x0000ee00ff117b82 */ /* 0x000e220000000800 */
[----:B-1----:R-:W-:-:S04]  /*652b0*/  LEA R8, P6, R12, R0, 0x1 ;  /* 0x000000000c087211 */ /* 0x002fc800078c08ff */
[----:B------:R-:W-:Y:S01]  /*652c0*/  LEA.HI.X.SX32 R9, R12, R2, 0x1, P6 ;  /* 0x000000020c097211 */ /* 0x000fe200030f0eff */
[----:B------:R-:W-:Y:S04]  /*652d0*/  @P5 STG.E.U16 desc[UR10][R4.64], R10 ;  /* 0x0000000a04005986 */ /* 0x000fe8000c10150a */
[----:B------:R0:W-:Y:S01]  /*652e0*/  @P4 STG.E.U16 desc[UR10][R8.64], R18 ;  /* 0x0000001208004986 */ /* 0x0001e2000c10150a */
[----:B----4-:R-:W-:Y:S02]  /*652f0*/  ISETP.LT.AND P5, PT, R28, UR6, !P0 ;  /* 0x000000061c007c0c */ /* 0x010fe4000c7a1270 */
[----:B------:R-:W-:Y:S01]  /*65300*/  ISETP.LT.AND P2, PT, R25, UR5, !P0 ;  /* 0x0000000519007c0c */ /* 0x000fe2000c741270 */
[----:B------:R-:W4:Y:S01]  /*65310*/  LDL.LU R28, [R1+0x280] ;  /* 0x00028000011c7983 */ /* 0x000f220000300800 */
[----:B------:R-:W2:Y:S01]  /*65320*/  LDCU UR5, c[0x0][0x39c] ;  /* 0x00007380ff0577ac */ /* 0x000ea20008000800 */
[----:B------:R-:W-:Y:S01]  /*65330*/  IMAD R3, R13, 0x4, R12 ;  /* 0x000000040d037824 */ /* 0x000fe200078e020c */
[----:B------:R-:W-:Y:S01]  /*65340*/  PRMT R6, R6, 0x7632, R6 ;  /* 0x0000763206067816 */ /* 0x000fe20000000006 */
[----:B------:R-:W1:Y:S01]  /*65350*/  LDC R12, c[0x0][0x3b8] ;  /* 0x0000ee00ff0c7b82 */ /* 0x000e620000000800 */
[----:B------:R-:W0:Y:S01]  /*65360*/  LDCU UR6, c[0x0][0x39c] ;  /* 0x00007380ff0677ac */ /* 0x000e220008000800 */
[----:B---3--:R-:W-:Y:S01]  /*65370*/  ISETP.LT.AND P4, PT, R27, UR4, !P0 ;  /* 0x000000041b007c0c */ /* 0x008fe2000c781270 */
[----:B0-----:R-:W-:Y:S01]  /*65380*/  IMAD R9, R16, 0x4, R3 ;  /* 0x0000000410097824 */ /* 0x001fe200078e0203 */
[----:B------:R-:W3:Y:S01]  /*65390*/  LDL.LU R27, [R1+0x284] ;  /* 0x00028400011b7983 */ /* 0x000ee20000300800 */
[C---:B------:R-:W-:Y:S01]  /*653a0*/  LEA R4, P6, R3.reuse, R0, 0x1 ;  /* 0x0000000003047211 */ /* 0x040fe200078c08ff */
[----:B------:R-:W4:Y:S01]  /*653b0*/  LDCU UR4, c[0x0][0x39c] ;  /* 0x00007380ff0477ac */ /* 0x000f220008000800 */
[----:B------:R-:W-:Y:S01]  /*653c0*/  PRMT R14, R14, 0x7632, R14 ;  /* 0x000076320e0e7816 */ /* 0x000fe2000000000e */
[----:B------:R-:W0:Y:S01]  /*653d0*/  LDC R13, c[0x0][0x3b8] ;  /* 0x0000ee00ff0d7b82 */ /* 0x000e220000000800 */
[----:B------:R-:W-:-:S05]  /*653e0*/  LEA.HI.X.SX32 R5, R3, R2, 0x1, P6 ;  /* 0x0000000203057211 */ /* 0x000fca00030f0eff */
[----:B------:R1:W-:Y:S01]  /*653f0*/  @P3 STG.E.U16 desc[UR10][R4.64], R6 ;  /* 0x0000000604003986 */ /* 0x0003e2000c10150a */
[----:B------:R-:W-:Y:S01]  /*65400*/  LEA R8, P6, R9, R0, 0x1 ;  /* 0x0000000009087211 */ /* 0x000fe200078c08ff */
[----:B------:R-:W-:Y:S01]  /*65410*/  IMAD R3, R17, 0x4, R9 ;  /* 0x0000000411037824 */ /* 0x000fe200078e0209 */
[----:B------:R-:W-:Y:S01]  /*65420*/  PRMT R10, R10, 0x7632, R10 ;  /* 0x000076320a0a7816 */ /* 0x000fe2000000000a */
[----:B------:R-:W0:Y:S01]  /*65430*/  LDC R16, c[0x0][0x3b8] ;  /* 0x0000ee00ff107b82 */ /* 0x000e220000000800 */
[----:B--2---:R-:W-:Y:S01]  /*65440*/  ISETP.LT.AND P3, PT, R29, UR5, !P0 ;  /* 0x000000051d007c0c */ /* 0x004fe2000c761270 */
[----:B------:R-:W3:Y:S01]  /*65450*/  LDCU UR5, c[0x0][0x39c] ;  /* 0x00007380ff0577ac */ /* 0x000ee20008000800 */
[----:B------:R-:W2:Y:S01]  /*65460*/  LDL.LU R29, [R1+0x288] ;  /* 0x00028800011d7983 */ /* 0x000ea20000300800 */
[----:B------:R-:W-:Y:S02]  /*65470*/  LEA.HI.X.SX32 R9, R9, R2, 0x1, P6 ;  /* 0x0000000209097211 */ /* 0x000fe400030f0eff */
[C---:B-1----:R-:W-:Y:S01]  /*65480*/  LEA R4, P6, R3.reuse, R0, 0x1 ;  /* 0x0000000003047211 */ /* 0x042fe200078c08ff */
[----:B------:R-:W2:Y:S03]  /*65490*/  LDL.LU R20, [R1+0x28c] ;  /* 0x00028c0001147983 */ /* 0x000ea60000300800 */
[----:B------:R-:W-:Y:S01]  /*654a0*/  LEA.HI.X.SX32 R5, R3, R2, 0x1, P6 ;  /* 0x0000000203057211 */ /* 0x000fe200030f0eff */
[----:B------:R-:W2:Y:S01]  /*654b0*/  LDL.LU R22, [R1+0x290] ;  /* 0x0002900001167983 */ /* 0x000ea20000300800 */
[----:B------:R-:W-:Y:S01]  /*654c0*/  IMAD R3, R12, 0x4, R3 ;  /* 0x000000040c037824 */ /* 0x000fe200078e0203 */
[----:B------:R-:W-:Y:S01]  /*654d0*/  PRMT R18, R18, 0x7632, R18 ;  /* 0x0000763212127816 */ /* 0x000fe20000000012 */
[----:B------:R-:W1:Y:S01]  /*654e0*/  LDC R12, c[0x0][0x3b8] ;  /* 0x0000ee00ff0c7b82 */ /* 0x000e620000000800 */
[----:B------:R-:W-:Y:S01]  /*654f0*/  @P1 STG.E.U16 desc[UR10][R8.64], R14 ;  /* 0x0000000e08001986 */ /* 0x000fe2000c10150a */
[----:B------:R-:W-:Y:S01]  /*65500*/  ISETP.LT.AND P1, PT, R26, UR6, !P0 ;  /* 0x000000061a007c0c */ /* 0x000fe2000c721270 */
[----:B------:R-:W2:Y:S02]  /*65510*/  LDCU UR6, c[0x0][0x39c] ;  /* 0x00007380ff0677ac */ /* 0x000ea40008000800 */
[----:B------:R-:W2:Y:S04]  /*65520*/  LDL.LU R26, [R1+0x294] ;  /* 0x00029400011a7983 */ /* 0x000ea80000300800 */
[----:B------:R0:W-:Y:S02]  /*65530*/  @P2 STG.E.U16 desc[UR10][R4.64], R10 ;  /* 0x0000000a04002986 */ /* 0x0001e4000c10150a */
[C---:B0-----:R-:W-:Y:S01]  /*65540*/  LEA R4, P6, R3.reuse, R0, 0x1 ;  /* 0x0000000003047211 */ /* 0x041fe200078c08ff */
[----:B------:R-:W0:Y:S03]  /*65550*/  LDC R10, c[0x0][0x3b8] ;  /* 0x0000ee00ff0a7b82 */ /* 0x000e260000000800 */
[----:B------:R-:W-:-:S05]  /*65560*/  LEA.HI.X.SX32 R5, R3, R2, 0x1, P6 ;  /* 0x0000000203057211 */ /* 0x000fca00030f0eff */
[----:B------:R0:W-:Y:S01]  /*65570*/  @P5 STG.E.U16 desc[UR10][R4.64], R18 ;  /* 0x0000001204005986 */ /* 0x0001e2000c10150a */
[----:B----4-:R-:W-:Y:S01]  /*65580*/  ISETP.LT.AND P2, PT, R28, UR4, !P0 ;  /* 0x000000041c007c0c */ /* 0x010fe2000c741270 */
[----:B------:R-:W-:Y:S02]  /*65590*/  IMAD R6, R13, 0x4, R3 ;  /* 0x000000040d067824 */ /* 0x000fe400078e0203 */
[----:B------:R-:W4:Y:S01]  /*655a0*/  LDL.LU R28, [R1+0x298] ;  /* 0x00029800011c7983 */ /* 0x000f220000300800 */
[----:B------:R-:W1:Y:S01]  /*655b0*/  LDC R13, c[0x0][0x3b8] ;  /* 0x0000ee00ff0d7b82 */ /* 0x000e620000000800 */
[----:B------:R-:W0:Y:S01]  /*655c0*/  LDCU UR4, c[0x0][0x39c] ;  /* 0x00007380ff0477ac */ /* 0x000e220008000800 */
[----:B---3--:R-:W-:Y:S01]  /*655d0*/  ISETP.LT.AND P5, PT, R27, UR5, !P0 ;  /* 0x000000051b007c0c */ /* 0x008fe2000c7a1270 */
[----:B------:R-:W3:Y:S01]  /*655e0*/  LDCU UR5, c[0x0][0x39c] ;  /* 0x00007380ff0577ac */ /* 0x000ee20008000800 */
[----:B------:R-:W4:Y:S04]  /*655f0*/  LDL.LU R27, [R1+0x124] ;  /* 0x00012400011b7983 */ /* 0x000f280000300800 */
[----:B------:R-:W4:Y:S01]  /*65600*/  LDL.LU R25, [R1+0x1a8] ;  /* 0x0001a80001197983 */ /* 0x000f220000300800 */
[----:B------:R-:W-:-:S04]  /*65610*/  LEA R8, P6, R6, R0, 0x1 ;  /* 0x0000000006087211 */ /* 0x000fc800078c08ff */
[----:B------:R-:W-:Y:S01]  /*65620*/  LEA.HI.X.SX32 R9, R6, R2, 0x1, P6 ;  /* 0x0000000206097211 */ /* 0x000fe200030f0eff */
[----:B------:R-:W-:-:S04]  /*65630*/  IMAD R6, R16, 0x4, R6 ;  /* 0x0000000410067824 */ /* 0x000fc800078e0206 */
[----:B------:R1:W-:Y:S01]  /*65640*/  @P4 STG.E.U16 desc[UR10][R8.64], R7 ;  /* 0x0000000708004986 */ /* 0x0003e2000c10150a */
[----:B0-----:R-:W-:-:S04]  /*65650*/  LEA R4, P4, R6, R0, 0x1 ;  /* 0x0000000006047211 */ /* 0x001fc800078808ff */
[----:B------:R-:W-:Y:S02]  /*65660*/  LEA.HI.X.SX32 R5, R6, R2, 0x1, P4 ;  /* 0x0000000206057211 */ /* 0x000fe400020f0eff */
[----:B--2---:R-:W-:Y:S01]  /*65670*/  ISETP.LT.AND P6, PT, R29, UR6, !P0 ;  /* 0x000000061d007c0c */ /* 0x004fe2000c7c1270 */
[----:B------:R-:W0:Y:S01]  /*65680*/  LDCU UR6, c[0x0][0x39c] ;  /* 0x00007380ff0677ac */ /* 0x000e220008000800 */
[----:B-1----:R-:W-:Y:S01]  /*65690*/  IMAD R9, R12, 0x4, R6 ;  /* 0x000000040c097824 */ /* 0x002fe200078e0206 */
[----:B------:R1:W-:Y:S03]  /*656a0*/  @P3 STG.E.U16 desc[UR10][R4.64], R15 ;  /* 0x0000000f04003986 */ /* 0x0003e6000c10150a */
[----:B------:R-:W-:Y:S01]  /*656b0*/  IMAD R3, R10, 0x4, R9 ;  /* 0x000000040a037824 */ /* 0x000fe200078e0209 */
[C---:B------:R-:W-:Y:S01]  /*656c0*/  LEA R8, P4, R9.reuse, R0, 0x1 ;  /* 0x0000000009087211 */ /* 0x040fe200078808ff */
[----:B------:R-:W2:Y:S01]  /*656d0*/  LDC R10, c[0x0][0x3b8] ;  /* 0x0000ee00ff0a7b82 */ /* 0x000ea20000000800 */
[----:B------:R-:W4:Y:S02]  /*656e0*/  LDL.LU R29, [R1+0x114] ;  /* 0x00011400011d7983 */ /* 0x000f240000300800 */
[----:B------:R-:W-:Y:S01]  /*656f0*/  LEA.HI.X.SX32 R9, R9, R2, 0x1, P4 ;  /* 0x0000000209097211 */ /* 0x000fe200020f0eff */
[----:B------:R-:W-:Y:S01]  /*65700*/  IMAD R6, R13, 0x4, R3 ;  /* 0x000000040d067824 */ /* 0x000fe200078e0203 */
[----:B-1----:R-:W-:-:S03]  /*65710*/  LEA R4, P4, R3, R0, 0x1 ;  /* 0x0000000003047211 */ /* 0x002fc600078808ff */
[----:B------:R1:W-:Y:S01]  /*65720*/  @P1 STG.E.U16 desc[UR10][R8.64], R11 ;  /* 0x0000000b08001986 */ /* 0x0003e2000c10150a */
[----:B------:R-:W-:Y:S02]  /*65730*/  LEA.HI.X.SX32 R5, R3, R2, 0x1, P4 ;  /* 0x0000000203057211 */ /* 0x000fe400020f0eff */
[----:B---3--:R-:W-:Y:S01]  /*65740*/  ISETP.LT.AND P1, PT, R22, UR5, !P0 ;  /* 0x0000000516007c0c */ /* 0x008fe2000c721270 */
[----:B------:R-:W3:Y:S01]  /*65750*/  LDCU UR5, c[0x0][0x39c] ;  /* 0x00007380ff0577ac */ /* 0x000ee20008000800 */
[----:B------:R-:W-:Y:S01]  /*65760*/  ISETP.LT.AND P3, PT, R20, UR4, !P0 ;  /* 0x0000000414007c0c */ /* 0x000fe2000c761270 */
[----:B------:R-:W-:Y:S01]  /*65770*/  @P2 STG.E.U16 desc[UR10][R4.64], R19 ;  /* 0x0000001304002986 */ /* 0x000fe2000c10150a */
[----:B0-----:R-:W-:Y:S01]  /*65780*/  ISETP.LT.AND P2, PT, R26, UR6, !P0 ;  /* 0x000000061a007c0c */ /* 0x001fe2000c741270 */
[----:B------:R-:W0:Y:S01]  /*65790*/  LDCU UR4, c[0x0][0x3b8] ;  /* 0x00007700ff0477ac */ /* 0x000e220008000800 */
[----:B------:R-:W-:Y:S01]  /*657a0*/  PRMT R3, R7, 0x7632, R3 ;  /* 0x0000763207037816 */ /* 0x000fe20000000003 */
[----:B------:R-:W0:Y:S01]  /*657b0*/  LDC R26, c[0x0][0x3b8] ;  /* 0x0000ee00ff1a7b82 */ /* 0x000e220000000800 */
[C---:B-1----:R-:W-:Y:S01]  /*657c0*/  LEA R8, P4, R6.reuse, R0, 0x1 ;  /* 0x0000000006087211 */ /* 0x042fe200078808ff */
[----:B------:R-:W-:Y:S01]  /*657d0*/  IMAD R23, R23, 0x4, R6 ;  /* 0x0000000417177824 */ /* 0x000fe200078e0206 */
[----:B------:R-:W-:Y:S01]  /*657e0*/  PRMT R15, R15, 0x7632, R15 ;  /* 0x000076320f0f7816 */ /* 0x000fe2000000000f */
[----:B------:R-:W1:Y:S01]  /*657f0*/  LDCU UR6, c[0x0][0x39c] ;  /* 0x00007380ff0677ac */ /* 0x000e620008000800 */
[----:B------:R-:W-:-:S05]  /*65800*/  LEA.HI.X.SX32 R9, R6, R2, 0x1, P4 ;  /* 0x0000000206097211 */ /* 0x000fca00020f0eff */
[----:B------:R1:W-:Y:S01]  /*65810*/  @P5 STG.E.U16 desc[UR10][R8.64], R3 ;  /* 0x0000000308005986 */ /* 0x0003e2000c10150a */
[----:B------:R-:W-:-:S04]  /*65820*/  LEA R12, P5, R23, R0, 0x1 ;  /* 0x00000000170c7211 */ /* 0x000fc800078a08ff */
[----:B------:R-:W-:Y:S01]  /*65830*/  LEA.HI.X.SX32 R13, R23, R2, 0x1, P5 ;  /* 0x00000002170d7211 */ /* 0x000fe200028f0eff */
[----:B--2---:R-:W-:-:S04]  /*65840*/  IMAD R23, R10, 0x4, R23 ;  /* 0x000000040a177824 */ /* 0x004fc800078e0217 */
[----:B------:R-:W-:Y:S01]  /*65850*/  @P6 STG.E.U16 desc[UR10][R12.64], R15 ;  /* 0x0000000f0c006986 */ /* 0x000fe2000c10150a */
[----:B------:R-:W-:Y:S02]  /*65860*/  LEA R20, P6, R23, R0, 0x1 ;  /* 0x0000000017147211 */ /* 0x000fe400078c08ff */
[----:B-1----:R-:W-:Y:S02]  /*65870*/  PRMT R3, R11, 0x7632, R3 ;  /* 0x000076320b037816 */ /* 0x002fe40000000003 */
[----:B------:R-:W-:Y:S01]  /*65880*/  LEA.HI.X.SX32 R21, R23, R2, 0x1, P6 ;  /* 0x0000000217157211 */ /* 0x000fe200030f0eff */
[----:B0-----:R-:W-:Y:S01]  /*65890*/  IMAD R26, R26, 0x8, R23 ;  /* 0x000000081a1a7824 */ /* 0x001fe200078e0217 */
[----:B------:R-:W-:-:S03]  /*658a0*/  PRMT R24, R19, 0x7632, R24 ;  /* 0x0000763213187816 */ /* 0x000fc60000000018 */
[----:B------:R-:W-:Y:S01]  /*658b0*/  @P3 STG.E.U16 desc[UR10][R20.64], R3 ;  /* 0x0000000314003986 */ /* 0x000fe2000c10150a */
[----:B----4-:R-:W-:Y:S01]  /*658c0*/  ISETP.LT.AND P4, PT, R28, UR7, !P0 ;  /* 0x000000071c007c0c */ /* 0x010fe2000c781270 */
[----:B------:R-:W0:Y:S01]  /*658d0*/  LDCU UR7, c[0x0][0x39c] ;  /* 0x00007380ff0777ac */ /* 0x000e220008000800 */
[----:B------:R-:W1:Y:S01]  /*658e0*/  LDC R28, c[0x0][0x3b8] ;  /* 0x0000ee00ff1c7b82 */ /* 0x000e620000000800 */
[----:B------:R-:W2:Y:S01]  /*658f0*/  LDS.128 R4, [R27] ;  /* 0x000000001b047984 */ /* 0x000ea20000000c00 */
[C---:B---3--:R-:W-:Y:S01]  /*65900*/  ISETP.LT.AND P5, PT, R25.reuse, UR5, !P0 ;  /* 0x0000000519007c0c */ /* 0x048fe2000c7a1270 */
[----:B------:R-:W-:Y:S02]  /*65910*/  IMAD R25, R25, UR4, RZ ;  /* 0x0000000419197c24 */ /* 0x000fe4000f8e02ff */
[----:B------:R3:W-:Y:S01]  /*65920*/  LDS.128 R12, [R27+0x200] ;  /* 0x000200001b0c7984 */ /* 0x0007e20000000c00 */
[----:B------:R-:W4:Y:S02]  /*65930*/  LDCU UR4, c[0x0][0x39c] ;  /* 0x00007380ff0477ac */ /* 0x000f240008000800 */
[C---:B------:R-:W-:Y:S01]  /*65940*/  LEA R22, P6, R25.reuse, R0, 0x1 ;  /* 0x0000000019167211 */ /* 0x040fe200078c08ff */
[----:B------:R-:W0:Y:S03]  /*65950*/  LDS.128 R8, [R29] ;  /* 0x000000001d087984 */ /* 0x000e260000000c00 */
[----:B------:R-:W-:Y:S01]  /*65960*/  LEA.HI.X.SX32 R23, R25, R2, 0x1, P6 ;  /* 0x0000000219177211 */ /* 0x000fe200030f0eff */
[----:B---3--:R-:W3:Y:S01]  /*65970*/  LDC R27, c[0x0][0x3b8] ;  /* 0x0000ee00ff1b7b82 */ /* 0x008ee20000000800 */
[----:B------:R2:W0:Y:S01]  /*65980*/  LDS.128 R16, [R29+0x200] ;  /* 0x000200001d107984 */ /* 0x0004220000000c00 */
[----:B-1----:R-:W-:Y:S01]  /*65990*/  IMAD R3, R28, 0x4, R26 ;  /* 0x000000041c037824 */ /* 0x002fe200078e021a */
[----:B------:R-:W1:Y:S02]  /*659a0*/  LDCU UR5, c[0x0][0x39c] ;  /* 0x00007380ff0577ac */ /* 0x000e640008000800 */
[----:B------:R-:W3:Y:S04]  /*659b0*/  LDL.LU R25, [R1+0x2ac] ;  /* 0x0002ac0001197983 */ /* 0x000ee80000300800 */
[----:B------:R-:W3:Y:S01]  /*659c0*/  LDL.LU R21, [R1+0x29c] ;  /* 0x00029c0001157983 */ /* 0x000ee20000300800 */
[----:B--2---:R-:W2:Y:S03]  /*659d0*/  LDC R29, c[0x0][0x3b8] ;  /* 0x0000ee00ff1d7b82 */ /* 0x004ea60000000800 */
[----:B------:R1:W-:Y:S04]  /*659e0*/  @P5 STG.E.U16 desc[UR10][R22.64], R24 ;  /* 0x0000001816005986 */ /* 0x0003e8000c10150a */
[----:B-1----:R-:W4:Y:S01]  /*659f0*/  LDL.LU R23, [R1+0x2a0] ;  /* 0x0002a00001177983 */ /* 0x002f220000300800 */
[C---:B------:R-:W-:Y:S01]  /*65a00*/  LEA R20, P6, R26.reuse, R0, 0x1 ;  /* 0x000000001a147211 */ /* 0x040fe200078c08ff */
[----:B------:R-:W1:Y:S02]  /*65a10*/  LDC R24, c[0x0][0x3b8] ;  /* 0x0000ee00ff187b82 */ /* 0x000e640000000800 */
[----:B------:R-:W2:Y:S01]  /*65a20*/  LDL.LU R28, [R1+0x2a4] ;  /* 0x0002a400011c7983 */ /* 0x000ea20000300800 */
[----:B---3--:R-:W-:Y:S01]  /*65a30*/  ISETP.LT.AND P3, PT, R21, UR6, !P0 ;  /* 0x0000000615007c0c */ /* 0x008fe2000c761270 */
[----:B------:R-:W3:Y:S01]  /*65a40*/  LDCU UR6, c[0x0][0x39c] ;  /* 0x00007380ff0677ac */ /* 0x000ee20008000800 */
[----:B------:R-:W-:-:S02]  /*65a50*/  LEA.HI.X.SX32 R21, R26, R2, 0x1, P6 ;  /* 0x000000021a157211 */ /* 0x000fc400030f0eff */
[----:B------:R-:W-:Y:S01]  /*65a60*/  LEA R22, P6, R3, R0, 0x1 ;  /* 0x0000000003167211 */ /* 0x000fe200078c08ff */
[----:B------:R-:W1:Y:S02]  /*65a70*/  LDC R26, c[0x0][0x3b8] ;  /* 0x0000ee00ff1a7b82 */ /* 0x000e640000000800 */
[----:B------:R0:W-:Y:S01]  /*65a80*/  @P1 STG.E.U16 desc[UR10][R20.64], R4 ;  /* 0x0000000414001986 */ /* 0x0001e2000c10150a */
[----:B----4-:R-:W-:Y:S01]  /*65a90*/  ISETP.LT.AND P5, PT, R23, UR4, !P0 ;  /* 0x0000000417007c0c */ /* 0x010fe2000c7a1270 */
[----:B------:R-:W4:Y:S01]  /*65aa0*/  LDCU UR4, c[0x0][0x39c] ;  /* 0x00007380ff0477ac */ /* 0x000f220008000800 */
[----:B------:R-:W-:Y:S01]  /*65ab0*/  LEA.HI.X.SX32 R23, R3, R2, 0x1, P6 ;  /* 0x0000000203177211 */ /* 0x000fe200030f0eff */
[----:B0-----:R-:W-:Y:S02]  /*65ac0*/  IMAD R21, R27, 0x4, R3 ;  /* 0x000000041b157824 */ /* 0x001fe400078e0203 */
[----:B------:R-:W3:Y:S02]  /*65ad0*/  LDL.LU R27, [R1+0x2b0] ;  /* 0x0002b000011b7983 */ /* 0x000ee40000300800 */
[----:B--2---:R-:W-:-:S02]  /*65ae0*/  IMAD R3, R29, 0x4, R21 ;  /* 0x000000041d037824 */ /* 0x004fc400078e0215 */
[----:B------:R-:W2:Y:S04]  /*65af0*/  LDL.LU R29, [R1+0x2b8] ;  /* 0x0002b800011d7983 */ /* 0x000ea80000300800 */
[----:B------:R0:W-:Y:S04]  /*65b00*/  @P2 STG.E.U16 desc[UR10][R22.64], R8 ;  /* 0x0000000816002986 */ /* 0x0001e8000c10150a */
[----:B0-----:R-:W3:Y:S01]  /*65b10*/  LDL.LU R23, [R1+0x2a8] ;  /* 0x0002a80001177983 */ /* 0x001ee20000300800 */
[----:B------:R-:W-:-:S04]  /*65b20*/  LEA R20, P6, R21, R0, 0x1 ;  /* 0x0000000015147211 */ /* 0x000fc800078c08ff */
[----:B------:R-:W-:Y:S02]  /*65b30*/  LEA.HI.X.SX32 R21, R21, R2, 0x1, P6 ;  /* 0x0000000215157211 */ /* 0x000fe400030f0eff */
[----:B------:R-:W-:-:S03]  /*65b40*/  LEA R22, P6, R3, R0, 0x1 ;  /* 0x0000000003167211 */ /* 0x000fc600078c08ff */
[----:B------:R0:W-:Y:S01]  /*65b50*/  @P4 STG.E.U16 desc[UR10][R20.64], R12 ;  /* 0x0000000c14004986 */ /* 0x0001e2000c10150a */
[----:B------:R-:W-:Y:S01]  /*65b60*/  ISETP.LT.AND P1, PT, R28, UR5, !P0 ;  /* 0x000000051c007c0c */ /* 0x000fe2000c721270 */
[----:B------:R-:W0:Y:S01]  /*65b70*/  LDCU UR5, c[0x0][0x39c] ;  /* 0x00007380ff0577ac */ /* 0x000e220008000800 */
[----:B------:R-:W0:Y:S01]  /*65b80*/  LDC R28, c[0x0][0x3b8] ;  /* 0x0000ee00ff1c7b82 */ /* 0x000e220000000800 */
[----:B------:R-:W-:Y:S02]  /*65b90*/  PRMT R4, R4, 0x7632, R4 ;  /* 0x0000763204047816 */ /* 0x000fe40000000004 */
[----:B------:R-:W-:Y:S02]  /*65ba0*/  PRMT R8, R8, 0x7632, R8 ;  /* 0x0000763208087816 */ /* 0x000fe40000000008 */
[----:B---3--:R-:W-:Y:S01]  /*65bb0*/  ISETP.LT.AND P2, PT, R23, UR6, !P0 ;  /* 0x0000000617007c0c */ /* 0x008fe2000c741270 */
[----:B------:R-:W2:Y:S01]  /*65bc0*/  LDCU UR6, c[0x0][0x39c] ;  /* 0x00007380ff0677ac */ /* 0x000ea20008000800 */
[----:B------:R-:W-:Y:S01]  /*65bd0*/  LEA.HI.X.SX32 R23, R3, R2, 0x1, P6 ;  /* 0x0000000203177211 */ /* 0x000fe200030f0eff */
[----:B-1----:R-:W-:-:S04]  /*65be0*/  IMAD R3, R24, 0x4, R3 ;  /* 0x0000000418037824 */ /* 0x002fc800078e0203 */
[----:B------:R-:W-:Y:S02]  /*65bf0*/  IMAD R24, R26, 0x4, R3 ;  /* 0x000000041a187824 */ /* 0x000fe400078e0203 */
[----:B------:R-:W3:Y:S01]  /*65c00*/  LDL.LU R26, [R1+0x2b4] ;  /* 0x0002b400011a7983 */ /* 0x000ee20000300800 */
[----:B0-----:R-:W-:-:S04]  /*65c10*/  LEA R20, P6, R3, R0, 0x1 ;  /* 0x0000000003147211 */ /* 0x001fc800078c08ff */
[----:B------:R-:W-:Y:S01]  /*65c20*/  LEA.HI.X.SX32 R21, R3, R2, 0x1, P6 ;  /* 0x0000000203157211 */ /* 0x000fe200030f0eff */
[----:B------:R-:W-:Y:S01]  /*65c30*/  @P3 STG.E.U16 desc[UR10][R22.64], R16 ;  /* 0x0000001016003986 */ /* 0x000fe2000c10150a */
[----:B----4-:R-:W-:Y:S01]  /*65c40*/  ISETP.LT.AND P4, PT, R25, UR4, !P0 ;  /* 0x0000000419007c0c */ /* 0x010fe2000c781270 */
[----:B------:R-:W3:Y:S01]  /*65c50*/  LDCU UR4, c[0x0][0x39c] ;  /* 0x00007380ff0477ac */ /* 0x000ee20008000800 */
[----:B------:R-:W0:Y:S01]  /*65c60*/  LDC R25, c[0x0][0x3b8] ;  /* 0x0000ee00ff197b82 */ /* 0x000e220000000800 */
[----:B------:R1:W-:Y:S07]  /*65c70*/  @P5 STG.E.U16 desc[UR10][R20.64], R4 ;  /* 0x0000000414005986 */ /* 0x0003ee000c10150a */
[----:B------:R-:W4:Y:S01]  /*65c80*/  LDC R3, c[0x0][0x3b8] ;  /* 0x0000ee00ff037b82 */ /* 0x000f220000000800 */
[----:B-1----:R-:W4:Y:S01]  /*65c90*/  LDL.LU R4, [R1+0x2bc] ;  /* 0x0002bc0001047983 */ /* 0x002f220000300800 */
[----:B------:R-:W-:-:S04]  /*65ca0*/  LEA R22, P6, R24, R0, 0x1 ;  /* 0x0000000018167211 */ /* 0x000fc800078c08ff */
[----:B------:R-:W-:Y:S01]  /*65cb0*/  LEA.HI.X.SX32 R23, R24, R2, 0x1, P6 ;  /* 0x0000000218177211 */ /* 0x000fe200030f0eff */
[----:B------:R-:W-:Y:S02]  /*65cc0*/  IMAD R24, R28, 0x4, R24 ;  /* 0x000000041c187824 */ /* 0x000fe400078e0218 */
[----:B------:R-:W4:Y:S04]  /*65cd0*/  LDL.LU R28, [R1+0x2c0] ;  /* 0x0002c000011c7983 */ /* 0x000f280000300800 */
[----:B------:R1:W-:Y:S01]  /*65ce0*/  @P1 STG.E.U16 desc[UR10][R22.64], R8 ;  /* 0x0000000816001986 */ /* 0x0003e2000c10150a */
[----:B--2---:R-:W-:Y:S01]  /*65cf0*/  ISETP.LT.AND P1, PT, R29, UR6, !P0 ;  /* 0x000000061d007c0c */ /* 0x004fe2000c721270 */
[----:B------:R-:W2:Y:S02]  /*65d00*/  LDCU UR6, c[0x0][0x39c] ;  /* 0x00007380ff0677ac */ /* 0x000ea40008000800 */
[----:B------:R-:W2:Y:S01]  /*65d10*/  LDL.LU R29, [R1+0x2cc] ;  /* 0x0002cc00011d7983 */ /* 0x000ea20000300800 */
[----:B------:R-:W-:Y:S01]  /*65d20*/  ISETP.LT.AND P3, PT, R27, UR5, !P0 ;  /* 0x000000051b007c0c */ /* 0x000fe2000c761270 */
[----:B------:R-:W4:Y:S01]  /*65d30*/  LDCU UR5, c[0x0][0x39c] ;  /* 0x00007380ff0577ac */ /* 0x000f220008000800 */
[----:B------:R-:W3:Y:S01]  /*65d40*/  LDC R27, c[0x0][0x3b8] ;  /* 0x0000ee00ff1b7b82 */ /* 0x000ee20000000800 */
[----:B------:R-:W-:-:S02]  /*65d50*/  LEA R20, P6, R24, R0, 0x1 ;  /* 0x0000000018147211 */ /* 0x000fc400078c08ff */
[----:B------:R-:W-:Y:S02]  /*65d60*/  PRMT R12, R12, 0x7632, R12 ;  /* 0x000076320c0c7816 */ /* 0x000fe4000000000c */
[----:B------:R-:W-:Y:S01]  /*65d70*/  LEA.HI.X.SX32 R21, R24, R2, 0x1, P6 ;  /* 0x0000000218157211 */ /* 0x000fe200030f0eff */
[----:B0-----:R-:W-:Y:S01]  /*65d80*/  IMAD R24, R25, 0x4, R24 ;  /* 0x0000000419187824 */ /* 0x001fe200078e0218 */
[----:B------:R-:W-:Y:S01]  /*65d90*/  PRMT R16, R16, 0x7632, R16 ;  /* 0x0000763210107816 */ /* 0x000fe20000000010 */
[----:B-1----:R-:W0:Y:S02]  /*65da0*/  LDC R8, c[0x0][0x3b8] ;  /* 0x0000ee00ff087b82 */ /* 0x002e240000000800 */
[----:B------:R1:W-:Y:S01]  /*65db0*/  @P2 STG.E.U16 desc[UR10][R20.64], R12 ;  /* 0x0000000c14002986 */ /* 0x0003e2000c10150a */
[----:B------:R-:W-:-:S04]  /*65dc0*/  LEA R22, P2, R24, R0, 0x1 ;  /* 0x0000000018167211 */ /* 0x000fc800078408ff */
[----:B------:R-:W-:Y:S01]  /*65dd0*/  LEA.HI.X.SX32 R23, R24, R2, 0x1, P2 ;  /* 0x0000000218177211 */ /* 0x000fe200010f0eff */
[----:B------:R-:W0:Y:S01]  /*65de0*/  LDC R25, c[0x0][0x3b8] ;  /* 0x0000ee00ff197b82 */ /* 0x000e220000000800 */
[----:B-1----:R-:W2:Y:S04]  /*65df0*/  LDL.LU R12, [R1+0x2c8] ;  /* 0x0002c800010c7983 */ /* 0x002ea80000300800 */
[----:B------:R1:W-:Y:S03]  /*65e00*/  @P4 STG.E.U16 desc[UR10][R22.64], R16 ;  /* 0x0000001016004986 */ /* 0x0003e6000c10150a */
[----:B-1----:R-:W1:Y:S01]  /*65e10*/  LDC R16, c[0x0][0x3b8] ;  /* 0x0000ee00ff107b82 */ /* 0x002e620000000800 */
[----:B---3--:R-:W-:Y:S01]  /*65e20*/  ISETP.LT.AND P5, PT, R26, UR4, !P0 ;  /* 0x000000041a007c0c */ /* 0x008fe2000c7a1270 */
[----:B------:R-:W3:Y:S06]  /*65e30*/  LDCU UR4, c[0x0][0x39c] ;  /* 0x00007380ff0477ac */ /* 0x000eec0008000800 */
[----:B------:R-:W0:Y:S01]  /*65e40*/  LDC R26, c[0x0][0x3b8] ;  /* 0x0000ee00ff1a7b82 */ /* 0x000e220000000800 */
[----:B----4-:R-:W-:Y:S01]  /*65e50*/  ISETP.LT.AND P6, PT, R4, UR5, !P0 ;  /* 0x0000000504007c0c */ /* 0x010fe2000c7c1270 */
[----:B------:R-:W-:Y:S01]  /*65e60*/  IMAD R4, R27, 0x4, R24 ;  /* 0x000000041b047824 */ /* 0x000fe200078e0218 */
[----:B------:R-:W4:Y:S01]  /*65e70*/  LDCU UR5, c[0x0][0x39c] ;  /* 0x00007380ff0577ac */ /* 0x000f220008000800 */
[----:B------:R-:W4:Y:S04]  /*65e80*/  LDL.LU R27, [R1+0x2c4] ;  /* 0x0002c400011b7983 */ /* 0x000f280000300800 */
[----:B------:R-:W1:Y:S01]  /*65e90*/  LDC R24, c[0x0][0x3b8] ;  /* 0x0000ee00ff187b82 */ /* 0x000e620000000800 */
[----:B------:R-:W-:Y:S01]  /*65ea0*/  IMAD R3, R3, 0x4, R4 ;  /* 0x0000000403037824 */ /* 0x000fe200078e0204 */
[----:B------:R-:W-:-:S04]  /*65eb0*/  LEA R20, P2, R4, R0, 0x1 ;  /* 0x0000000004147211 */ /* 0x000fc800078408ff */
[----:B------:R-:W-:Y:S01]  /*65ec0*/  LEA.HI.X.SX32 R21, R4, R2, 0x1, P2 ;  /* 0x0000000204157211 */ /* 0x000fe200010f0eff */
[----:B0-----:R-:W-:-:S04]  /*65ed0*/  IMAD R4, R26, 0x4, R3 ;  /* 0x000000041a047824 */ /* 0x001fc800078e0203 */
[----:B------:R0:W-:Y:S01]  /*65ee0*/  @P3 STG.E.U16 desc[UR10][R20.64], R5 ;  /* 0x0000000514003986 */ /* 0x0001e2000c10150a */
[----:B---3--:R-:W-:Y:S01]  /*65ef0*/  ISETP.LT.AND P2, PT, R28, UR4, !P0 ;  /* 0x000000041c007c0c */ /* 0x008fe2000c741270 */
[----:B------:R-:W3:Y:S02]  /*65f00*/  LDCU UR4, c[0x0][0x3b8] ;  /* 0x00007700ff0477ac */ /* 0x000ee40008000800 */
[----:B------:R-:W3:Y:S04]  /*65f10*/  LDL.LU R28, [R1+0x2d8] ;  /* 0x0002d800011c7983 */ /* 0x000ee80000300800 */
[----:B------:R-:W3:Y:S01]  /*65f20*/  LDL.LU R26, [R1+0x2d4] ;  /* 0x0002d400011a7983 */ /* 0x000ee20000300800 */
[----:B0-----:R-:W-:-:S04]  /*65f30*/  LEA R20, P3, R4, R0, 0x1 ;  /* 0x0000000004147211 */ /* 0x001fc800078608ff */
[----:B------:R-:W-:Y:S02]  /*65f40*/  LEA.HI.X.SX32 R21, R4, R2, 0x1, P3 ;  /* 0x0000000204157211 */ /* 0x000fe400018f0eff */
[----:B--2---:R-:W-:Y:S02]  /*65f50*/  ISETP.LT.AND P3, PT, R29, UR7, !P0 ;  /* 0x000000071d007c0c */ /* 0x004fe4000c761270 */
[C---:B------:R-:W-:Y:S01]  /*65f60*/  LEA R22, P4, R3.reuse, R0, 0x1 ;  /* 0x0000000003167211 */ /* 0x040fe200078808ff */
[----:B------:R-:W2:Y:S01]  /*65f70*/  LDL.LU R29, [R1+0x1b8] ;  /* 0x0001b800011d7983 */ /* 0x000ea20000300800 */
[----:B------:R-:W-:Y:S01]  /*65f80*/  IMAD R4, R8, 0x4, R4 ;  /* 0x0000000408047824 */ /* 0x000fe200078e0204 */
[----:B------:R-:W3:Y:S01]  /*65f90*/  LDCU UR7, c[0x0][0x39c] ;  /* 0x00007380ff0777ac */ /* 0x000ee20008000800 */
[----:B------:R-:W-:Y:S02]  /*65fa0*/  LEA.HI.X.SX32 R23, R3, R2, 0x1, P4 ;  /* 0x0000000203177211 */ /* 0x000fe400020f0eff */
[----:B------:R-:W-:-:S03]  /*65fb0*/  IMAD R8, R25, 0x4, R4 ;  /* 0x0000000419087824 */ /* 0x000fc600078e0204 */
[----:B------:R0:W-:Y:S01]  /*65fc0*/  @P5 STG.E.U16 desc[UR10][R22.64], R9 ;  /* 0x0000000916005986 */ /* 0x0001e2000c10150a */
[----:B------:R-:W-:Y:S01]  /*65fd0*/  ISETP.LT.AND P5, PT, R12, UR6, !P0 ;  /* 0x000000060c007c0c */ /* 0x000fe2000c7a1270 */
[----:B------:R-:W3:Y:S01]  /*65fe0*/  LDCU UR6, c[0x0][0x39c] ;  /* 0x00007380ff0677ac */ /* 0x000ee20008000800 */
[----:B-1----:R-:W-:Y:S01]  /*65ff0*/  IMAD R3, R24, 0x4, R8 ;  /* 0x0000000418037824 */ /* 0x002fe200078e0208 */
[----:B------:R1:W-:Y:S01]  /*66000*/  @P1 STG.E.U16 desc[UR10][R20.64], R13 ;  /* 0x0000000d14001986 */ /* 0x0003e2000c10150a */
[----:B------:R-:W3:Y:S01]  /*66010*/  LDC R12, c[0x0][0x3b8] ;  /* 0x0000ee00ff0c7b82 */ /* 0x000ee20000000800 */
[----:B0-----:R-:W-:-:S07]  /*66020*/  PRMT R9, R5, 0x7632, R9 ;  /* 0x0000763205097816 */ /* 0x001fce0000000009 */
[----:B------:R-:W0:Y:S01]  /*66030*/  LDC R22, c[0x0][0x3b8] ;  /* 0x0000ee00ff167b82 */ /* 0x000e220000000800 */
[----:B-1----:R-:W-:-:S04]  /*66040*/  LEA R20, P1, R4, R0, 0x1 ;  /* 0x0000000004147211 */ /* 0x002fc800078208ff */
[----:B------:R-:W-:Y:S02]  /*66050*/  LEA.HI.X.SX32 R21, R4, R2, 0x1, P1 ;  /* 0x0000000204157211 */ /* 0x000fe400008f0eff */
[----:B------:R-:W-:-:S03]  /*66060*/  LEA R4, P1, R8, R0, 0x1 ;  /* 0x0000000008047211 */ /* 0x000fc600078208ff */
[----:B------:R1:W-:Y:S01]  /*66070*/  @P6 STG.E.U16 desc[UR10][R20.64], R17 ;  /* 0x0000001114006986 */ /* 0x0003e2000c10150a */
[----:B------:R-:W-:-:S05]  /*66080*/  LEA.HI.X.SX32 R5, R8, R2, 0x1, P1 ;  /* 0x0000000208057211 */ /* 0x000fca00008f0eff */
[----:B------:R1:W-:Y:S02]  /*66090*/  @P2 STG.E.U16 desc[UR10][R4.64], R9 ;  /* 0x0000000904002986 */ /* 0x0003e4000c10150a */
[----:B-1----:R-:W-:-:S04]  /*660a0*/  LEA R20, P6, R3, R0, 0x1 ;  /* 0x0000000003147211 */ /* 0x002fc800078c08ff */
[----:B------:R-:W-:Y:S02]  /*660b0*/  LEA.HI.X.SX32 R21, R3, R2, 0x1, P6 ;  /* 0x0000000203157211 */ /* 0x000fe400030f0eff */
[----:B------:R-:W-:Y:S02]  /*660c0*/  PRMT R9, R9, 0x7632, R9 ;  /* 0x0000763209097816 */ /* 0x000fe40000000009 */
[----:B----4-:R-:W-:Y:S01]  /*660d0*/  ISETP.LT.AND P4, PT, R27, UR5, !P0 ;  /* 0x000000051b007c0c */ /* 0x010fe2000c781270 */
[----:B------:R-:W2:Y:S01]  /*660e0*/  LDCU UR5, c[0x0][0x39c] ;  /* 0x00007380ff0577ac */ /* 0x000ea20008000800 */
[----:B------:R-:W4:Y:S04]  /*660f0*/  LDL.LU R27, [R1+0x2dc] ;  /* 0x0002dc00011b7983 */ /* 0x000f280000300800 */
[----:B------:R-:W4:Y:S07]  /*66100*/  LDL.LU R23, [R1+0x2e0] ;  /* 0x0002e00001177983 */ /* 0x000f2e0000300800 */
[----:B------:R1:W-:Y:S01]  /*66110*/  @P4 STG.E.U16 desc[UR10][R20.64], R9 ;  /* 0x0000000914004986 */ /* 0x0003e2000c10150a */
[----:B---3--:R-:W-:-:S02]  /*66120*/  ISETP.LT.AND P2, PT, R28, UR7, !P0 ;  /* 0x000000071c007c0c */ /* 0x008fc4000c741270 */
[----:B------:R-:W-:Y:S01]  /*66130*/  ISETP.LT.AND P1, PT, R26, UR6, !P0 ;  /* 0x000000061a007c0c */ /* 0x000fe2000c721270 */
[----:B------:R-:W3:Y:S01]  /*66140*/  LDL.LU R28, [R1+0x2e4] ;  /* 0x0002e400011c7983 */ /* 0x000ee20000300800 */
[----:B------:R-:W-:Y:S01]  /*66150*/  IMAD R5, R12, 0x4, R3 ;  /* 0x000000040c057824 */ /* 0x000fe200078e0203 */
[----:B------:R-:W4:Y:S01]  /*66160*/  LDCU UR6, c[0x0][0x39c] ;  /* 0x00007380ff0677ac */ /* 0x000f220008000800 */
[----:B------:R-:W0:Y:S01]  /*66170*/  LDC R12, c[0x0][0x3b8] ;  /* 0x0000ee00ff0c7b82 */ /* 0x000e220000000800 */
[----:B------:R-:W3:Y:S01]  /*66180*/  LDL.LU R26, [R1+0x2e8] ;  /* 0x0002e800011a7983 */ /* 0x000ee20000300800 */
[----:B------:R-:W-:Y:S01]  /*66190*/  PRMT R13, R13, 0x7632, R13 ;  /* 0x000076320d0d7816 */ /* 0x000fe2000000000d */
[----:B------:R-:W0:Y:S01]  /*661a0*/  LDCU UR7, c[0x0][0x39c] ;  /* 0x00007380ff0777ac */ /* 0x000e220008000800 */
[----:B------:R-:W-:-:S04]  /*661b0*/  PRMT R17, R17, 0x7632, R17 ;  /* 0x0000763211117816 */ /* 0x000fc80000000011 */
[----:B-1----:R-:W1:Y:S01]  /*661c0*/  LDC R20, c[0x0][0x3b8] ;  /* 0x0000ee00ff147b82 */ /* 0x002e620000000800 */
[C---:B--2---:R-:W-:Y:S01]  /*661d0*/  ISETP.LT.AND P4, PT, R29.reuse, UR5, !P0 ;  /* 0x000000051d007c0c */ /* 0x044fe2000c781270 */
[----:B------:R-:W-:Y:S01]  /*661e0*/  IMAD R9, R29, UR4, RZ ;  /* 0x000000041d097c24 */ /* 0x000fe2000f8e02ff */
[C---:B------:R-:W-:Y:S01]  /*661f0*/  LEA R4, P6, R5.reuse, R0, 0x1 ;  /* 0x0000000005047211 */ /* 0x040fe200078c08ff */
[----:B------:R-:W2:Y:S01]  /*66200*/  LDL.LU R29, [R1+0x2ec] ;  /* 0x0002ec00011d7983 */ /* 0x000ea20000300800 */
[----:B------:R-:W-:Y:S01]  /*66210*/  IMAD R3, R16, 0x8, R5 ;  /* 0x0000000810037824 */ /* 0x000fe200078e0205 */
[----:B------:R-:W3:Y:S01]  /*66220*/  LDCU UR4, c[0x0][0x39c] ;  /* 0x00007380ff0477ac */ /* 0x000ee20008000800 */
[----:B------:R-:W-:Y:S01]  /*66230*/  LEA.HI.X.SX32 R5, R5, R2, 0x1, P6 ;  /* 0x0000000205057211 */ /* 0x000fe200030f0eff */
[----:B------:R-:W1:Y:S01]  /*66240*/  LDC R16, c[0x0][0x3b8] ;  /* 0x0000ee00ff107b82 */ /* 0x000e620000000800 */
[C---:B------:R-:W-:Y:S01]  /*66250*/  LEA R8, P6, R9.reuse, R0, 0x1 ;  /* 0x0000000009087211 */ /* 0x040fe200078c08ff */
[----:B------:R-:W0:Y:S02]  /*66260*/  LDCU UR5, c[0x0][0x39c] ;  /* 0x00007380ff0577ac */ /* 0x000e240008000800 */
[----:B------:R0:W-:Y:S01]  /*66270*/  @P5 STG.E.U16 desc[UR10][R4.64], R13 ;  /* 0x0000000d04005986 */ /* 0x0001e2000c10150a */
[----:B------:R-:W-:-:S05]  /*66280*/  LEA.HI.X.SX32 R9, R9, R2, 0x1, P6 ;  /* 0x0000000209097211 */ /* 0x000fca00030f0eff */
[----:B------:R0:W-:Y:S02]  /*66290*/  @P4 STG.E.U16 desc[UR10][R8.64], R17 ;  /* 0x0000001108004986 */ /* 0x0001e4000c10150a */
[----:B0-----:R-:W-:-:S04]  /*662a0*/  LEA R4, P6, R3, R0, 0x1 ;  /* 0x0000000003047211 */ /* 0x001fc800078c08ff */
[----:B------:R-:W-:Y:S01]  /*662b0*/  LEA.HI.X.SX32 R5, R3, R2, 0x1, P6 ;  /* 0x0000000203057211 */ /* 0x000fe200030f0eff */
[----:B------:R-:W-:-:S04]  /*662c0*/  IMAD R8, R22, 0x4, R3 ;  /* 0x0000000416087824 */ /* 0x000fc800078e0203 */
[----:B------:R0:W-:Y:S01]  /*662d0*/  @P3 STG.E.U16 desc[UR10][R4.64], R6 ;  /* 0x0000000604003986 */ /* 0x0001e2000c10150a */
[----:B------:R-:W-:Y:S02]  /*662e0*/  IMAD R3, R12, 0x4, R8 ;  /* 0x000000040c037824 */ /* 0x000fe400078e0208 */
[----:B------:R-:W1:Y:S01]  /*662f0*/  LDC R12, c[0x0][0x3b8] ;  /* 0x0000ee00ff0c7b82 */ /* 0x000e620000000800 */
[----:B0-----:R-:W-:-:S04]  /*66300*/  LEA R4, P6, R8, R0, 0x1 ;  /* 0x0000000008047211 */ /* 0x001fc800078c08ff */
[----:B------:R-:W-:Y:S02]  /*66310*/  LEA.HI.X.SX32 R5, R8, R2, 0x1, P6 ;  /* 0x0000000208057211 */ /* 0x000fe400030f0eff */
[----:B------:R-:W-:-:S04]  /*66320*/  LEA R8, P6, R3, R0, 0x1 ;  /* 0x0000000003087211 */ /* 0x000fc800078c08ff */
[----:B------:R-:W-:Y:S01]  /*66330*/  LEA.HI.X.SX32 R9, R3, R2, 0x1, P6 ;  /* 0x0000000203097211 */ /* 0x000fe200030f0eff */
[----:B------:R0:W-:Y:S04]  /*66340*/  @P1 STG.E.U16 desc[UR10][R4.64], R10 ;  /* 0x0000000a04001986 */ /* 0x0001e8000c10150a */
[----:B------:R0:W-:Y:S01]  /*66350*/  @P2 STG.E.U16 desc[UR10][R8.64], R14 ;  /* 0x0000000e08002986 */ /* 0x0001e2000c10150a */
[----:B----4-:R-:W-:Y:S01]  /*66360*/  ISETP.LT.AND P5, PT, R27, UR6, !P0 ;  /* 0x000000061b007c0c */ /* 0x010fe2000c7a1270 */
[----:B------:R-:W2:Y:S02]  /*66370*/  LDCU UR6, c[0x0][0x39c] ;  /* 0x00007380ff0677ac */ /* 0x000ea40008000800 */
[----:B------:R-:W4:Y:S01]  /*66380*/  LDL.LU R27, [R1+0x2f0] ;  /* 0x0002f000011b7983 */ /* 0x000f220000300800 */
[----:B------:R-:W-:-:S02]  /*66390*/  ISETP.LT.AND P4, PT, R23, UR7, !P0 ;  /* 0x0000000717007c0c */ /* 0x000fc4000c781270 */
[----:B---3--:R-:W-:Y:S01]  /*663a0*/  ISETP.LT.AND P3, PT, R28, UR4, !P0 ;  /* 0x000000041c007c0c */ /* 0x008fe2000c761270 */
[----:B-1----:R-:W-:Y:S01]  /*663b0*/  IMAD R13, R20, 0x4, R3 ;  /* 0x00000004140d7824 */ /* 0x002fe200078e0203 */
[----:B------:R-:W3:Y:S01]  /*663c0*/  LDL.LU R28, [R1+0x2f4] ;  /* 0x0002f400011c7983 */ /* 0x000ee20000300800 */
[----:B------:R-:W1:Y:S01]  /*663d0*/  LDC R3, c[0x0][0x3b8] ;  /* 0x0000ee00ff037b82 */ /* 0x000e620000000800 */
[----:B------:R-:W4:Y:S02]  /*663e0*/  LDCU UR4, c[0x0][0x39c] ;  /* 0x00007380ff0477ac */ /* 0x000f240008000800 */
[----:B------:R-:W3:Y:S01]  /*663f0*/  LDL.LU R23, [R1+0x2f8] ;  /* 0x0002f80001177983 */ /* 0x000ee20000300800 */
[----:B--2---:R-:W-:Y:S01]  /*66400*/  ISETP.LT.AND P2, PT, R29, UR6, !P0 ;  /* 0x000000061d007c0c */ /* 0x004fe2000c741270 */
[----:B------:R-:W-:Y:S02]  /*66410*/  IMAD R17, R16, 0x4, R13 ;  /* 0x0000000410117824 */ /* 0x000fe400078e020d */
[----:B------:R-:W2:Y:S01]  /*66420*/  LDL.LU R29, [R1+0x2fc] ;  /* 0x0002fc00011d7983 */ /* 0x000ea20000300800 */
[C---:B0-----:R-:W-:Y:S01]  /*66430*/  LEA R4, P6, R13.reuse, R0, 0x1 ;  /* 0x000000000d047211 */ /* 0x041fe200078c08ff */
[----:B------:R-:W2:Y:S03]  /*66440*/  LDCU UR6, c[0x0][0x39c] ;  /* 0x00007380ff0677ac */ /* 0x000ea60008000800 */
[----:B------:R-:W-:Y:S01]  /*66450*/  LEA.HI.X.SX32 R5, R13, R2, 0x1, P6 ;  /* 0x000000020d057211 */ /* 0x000fe200030f0eff */
[----:B------:R-:W0:Y:S01]  /*66460*/  LDCU UR7, c[0x0][0x39c] ;  /* 0x00007380ff0777ac */ /* 0x000e220008000800 */
[C---:B------:R-:W-:Y:S01]  /*66470*/  LEA R8, P6, R17.reuse, R0, 0x1 ;  /* 0x0000000011087211 */ /* 0x040fe200078c08ff */
[----:B------:R-:W0:Y:S02]  /*66480*/  LDC R13, c[0x0][0x3b8] ;  /* 0x0000ee00ff0d7b82 */ /* 0x000e240000000800 */
[----:B------:R1:W-:Y:S01]  /*66490*/  @P5 STG.E.U16 desc[UR10][R4.64], R18 ;  /* 0x0000001204005986 */ /* 0x0003e2000c10150a */
[----:B------:R-:W-:Y:S01]  /*664a0*/  LEA.HI.X.SX32 R9, R17, R2, 0x1, P6 ;  /* 0x0000000211097211 */ /* 0x000fe200030f0eff */
[----:B------:R-:W-:Y:S01]  /*664b0*/  IMAD R17, R12, 0x4, R17 ;  /* 0x000000040c117824 */ /* 0x000fe200078e0211 */
[----:B------:R-:W-:Y:S01]  /*664c0*/  ISETP.LT.AND P1, PT, R26, UR5, !P0 ;  /* 0x000000051a007c0c */ /* 0x000fe2000c721270 */
[----:B------:R-:W3:Y:S01]  /*664d0*/  LDCU UR5, c[0x0][0x39c] ;  /* 0x00007380ff0577ac */ /* 0x000ee20008000800 */
[----:B------:R-:W2:Y:S01]  /*664e0*/  LDL.LU R26, [R1+0x300] ;  /* 0x00030000011a7983 */ /* 0x000ea20000300800 */
[----:B-1----:R-:W-:Y:S01]  /*664f0*/  PRMT R5, R6, 0x7632, R5 ;  /* 0x0000763206057816 */ /* 0x002fe20000000005 */
[----:B------:R-:W-:Y:S01]  /*66500*/  IMAD R21, R3, 0x4, R17 ;  /* 0x0000000403157824 */ /* 0x000fe200078e0211 */
[----:B------:R-:W1:Y:S03]  /*66510*/  LDC R6, c[0x0][0x3b8] ;  /* 0x0000ee00ff067b82 */ /* 0x000e660000000800 */
[----:B------:R0:W-:Y:S01]  /*66520*/  @P4 STG.E.U16 desc[UR10][R8.64], R5 ;  /* 0x0000000508004986 */ /* 0x0001e2000c10150a */
[----:B------:R-:W-:-:S04]  /*66530*/  LEA R4, P4, R17, R0, 0x1 ;  /* 0x0000000011047211 */ /* 0x000fc800078808ff */
[----:B------:R-:W1:Y:S01]  /*66540*/  LDC R3, c[0x0][0x3b8] ;  /* 0x0000ee00ff037b82 */ /* 0x000e620000000800 */
[----:B0-----:R-:W-:Y:S02]  /*66550*/  PRMT R9, R10, 0x7632, R9 ;  /* 0x000076320a097816 */ /* 0x001fe40000000009 */
[----:B------:R-:W-:-:S05]  /*66560*/  LEA.HI.X.SX32 R5, R17, R2, 0x1, P4 ;  /* 0x0000000211057211 */ /* 0x000fca00020f0eff */
[----:B------:R-:W0:Y:S01]  /*66570*/  LDC R10, c[0x0][0x3b8] ;  /* 0x0000ee00ff0a7b82 */ /* 0x000e220000000800 */
[C---:B------:R-:W-:Y:S01]  /*66580*/  LEA R8, P5, R21.reuse, R0, 0x1 ;  /* 0x0000000015087211 */ /* 0x040fe200078a08ff */
[----:B------:R1:W-:Y:S03]  /*66590*/  @P3 STG.E.U16 desc[UR10][R4.64], R9 ;  /* 0x0000000904003986 */ /* 0x0003e6000c10150a */
[----:B-1----:R-:W-:Y:S02]  /*665a0*/  LEA.HI.X.SX32 R9, R21, R2, 0x1, P5 ;  /* 0x0000000215097211 */ /* 0x002fe400028f0eff */
[----:B------:R-:W-:Y:S02]  /*665b0*/  PRMT R5, R14, 0x7632, R5 ;  /* 0x000076320e057816 */ /* 0x000fe40000000005 */
[----:B----4-:R-:W-:-:S03]  /*665c0*/  ISETP.LT.AND P6, PT, R27, UR4, !P0 ;  /* 0x000000041b007c0c */ /* 0x010fc6000c7c1270 */
[----:B------:R1:W-:Y:S01]  /*665d0*/  @P1 STG.E.U16 desc[UR10][R8.64], R5 ;  /* 0x0000000508001986 */ /* 0x0003e2000c10150a */
[----:B---3--:R-:W-:-:S03]  /*665e0*/  ISETP.LT.AND P4, PT, R28, UR5, !P0 ;  /* 0x000000051c007c0c */ /* 0x008fc6000c781270 */
[----:B------:R-:W3:Y:S01]  /*665f0*/  LDL.LU R27, [R1+0x304] ;  /* 0x00030400011b7983 */ /* 0x000ee20000300800 */
[----:B------:R-:W-:Y:S01]  /*66600*/  IMAD R21, R13, 0x4, R21 ;  /* 0x000000040d157824 */ /* 0x000fe200078e0215 */
[----:B------:R-:W4:Y:S01]  /*66610*/  LDCU UR4, c[0x0][0x39c] ;  /* 0x00007380ff0477ac */ /* 0x000f220008000800 */
[----:B------:R-:W0:Y:S01]  /*66620*/  LDC R14, c[0x0][0x3b8] ;  /* 0x0000ee00ff0e7b82 */ /* 0x000e220000000800 */
[----:B------:R-:W3:Y:S01]  /*66630*/  LDL.LU R28, [R1+0x2d0] ;  /* 0x0002d000011c7983 */ /* 0x000ee20000300800 */
[----:B--2---:R-:W-:Y:S01]  /*66640*/  ISETP.LT.AND P1, PT, R29, UR6, !P0 ;  /* 0x000000061d007c0c */ /* 0x004fe2000c721270 */
[----:B------:R-:W3:Y:S02]  /*66650*/  LDCU UR5, c[0x0][0x39c] ;  /* 0x00007380ff0577ac */ /* 0x000ee40008000800 */
[----:B------:R-:W2:Y:S01]  /*66660*/  LDL.LU R29, [R1+0x1c0] ;  /* 0x0001c000011d7983 */ /* 0x000ea20000300800 */
[C---:B------:R-:W-:Y:S02]  /*66670*/  LEA R12, P3, R21.reuse, R0, 0x1 ;  /* 0x00000000150c7211 */ /* 0x040fe400078608ff */
[----:B-1----:R-:W-:Y:S01]  /*66680*/  PRMT R9, R18, 0x7632, R9 ;  /* 0x0000763212097816 */ /* 0x002fe20000000009 */
[----:B------:R-:W1:Y:S01]  /*66690*/  LDCU UR6, c[0x0][0x39c] ;  /* 0x00007380ff0677ac */ /* 0x000e620008000800 */
[----:B------:R-:W-:Y:S01]  /*666a0*/  LEA.HI.X.SX32 R13, R21, R2, 0x1, P3 ;  /* 0x00000002150d7211 */ /* 0x000fe200018f0eff */
[----:B------:R-:W-:Y:S01]  /*666b0*/  IMAD R21, R6, 0x4, R21 ;  /* 0x0000000406157824 */ /* 0x000fe200078e0215 */
[----:B------:R-:W1:Y:S08]  /*666c0*/  LDC R18, c[0x0][0x3b8] ;  /* 0x0000ee00ff127b82 */ /* 0x000e700000000800 */
[----:B------:R-:W1:Y:S01]  /*666d0*/  LDC R6, c[0x0][0x3b8] ;  /* 0x0000ee00ff067b82 */ /* 0x000e620000000800 */
[----:B------:R-:W-:Y:S01]  /*666e0*/  IMAD R5, R3, 0x4, R21 ;  /* 0x0000000403057824 */ /* 0x000fe200078e0215 */
[----:B------:R0:W-:Y:S01]  /*666f0*/  @P2 STG.E.U16 desc[UR10][R12.64], R9 ;  /* 0x000000090c002986 */ /* 0x0001e2000c10150a */
[----:B------:R-:W-:-:S05]  /*66700*/  LEA R8, P2, R21, R0, 0x1 ;  /* 0x0000000015087211 */ /* 0x000fca00078408ff */
[----:B------:R-:W1:Y:S01]  /*66710*/  LDC R3, c[0x0][0x3b8] ;  /* 0x0000ee00ff037b82 */ /* 0x000e620000000800 */
[----:B----4-:R-:W-:Y:S01]  /*66720*/  ISETP.LT.AND P5, PT, R23, UR4, !P0 ;  /* 0x0000000417007c0c */ /* 0x010fe2000c7a1270 */
[----:B------:R-:W2:Y:S01]  /*66730*/  LDCU UR4, c[0x0][0x3b8] ;  /* 0x00007700ff0477ac */ /* 0x000ea20008000800 */
[----:B------:R-:W-:Y:S01]  /*66740*/  ISETP.LT.AND P3, PT, R26, UR7, !P0 ;  /* 0x000000071a007c0c */ /* 0x000fe2000c761270 */
[----:B0-----:R-:W-:Y:S01]  /*66750*/  IMAD R17, R10, 0x4, R5 ;  /* 0x000000040a117824 */ /* 0x001fe200078e0205 */
[----:B------:R-:W-:Y:S01]  /*66760*/  LEA.HI.X.SX32 R9, R21, R2, 0x1, P2 ;  /* 0x0000000215097211 */ /* 0x000fe200010f0eff */
[----:B------:R-:W0:Y:S02]  /*66770*/  LDCU UR7, c[0x0][0x39c] ;  /* 0x00007380ff0777ac */ /* 0x000e240008000800 */
[----:B------:R-:W-:Y:S01]  /*66780*/  IMAD R21, R14, 0x4, R17 ;  /* 0x000000040e157824 */ /* 0x000fe200078e0211 */
[-C--:B------:R-:W-:Y:S01]  /*66790*/  LEA R4, P2, R5, R0.reuse, 0x1 ;  /* 0x0000000005047211 */ /* 0x080fe200078408ff */
[----:B------:R4:W-:Y:S01]  /*667a0*/  @P6 STG.E.U16 desc[UR10][R8.64], R7 ;  /* 0x0000000708006986 */ /* 0x0009e2000c10150a */
[----:B------:R-:W-:-:S02]  /*667b0*/  LEA R12, P6, R17, R0, 0x1 ;  /* 0x00000000110c7211 */ /* 0x000fc400078c08ff */
[-C--:B------:R-:W-:Y:S01]  /*667c0*/  LEA.HI.X.SX32 R5, R5, R2.reuse, 0x1, P2 ;  /* 0x0000000205057211 */ /* 0x080fe200010f0eff */
[----:B-1----:R-:W-:Y:S01]  /*667d0*/  IMAD R23, R6, 0x4, R21 ;  /* 0x0000000406177824 */ /* 0x002fe200078e0215 */
[----:B------:R-:W-:Y:S02]  /*667e0*/  LEA.HI.X.SX32 R13, R17, R2, 0x1, P6 ;  /* 0x00000002110d7211 */ /* 0x000fe400030f0eff */
[----:B------:R-:W-:Y:S02]  /*667f0*/  LEA R16, P6, R21, R0, 0x1 ;  /* 0x0000000015107211 */ /* 0x000fe400078c08ff */
[----:B------:R-:W-:Y:S01]  /*66800*/  PRMT R14, R7, 0x7632, R14 ;  /* 0x00007632070e7816 */ /* 0x000fe2000000000e */
[----:B----4-:R-:W-:Y:S01]  /*66810*/  IMAD R7, R18, 0x4, R23 ;  /* 0x0000000412077824 */ /* 0x010fe200078e0217 */
[----:B------:R1:W-:Y:S01]  /*66820*/  @P4 STG.E.U16 desc[UR10][R4.64], R11 ;  /* 0x0000000b04004986 */ /* 0x0003e2000c10150a */
[----:B------:R-:W-:Y:S02]  /*66830*/  PRMT R20, R11, 0x7632, R20 ;  /* 0x000076320b147816 */ /* 0x000fe40000000014 */
[----:B------:R-:W-:Y:S01]  /*66840*/  LEA.HI.X.SX32 R17, R21, R2, 0x1, P6 ;  /* 0x0000000215117211 */ /* 0x000fe200030f0eff */
[----:B------:R-:W-:Y:S01]  /*66850*/  IMAD R3, R3, 0x4, R7 ;  /* 0x0000000403037824 */ /* 0x000fe200078e0207 */
[----:B------:R4:W-:Y:S01]  /*66860*/  @P5 STG.E.U16 desc[UR10][R12.64], R15 ;  /* 0x0000000f0c005986 */ /* 0x0009e2000c10150a */
[----:B------:R-:W-:-:S03]  /*66870*/  LEA R8, P5, R7, R0, 0x1 ;  /* 0x0000000007087211 */ /* 0x000fc600078a08ff */
[----:B------:R0:W-:Y:S01]  /*66880*/  @P1 STG.E.U16 desc[UR10][R16.64], R19 ;  /* 0x0000001310001986 */ /* 0x0001e2000c10150a */
[----:B-1----:R-:W-:-:S04]  /*66890*/  LEA R4, P6, R23, R0, 0x1 ;  /* 0x0000000017047211 */ /* 0x002fc800078c08ff */
[----:B------:R-:W-:Y:S02]  /*668a0*/  LEA.HI.X.SX32 R5, R23, R2, 0x1, P6 ;  /* 0x0000000217057211 */ /* 0x000fe400030f0eff */
[----:B------:R-:W-:Y:S02]  /*668b0*/  LEA R10, P6, R3, R0, 0x1 ;  /* 0x00000000030a7211 */ /* 0x000fe400078c08ff */
[----:B------:R-:W-:Y:S02]  /*668c0*/  LEA.HI.X.SX32 R9, R7, R2, 0x1, P5 ;  /* 0x0000000207097211 */ /* 0x000fe400028f0eff */
[----:B----4-:R-:W-:Y:S01]  /*668d0*/  PRMT R15, R15, 0x7632, R15 ;  /* 0x000076320f0f7816 */ /* 0x010fe2000000000f */
[----:B------:R1:W-:Y:S01]  /*668e0*/  @P3 STG.E.U16 desc[UR10][R4.64], R14 ;  /* 0x0000000e04003986 */ /* 0x0003e2000c10150a */
[----:B---3--:R-:W-:Y:S02]  /*668f0*/  ISETP.LT.AND P2, PT, R27, UR5, !P0 ;  /* 0x000000051b007c0c */ /* 0x008fe4000c741270 */
[----:B------:R-:W-:Y:S01]  /*66900*/  ISETP.LT.AND P4, PT, R28, UR6, !P0 ;  /* 0x000000061c007c0c */ /* 0x000fe2000c781270 */
[C---:B--2---:R-:W-:Y:S01]  /*66910*/  IMAD R11, R29.reuse, UR4, RZ ;  /* 0x000000041d0b7c24 */ /* 0x044fe2000f8e02ff */
[----:B0-----:R-:W-:-:S04]  /*66920*/  ISETP.LT.AND P0, PT, R29, UR7, !P0 ;  /* 0x000000071d007c0c */ /* 0x001fc8000c701270 */
[----:B------:R-:W-:-:S04]  /*66930*/  LEA R6, P1, R11, R0, 0x1 ;  /* 0x000000000b067211 */ /* 0x000fc800078208ff */
[-C--:B------:R-:W-:Y:S02]  /*66940*/  LEA.HI.X.SX32 R7, R11, R2.reuse, 0x1, P1 ;  /* 0x000000020b077211 */ /* 0x080fe400008f0eff */
[----:B------:R-:W-:Y:S01]  /*66950*/  LEA.HI.X.SX32 R11, R3, R2, 0x1, P6 ;  /* 0x00000002030b7211 */ /* 0x000fe200030f0eff */
[----:B------:R1:W-:Y:S04]  /*66960*/  @P2 STG.E.U16 desc[UR10][R8.64], R20 ;  /* 0x0000001408002986 */ /* 0x0003e8000c10150a */
[----:B------:R1:W-:Y:S01]  /*66970*/  @P4 STG.E.U16 desc[UR10][R10.64], R15 ;  /* 0x0000000f0a004986 */ /* 0x0003e2000c10150a */
[----:B------:R-:W-:Y:S05]  /*66980*/  @!P0 EXIT ;  /* 0x000000000000894d */ /* 0x000fea0003800000 */
[----:B------:R-:W-:-:S05]  /*66990*/  PRMT R3, R19, 0x7632, R3 ;  /* 0x0000763213037816 */ /* 0x000fca0000000003 */
[----:B------:R-:W-:Y:S01]  /*669a0*/  STG.E.U16 desc[UR10][R6.64], R3 ;  /* 0x0000000306007986 */ /* 0x000fe2000c10150a */
[----:B------:R-:W-:Y:S05]  /*669b0*/  EXIT ;  /* 0x000000000000794d */ /* 0x000fea0003800000 */
.L_x_3:
[----:B------:R-:W-:-:S00]  /*669c0*/  BRA `(.L_x_3) ;  /* 0xfffffffc00fc7947 */ /* 0x000fc0000383ffff */
[----:B------:R-:W-:-:S00]  /*669d0*/  NOP ;  /* 0x0000000000007918 */ /* 0x000fc00000000000 */
        /* <DEDUP_REMOVED lines=10> */
.L_x_4:


//--------------------- .nv.shared.matmul_kernel  --------------------------
	.section	.nv.shared.matmul_kernel,"aw",@nobits
	.sectionflags	@""
	.align	16
	.zero		1024


//--------------------- .nv.shared.reserved.0     --------------------------
	.section	.nv.shared.reserved.0,"aw",@nobits
	.weak		__nv_reservedSMEM_offset_0_alias
	.size		__nv_reservedSMEM_offset_0_alias, 0, 64
	.other		__nv_reservedSMEM_offset_0_alias,@"STO_CUDA_RESERVED_SHARED STV_DEFAULT"
__nv_reservedSMEM_offset_0_alias:
	.zero		0
	.zero		64


//--------------------- .nv.constant0.matmul_kernel --------------------------
	.section	.nv.constant0.matmul_kernel,"a",@progbits
	.sectionflags	@""
	.align	4
.nv.constant0.matmul_kernel:
	.zero		976


//--------------------- SYMBOLS --------------------------

	.type		.nv.reservedSmem.offset0,@object
	.size		.nv.reservedSmem.offset0,0x4
	.type		.nv.reservedSmem.cap,@object
	.size		.nv.reservedSmem.cap,0x4
